// auto-generated by cutlass_sweep.gemm — config: {"arch": "sm_90", "cluster_m": 1, "cluster_n": 1, "dtype": "bf16", "dtype_b": "bf16", "layout": "nt", "stages": 0, "tile_k": 32, "tile_m": 512, "tile_n": 512}
#include "cutlass/cutlass.h"
#include "cutlass/gemm/collective/collective_builder.hpp"
#include "cutlass/gemm/device/gemm_universal_adapter.h"
#include "cutlass/gemm/kernel/gemm_universal.hpp"
#include "cutlass/epilogue/collective/collective_builder.hpp"

using ElemA = cutlass::bfloat16_t;
using ElemB = cutlass::bfloat16_t;
using ElemCD = cutlass::bfloat16_t;
using Acc  = float;
using TileShape    = cute::Shape<cute::_512, cute::_512, cute::_32>;
using ClusterShape = cute::Shape<cute::_1, cute::_1, cute::_1>;

using CollectiveEpilogue = typename cutlass::epilogue::collective::CollectiveBuilder<
    cutlass::arch::Sm90, cutlass::arch::OpClassTensorOp,
    TileShape, ClusterShape,
    cutlass::epilogue::collective::EpilogueTileAuto,
    Acc, Acc,
    ElemCD, cutlass::layout::RowMajor, 128 / cutlass::sizeof_bits<ElemCD>::value,
    ElemCD, cutlass::layout::RowMajor, 128 / cutlass::sizeof_bits<ElemCD>::value,
    cutlass::epilogue::collective::EpilogueScheduleAuto
  >::CollectiveOp;

using CollectiveMainloop = typename cutlass::gemm::collective::CollectiveBuilder<
    cutlass::arch::Sm90, cutlass::arch::OpClassTensorOp,
    ElemA, cutlass::layout::RowMajor, 128 / cutlass::sizeof_bits<ElemA>::value,
    ElemB, cutlass::layout::ColumnMajor, 128 / cutlass::sizeof_bits<ElemB>::value,
    Acc,
    TileShape, ClusterShape,
    cutlass::gemm::collective::StageCountAutoCarveout<static_cast<int>(sizeof(typename CollectiveEpilogue::SharedStorage))>,
    cutlass::gemm::collective::KernelScheduleAuto
  >::CollectiveOp;

using GemmKernel = cutlass::gemm::kernel::GemmUniversal<
    cute::Shape<int,int,int,int>,
    CollectiveMainloop,
    CollectiveEpilogue
>;
using Gemm = cutlass::gemm::device::GemmUniversalAdapter<GemmKernel>;

// Force the device kernel symbol into the cubin without needing a host main.
auto* _anchor = &cutlass::device_kernel<GemmKernel>;


// ===== COMPILED SASS (sm_90a) =====

	.target	sm_90a

	.elftype	@"ET_EXEC"


//--------------------- .note.nv.tkinfo           --------------------------
	.section	.note.nv.tkinfo,"",@"SHT_NOTE"
	.sectionflags	@"SHF_NOTE_NV_TKINFO"
	.tkinfo
        /*0018*/ 	.word	0x00000002
        /*0030*/ 	.string	""
        /*0030*/ 	.string	"ptxas"
        /*0030*/ 	.string	"Cuda compilation tools, release 13.0, V13.0.88"
        /*0030*/ 	.string	"Build cuda_13.0.r13.0/compiler.36424714_0"
        /*0030*/ 	.string	"-arch sm_90a -m 64 "



//--------------------- .note.nv.cuinfo           --------------------------
	.section	.note.nv.cuinfo,"",@"SHT_NOTE"
	.sectionflags	@"SHF_NOTE_NV_CUINFO"
        /*0018*/ 	.short	0x0002
        /*001a*/ 	.short	0x005a
        /*001c*/ 	.short	0x0082
	.zero		2


//--------------------- .nv.info                  --------------------------
	.section	.nv.info,"",@"SHT_CUDA_INFO"
	.align	4


	//----- nvinfo : EIATTR_REGCOUNT
	.align		4
        /*0000*/ 	.byte	0x04, 0x2f
        /*0002*/ 	.short	(.L_15 - .L_14)
	.align		4
.L_14:
        /*0004*/ 	.word	index@(_ZN7cutlass13device_kernelINS_4gemm6kernel13GemmUniversalIN4cute5tupleIJiiiiEEENS1_10collective13CollectiveMmaINS1_34MainloopSm90TmaGmmaWarpSpecializedILi3ENS5_IJNS4_1CILi1EEESB_SB_EEENS1_35KernelTmaWarpSpecializedCooperativeEEENS5_IJNSA_ILi512EEESF_NSA_ILi32EEEEEENS_10bfloat16_tENS5_IJlSB_lEEESI_SJ_NS4_8TiledMMAINS4_8MMA_AtomIJNS4_4SM904GMMA28MMA_64x256x16_F32BF16BF16_SSILNSN_5MajorE0ELSP_0ELNSN_7ScaleInE1ELSQ_1EEEEEENS4_6LayoutINS5_IJNSA_ILi2EEESB_SB_EEENS5_IJSB_NSA_ILi0EEESW_EEEEENS5_IJNS4_10UnderscoreESZ_SZ_EEEEENS4_13SM90_TMA_LOADENS4_14ComposedLayoutINS4_7SwizzleILi2ELi4ELi3EEENS4_18smem_ptr_flag_bitsILi16EEENST_INS5_IJNSA_ILi8EEESG_EEENS5_IJSG_SB_EEEEEEEvNS4_8identityES12_S1C_vS1D_EENS_8epilogue10collective6detail29Sm90TmaWarpSpecializedAdapterINS1G_15DefaultEpilogueISI_SJ_SJ_NS1F_6thread17LinearCombinationISI_Li1EffLNS1K_9ScaleType4KindE0ELNS_15FloatRoundStyleE2ESI_EENS1_15EpilogueDefaultEEEEEvvEEEEvNT_6ParamsE)
        /*0008*/ 	.word	0x000000a8


	//----- nvinfo : EIATTR_FRAME_SIZE
	.align		4
.L_15:
        /*000c*/ 	.byte	0x04, 0x11
        /*000e*/ 	.short	(.L_17 - .L_16)
	.align		4
.L_16:
        /*0010*/ 	.word	index@(_ZN7cutlass13device_kernelINS_4gemm6kernel13GemmUniversalIN4cute5tupleIJiiiiEEENS1_10collective13CollectiveMmaINS1_34MainloopSm90TmaGmmaWarpSpecializedILi3ENS5_IJNS4_1CILi1EEESB_SB_EEENS1_35KernelTmaWarpSpecializedCooperativeEEENS5_IJNSA_ILi512EEESF_NSA_ILi32EEEEEENS_10bfloat16_tENS5_IJlSB_lEEESI_SJ_NS4_8TiledMMAINS4_8MMA_AtomIJNS4_4SM904GMMA28MMA_64x256x16_F32BF16BF16_SSILNSN_5MajorE0ELSP_0ELNSN_7ScaleInE1ELSQ_1EEEEEENS4_6LayoutINS5_IJNSA_ILi2EEESB_SB_EEENS5_IJSB_NSA_ILi0EEESW_EEEEENS5_IJNS4_10UnderscoreESZ_SZ_EEEEENS4_13SM90_TMA_LOADENS4_14ComposedLayoutINS4_7SwizzleILi2ELi4ELi3EEENS4_18smem_ptr_flag_bitsILi16EEENST_INS5_IJNSA_ILi8EEESG_EEENS5_IJSG_SB_EEEEEEEvNS4_8identityES12_S1C_vS1D_EENS_8epilogue10collective6detail29Sm90TmaWarpSpecializedAdapterINS1G_15DefaultEpilogueISI_SJ_SJ_NS1F_6thread17LinearCombinationISI_Li1EffLNS1K_9ScaleType4KindE0ELNS_15FloatRoundStyleE2ESI_EENS1_15EpilogueDefaultEEEEEvvEEEEvNT_6ParamsE)
        /*0014*/ 	.word	0x00002630


	//----- nvinfo : EIATTR_MIN_STACK_SIZE
	.align		4
.L_17:
        /*0018*/ 	.byte	0x04, 0x12
        /*001a*/ 	.short	(.L_19 - .L_18)
	.align		4
.L_18:
        /*001c*/ 	.word	index@(_ZN7cutlass13device_kernelINS_4gemm6kernel13GemmUniversalIN4cute5tupleIJiiiiEEENS1_10collective13CollectiveMmaINS1_34MainloopSm90TmaGmmaWarpSpecializedILi3ENS5_IJNS4_1CILi1EEESB_SB_EEENS1_35KernelTmaWarpSpecializedCooperativeEEENS5_IJNSA_ILi512EEESF_NSA_ILi32EEEEEENS_10bfloat16_tENS5_IJlSB_lEEESI_SJ_NS4_8TiledMMAINS4_8MMA_AtomIJNS4_4SM904GMMA28MMA_64x256x16_F32BF16BF16_SSILNSN_5MajorE0ELSP_0ELNSN_7ScaleInE1ELSQ_1EEEEEENS4_6LayoutINS5_IJNSA_ILi2EEESB_SB_EEENS5_IJSB_NSA_ILi0EEESW_EEEEENS5_IJNS4_10UnderscoreESZ_SZ_EEEEENS4_13SM90_TMA_LOADENS4_14ComposedLayoutINS4_7SwizzleILi2ELi4ELi3EEENS4_18smem_ptr_flag_bitsILi16EEENST_INS5_IJNSA_ILi8EEESG_EEENS5_IJSG_SB_EEEEEEEvNS4_8identityES12_S1C_vS1D_EENS_8epilogue10collective6detail29Sm90TmaWarpSpecializedAdapterINS1G_15DefaultEpilogueISI_SJ_SJ_NS1F_6thread17LinearCombinationISI_Li1EffLNS1K_9ScaleType4KindE0ELNS_15FloatRoundStyleE2ESI_EENS1_15EpilogueDefaultEEEEEvvEEEEvNT_6ParamsE)
        /*0020*/ 	.word	0x00002630
.L_19:


//--------------------- .nv.compat                --------------------------
	.section	.nv.compat,"",@"SHT_CUDA_COMPAT_INFO"
	.align	4
        /*0000*/ 	.byte	0x02, 0x09, 0x01, 0x00, 0x02, 0x02, 0x04, 0x00, 0x02, 0x05, 0x05, 0x00, 0x03, 0x07, 0x01, 0x01
        /*0010*/ 	.byte	0x02, 0x03, 0x01, 0x00, 0x02, 0x06, 0x01, 0x00, 0x04, 0x0b, 0x08, 0x00, 0x00, 0x00, 0x00, 0x00
        /*0020*/ 	.byte	0x00, 0x00, 0x00, 0x00


//--------------------- .nv.info._ZN7cutlass13device_kernelINS_4gemm6kernel13GemmUniversalIN4cute5tupleIJiiiiEEENS1_10collective13CollectiveMmaINS1_34MainloopSm90TmaGmmaWarpSpecializedILi3ENS5_IJNS4_1CILi1EEESB_SB_EEENS1_35KernelTmaWarpSpecializedCooperativeEEENS5_IJNSA_ILi512EEESF_NSA_ILi32EEEEEENS_10bfloat16_tENS5_IJlSB_lEEESI_SJ_NS4_8TiledMMAINS4_8MMA_AtomIJNS4_4SM904GMMA28MMA_64x256x16_F32BF16BF16_SSILNSN_5MajorE0ELSP_0ELNSN_7ScaleInE1ELSQ_1EEEEEENS4_6LayoutINS5_IJNSA_ILi2EEESB_SB_EEENS5_IJSB_NSA_ILi0EEESW_EEEEENS5_IJNS4_10UnderscoreESZ_SZ_EEEEENS4_13SM90_TMA_LOADENS4_14ComposedLayoutINS4_7SwizzleILi2ELi4ELi3EEENS4_18smem_ptr_flag_bitsILi16EEENST_INS5_IJNSA_ILi8EEESG_EEENS5_IJSG_SB_EEEEEEEvNS4_8identityES12_S1C_vS1D_EENS_8epilogue10collective6detail29Sm90TmaWarpSpecializedAdapterINS1G_15DefaultEpilogueISI_SJ_SJ_NS1F_6thread17LinearCombinationISI_Li1EffLNS1K_9ScaleType4KindE0ELNS_15FloatRoundStyleE2ESI_EENS1_15EpilogueDefaultEEEEEvvEEEEvNT_6ParamsE --------------------------
	.section	.nv.info._ZN7cutlass13device_kernelINS_4gemm6kernel13GemmUniversalIN4cute5tupleIJiiiiEEENS1_10collective13CollectiveMmaINS1_34MainloopSm90TmaGmmaWarpSpecializedILi3ENS5_IJNS4_1CILi1EEESB_SB_EEENS1_35KernelTmaWarpSpecializedCooperativeEEENS5_IJNSA_ILi512EEESF_NSA_ILi32EEEEEENS_10bfloat16_tENS5_IJlSB_lEEESI_SJ_NS4_8TiledMMAINS4_8MMA_AtomIJNS4_4SM904GMMA28MMA_64x256x16_F32BF16BF16_SSILNSN_5MajorE0ELSP_0ELNSN_7ScaleInE1ELSQ_1EEEEEENS4_6LayoutINS5_IJNSA_ILi2EEESB_SB_EEENS5_IJSB_NSA_ILi0EEESW_EEEEENS5_IJNS4_10UnderscoreESZ_SZ_EEEEENS4_13SM90_TMA_LOADENS4_14ComposedLayoutINS4_7SwizzleILi2ELi4ELi3EEENS4_18smem_ptr_flag_bitsILi16EEENST_INS5_IJNSA_ILi8EEESG_EEENS5_IJSG_SB_EEEEEEEvNS4_8identityES12_S1C_vS1D_EENS_8epilogue10collective6detail29Sm90TmaWarpSpecializedAdapterINS1G_15DefaultEpilogueISI_SJ_SJ_NS1F_6thread17LinearCombinationISI_Li1EffLNS1K_9ScaleType4KindE0ELNS_15FloatRoundStyleE2ESI_EENS1_15EpilogueDefaultEEEEEvvEEEEvNT_6ParamsE,"",@"SHT_CUDA_INFO"
	.sectionflags	@""
	.align	4


	//----- nvinfo : EIATTR_CUDA_API_VERSION
	.align		4
        /*0000*/ 	.byte	0x04, 0x37
        /*0002*/ 	.short	(.L_21 - .L_20)
.L_20:
        /*0004*/ 	.word	0x00000082


	//----- nvinfo : EIATTR_KPARAM_INFO
	.align		4
.L_21:
        /*0008*/ 	.byte	0x04, 0x17
        /*000a*/ 	.short	(.L_23 - .L_22)
.L_22:
        /*000c*/ 	.word	0x00000000
        /*0010*/ 	.short	0x0000
        /*0012*/ 	.short	0x0070
        /*0014*/ 	.byte	0x00, 0xf0, 0x01, 0x10


	//----- nvinfo : EIATTR_SPARSE_MMA_MASK
	.align		4
.L_23:
        /*0018*/ 	.byte	0x03, 0x50
        /*001a*/ 	.short	0x0000


	//----- nvinfo : EIATTR_MAXREG_COUNT
	.align		4
        /*001c*/ 	.byte	0x03, 0x1b
        /*001e*/ 	.short	0x00a8


	//----- nvinfo : EIATTR_NUM_BARRIERS
	.align		4
        /*0020*/ 	.byte	0x02, 0x4c
        /*0022*/ 	.byte	0x01
	.zero		1


	//----- nvinfo : EIATTR_EXTERNS
	.align		4
        /*0024*/ 	.byte	0x04, 0x0f
        /*0026*/ 	.short	(.L_25 - .L_24)


	//   ....[0]....
	.align		4
.L_24:
        /*0028*/ 	.word	index@(__assertfail)


	//----- nvinfo : EIATTR_ANNOTATIONS
	.align		4
.L_25:
        /*002c*/ 	.byte	0x04, 0x55
        /*002e*/ 	.short	(.L_27 - .L_26)


	//   ....[0]....
.L_26:
        /*0030*/ 	.word	0x00000001
        /*0034*/ 	.byte	0x70, 0x06, 0x00, 0x00, 0x01, 0x00, 0x00, 0x00, 0x90, 0x06, 0x00, 0x00, 0x01, 0x00, 0x00, 0x00
        /* <DEDUP_REMOVED lines=3848> */
        /*f0c4*/ 	.byte	0xe0, 0xb4, 0x06, 0x00, 0x01, 0x00, 0x00, 0x00, 0x00, 0xb5, 0x06, 0x00


	//----- nvinfo : EIATTR_MERCURY_ISA_VERSION
	.align		4
.L_27:
        /*f0d0*/ 	.byte	0x03, 0x5f
        /*f0d2*/ 	.short	0x0101


	//----- nvinfo : EIATTR_INT_WARP_WIDE_INSTR_OFFSETS
	.align		4
        /*f0d4*/ 	.byte	0x04, 0x31
        /*f0d6*/ 	.short	(.L_29 - .L_28)


	//   ....[0]....
.L_28:
        /*f0d8*/ 	.word	0x000004e0


	//   ....[1]....
        /*f0dc*/ 	.word	0x000004f0


	//   ....[2]....
        /*f0e0*/ 	.word	0x00000580


	//----- nvinfo : EIATTR_COOP_GROUP_MASK_REGIDS
	.align		4
.L_29:
        /*f0e4*/ 	.byte	0x04, 0x29
        /*f0e6*/ 	.short	(.L_31 - .L_30)


	//   ....[0]....
.L_30:
        /*f0e8*/ 	.word	0xffffffff


	//   ....[1]....
        /*f0ec*/ 	.word	0xffffffff


	//   ....[2]....
        /*f0f0*/ 	.word	0xffffffff


	//   ....[3]....
        /*f0f4*/ 	.word	0xffffffff


	//   ....[4]....
        /*f0f8*/ 	.word	0xffffffff


	//----- nvinfo : EIATTR_COOP_GROUP_INSTR_OFFSETS
	.align		4
.L_31:
        /*f0fc*/ 	.byte	0x04, 0x28
        /*f0fe*/ 	.short	(.L_33 - .L_32)


	//   ....[0]....
.L_32:
        /*f100*/ 	.word	0x00000070


	//   ....[1]....
        /*f104*/ 	.word	0x00000080


	//   ....[2]....
        /*f108*/ 	.word	0x000001a0


	//   ....[3]....
        /*f10c*/ 	.word	0x00000390


	//   ....[4]....
        /*f110*/ 	.word	0x00001150


	//----- nvinfo : EIATTR_REG_RECONFIG
	.align		4
.L_33:
        /*f114*/ 	.byte	0x01, 0x54
	.zero		2


	//----- nvinfo : EIATTR_SYSCALL_OFFSETS
	.align		4
        /*f118*/ 	.byte	0x04, 0x46
        /*f11a*/ 	.short	(.L_35 - .L_34)


	//   ....[0]....
.L_34:
        /*f11c*/ 	.word	0x00001300


	//----- nvinfo : EIATTR_MBARRIER_INSTR_OFFSETS
	.align		4
.L_35:
        /*f120*/ 	.byte	0x04, 0x39
        /*f122*/ 	.short	(.L_37 - .L_36)


	//   ....[0]....
.L_36:
        /*f124*/ 	.word	0x00000320
        /*f128*/ 	.word	0x000000ff
        /*f12c*/ 	.word	0x00000000
        /*f130*/ 	.short	0x0100
        /*f132*/ 	.byte	0x08
	.zero		1


	//   ....[1]....
        /*f134*/ 	.word	0x00000330
        /*f138*/ 	.word	0x000000ff
        /*f13c*/ 	.word	0x00000018
        /*f140*/ 	.short	0x0100
        /*f142*/ 	.byte	0x08
	.zero		1


	//   ....[2]....
        /*f144*/ 	.word	0x00000340
        /*f148*/ 	.word	0x000000ff
        /*f14c*/ 	.word	0x00000008
        /*f150*/ 	.short	0x0100
        /*f152*/ 	.byte	0x08
	.zero		1


	//   ....[3]....
        /*f154*/ 	.word	0x00000350
        /*f158*/ 	.word	0x000000ff
        /*f15c*/ 	.word	0x00000020
        /*f160*/ 	.short	0x0100
        /*f162*/ 	.byte	0x08
	.zero		1


	//   ....[4]....
        /*f164*/ 	.word	0x00000360
        /*f168*/ 	.word	0x000000ff
        /*f16c*/ 	.word	0x00000010
        /*f170*/ 	.short	0x0100
        /*f172*/ 	.byte	0x08
	.zero		1


	//   ....[5]....
        /*f174*/ 	.word	0x00000370
        /*f178*/ 	.word	0x000000ff
        /*f17c*/ 	.word	0x00000028
        /*f180*/ 	.short	0x0100
        /*f182*/ 	.byte	0x08
	.zero		1


	//   ....[6]....
        /*f184*/ 	.word	0x00000600
        /*f188*/ 	.word	0x000000ff
        /*f18c*/ 	.word	0x00000040
        /*f190*/ 	.short	0x0100
        /*f192*/ 	.byte	0x10
	.zero		1


	//   ....[7]....
        /*f194*/ 	.word	0x000006a0
        /*f198*/ 	.word	0x000000ff
        /*f19c*/ 	.word	0x00000048
        /*f1a0*/ 	.short	0x0100
        /*f1a2*/ 	.byte	0x10
	.zero		1


	//   ....[8]....
        /*f1a4*/ 	.word	0x000013a0
        /*f1a8*/ 	.word	0x00000003
        /*f1ac*/ 	.word	0x00000000
        /*f1b0*/ 	.short	0x010a
        /*f1b2*/ 	.byte	0x3f
	.zero		1


	//   ....[9]....
        /*f1b4*/ 	.word	0x000013e0
        /*f1b8*/ 	.word	0x00000003
        /*f1bc*/ 	.word	0x00000000
        /*f1c0*/ 	.short	0x010a
        /*f1c2*/ 	.byte	0x3f
	.zero		1


	//   ....[10]....
        /*f1c4*/ 	.word	0x0000eaa0
        /*f1c8*/ 	.word	0x000000ff
        /*f1cc*/ 	.word	0x00000000
        /*f1d0*/ 	.short	0x010a
        /*f1d2*/ 	.byte	0x08
	.zero		1


	//   ....[11]....
        /*f1d4*/ 	.word	0x0000eae0
        /*f1d8*/ 	.word	0x000000ff
        /*f1dc*/ 	.word	0x00000000
        /*f1e0*/ 	.short	0x010a
        /*f1e2*/ 	.byte	0x08
	.zero		1


	//   ....[12]....
        /*f1e4*/ 	.word	0x0001f4b0
        /*f1e8*/ 	.word	0x000000ff
        /*f1ec*/ 	.word	0x00000000
        /*f1f0*/ 	.short	0x0101
        /*f1f2*/ 	.byte	0x08
	.zero		1


	//   ....[13]....
        /*f1f4*/ 	.word	0x0001f670
        /*f1f8*/ 	.word	0x00000000
        /*f1fc*/ 	.word	0x00000000
        /*f200*/ 	.short	0x0101
        /*f202*/ 	.byte	0x3f
	.zero		1


	//   ....[14]....
        /*f204*/ 	.word	0x0006b0c0
        /*f208*/ 	.word	0x0000000f
        /*f20c*/ 	.word	0x00000018
        /*f210*/ 	.short	0x010a
        /*f212*/ 	.byte	0x3f
	.zero		1


	//   ....[15]....
        /*f214*/ 	.word	0x0006b400
        /*f218*/ 	.word	0x00000002
        /*f21c*/ 	.word	0x00000048
        /*f220*/ 	.short	0x0101
        /*f222*/ 	.byte	0x3f
	.zero		1


	//   ....[16]....
        /*f224*/ 	.word	0x0006bc10
        /*f228*/ 	.word	0x00000004
        /*f22c*/ 	.word	0x00000000
        /*f230*/ 	.short	0x010a
        /*f232*/ 	.byte	0x3f
	.zero		1


	//   ....[17]....
        /*f234*/ 	.word	0x0006bca0
        /*f238*/ 	.word	0x00000003
        /*f23c*/ 	.word	0x00000000
        /*f240*/ 	.short	0x010a
        /*f242*/ 	.byte	0x3f
	.zero		1


	//   ....[18]....
        /*f244*/ 	.word	0x0006bd30
        /*f248*/ 	.word	0x00000003
        /*f24c*/ 	.word	0x00000000
        /*f250*/ 	.short	0x010a
        /*f252*/ 	.byte	0x3f
	.zero		1


	//   ....[19]....
        /*f254*/ 	.word	0x0006bd90
        /*f258*/ 	.word	0x00000003
        /*f25c*/ 	.word	0x00000000
        /*f260*/ 	.short	0x010a
        /*f262*/ 	.byte	0x3f
	.zero		1


	//   ....[20]....
        /*f264*/ 	.word	0x0006bdf0
        /*f268*/ 	.word	0x00000006
        /*f26c*/ 	.word	0x00000000
        /*f270*/ 	.short	0x010a
        /*f272*/ 	.byte	0x3f
	.zero		1


	//   ....[21]....
        /*f274*/ 	.word	0x0006bec0
        /*f278*/ 	.word	0x0000000f
        /*f27c*/ 	.word	0x00000018
        /*f280*/ 	.short	0x010a
        /*f282*/ 	.byte	0x3f
	.zero		1


	//   ....[22]....
        /*f284*/ 	.word	0x0006bf90
        /*f288*/ 	.word	0x00000004
        /*f28c*/ 	.word	0x00000000
        /*f290*/ 	.short	0x010a
        /*f292*/ 	.byte	0x3f
	.zero		1


	//   ....[23]....
        /*f294*/ 	.word	0x0006bfe0
        /*f298*/ 	.word	0x00000003
        /*f29c*/ 	.word	0x00000000
        /*f2a0*/ 	.short	0x010a
        /*f2a2*/ 	.byte	0x3f
	.zero		1


	//----- nvinfo : EIATTR_NUM_MBARRIERS
	.align		4
.L_37:
        /*f2a4*/ 	.byte	0x03, 0x38
        /*f2a6*/ 	.short	0x0008


	//----- nvinfo : EIATTR_EXIT_INSTR_OFFSETS
	.align		4
        /*f2a8*/ 	.byte	0x04, 0x1c
        /*f2aa*/ 	.short	(.L_39 - .L_38)


	//   ....[0]....
.L_38:
        /*f2ac*/ 	.word	0x00000700


	//   ....[1]....
        /*f2b0*/ 	.word	0x00001070


	//   ....[2]....
        /*f2b4*/ 	.word	0x0006a640


	//   ....[3]....
        /*f2b8*/ 	.word	0x0006ad50


	//   ....[4]....
        /*f2bc*/ 	.word	0x0006bd80


	//----- nvinfo : EIATTR_MAX_THREADS
	.align		4
.L_39:
        /*f2c0*/ 	.byte	0x04, 0x05
        /*f2c2*/ 	.short	(.L_41 - .L_40)
.L_40:
        /*f2c4*/ 	.word	0x00000180
        /*f2c8*/ 	.word	0x00000001
        /*f2cc*/ 	.word	0x00000001


	//----- nvinfo : EIATTR_CRS_STACK_SIZE
	.align		4
.L_41:
        /*f2d0*/ 	.byte	0x04, 0x1e
        /*f2d2*/ 	.short	(.L_43 - .L_42)
.L_42:
        /*f2d4*/ 	.word	0x00000000


	//----- nvinfo : EIATTR_CBANK_PARAM_SIZE
	.align		4
.L_43:
        /*f2d8*/ 	.byte	0x03, 0x19
        /*f2da*/ 	.short	0x0470


	//----- nvinfo : EIATTR_PARAM_CBANK
	.align		4
        /*f2dc*/ 	.byte	0x04, 0x0a
        /*f2de*/ 	.short	(.L_45 - .L_44)
	.align		4
.L_44:
        /*f2e0*/ 	.word	index@(.nv.constant0._ZN7cutlass13device_kernelINS_4gemm6kernel13GemmUniversalIN4cute5tupleIJiiiiEEENS1_10collective13CollectiveMmaINS1_34MainloopSm90TmaGmmaWarpSpecializedILi3ENS5_IJNS4_1CILi1EEESB_SB_EEENS1_35KernelTmaWarpSpecializedCooperativeEEENS5_IJNSA_ILi512EEESF_NSA_ILi32EEEEEENS_10bfloat16_tENS5_IJlSB_lEEESI_SJ_NS4_8TiledMMAINS4_8MMA_AtomIJNS4_4SM904GMMA28MMA_64x256x16_F32BF16BF16_SSILNSN_5MajorE0ELSP_0ELNSN_7ScaleInE1ELSQ_1EEEEEENS4_6LayoutINS5_IJNSA_ILi2EEESB_SB_EEENS5_IJSB_NSA_ILi0EEESW_EEEEENS5_IJNS4_10UnderscoreESZ_SZ_EEEEENS4_13SM90_TMA_LOADENS4_14ComposedLayoutINS4_7SwizzleILi2ELi4ELi3EEENS4_18smem_ptr_flag_bitsILi16EEENST_INS5_IJNSA_ILi8EEESG_EEENS5_IJSG_SB_EEEEEEEvNS4_8identityES12_S1C_vS1D_EENS_8epilogue10collective6detail29Sm90TmaWarpSpecializedAdapterINS1G_15DefaultEpilogueISI_SJ_SJ_NS1F_6thread17LinearCombinationISI_Li1EffLNS1K_9ScaleType4KindE0ELNS_15FloatRoundStyleE2ESI_EENS1_15EpilogueDefaultEEEEEvvEEEEvNT_6ParamsE)
        /*f2e4*/ 	.short	0x0210
        /*f2e6*/ 	.short	0x0470


	//----- nvinfo : EIATTR_SW_WAR
	.align		4
.L_45:
        /*f2e8*/ 	.byte	0x04, 0x36
        /*f2ea*/ 	.short	(.L_47 - .L_46)
.L_46:
        /*f2ec*/ 	.word	0x00000008
.L_47:


//--------------------- .nv.callgraph             --------------------------
	.section	.nv.callgraph,"",@"SHT_CUDA_CALLGRAPH"
	.align	4
	.sectionentsize	8
	.align		4
        /*0000*/ 	.word	0x00000000
	.align		4
        /*0004*/ 	.word	0xffffffff
	.align		4
        /*0008*/ 	.word	index@(_ZN7cutlass13device_kernelINS_4gemm6kernel13GemmUniversalIN4cute5tupleIJiiiiEEENS1_10collective13CollectiveMmaINS1_34MainloopSm90TmaGmmaWarpSpecializedILi3ENS5_IJNS4_1CILi1EEESB_SB_EEENS1_35KernelTmaWarpSpecializedCooperativeEEENS5_IJNSA_ILi512EEESF_NSA_ILi32EEEEEENS_10bfloat16_tENS5_IJlSB_lEEESI_SJ_NS4_8TiledMMAINS4_8MMA_AtomIJNS4_4SM904GMMA28MMA_64x256x16_F32BF16BF16_SSILNSN_5MajorE0ELSP_0ELNSN_7ScaleInE1ELSQ_1EEEEEENS4_6LayoutINS5_IJNSA_ILi2EEESB_SB_EEENS5_IJSB_NSA_ILi0EEESW_EEEEENS5_IJNS4_10UnderscoreESZ_SZ_EEEEENS4_13SM90_TMA_LOADENS4_14ComposedLayoutINS4_7SwizzleILi2ELi4ELi3EEENS4_18smem_ptr_flag_bitsILi16EEENST_INS5_IJNSA_ILi8EEESG_EEENS5_IJSG_SB_EEEEEEEvNS4_8identityES12_S1C_vS1D_EENS_8epilogue10collective6detail29Sm90TmaWarpSpecializedAdapterINS1G_15DefaultEpilogueISI_SJ_SJ_NS1F_6thread17LinearCombinationISI_Li1EffLNS1K_9ScaleType4KindE0ELNS_15FloatRoundStyleE2ESI_EENS1_15EpilogueDefaultEEEEEvvEEEEvNT_6ParamsE)
	.align		4
        /*000c*/ 	.word	index@(__assertfail)
	.align		4
        /*0010*/ 	.word	0x00000000
	.align		4
        /*0014*/ 	.word	0xfffffffe
	.align		4
        /*0018*/ 	.word	0x00000000
	.align		4
        /*001c*/ 	.word	0xfffffffd
	.align		4
        /*0020*/ 	.word	0x00000000
	.align		4
        /*0024*/ 	.word	0xfffffffc


//--------------------- .nv.constant4             --------------------------
	.section	.nv.constant4,"a",@progbits
	.align	8
	.align		8
.nv.constant4:
        /*0000*/ 	.dword	__assertfail
	.align		8
        /*0008*/ 	.dword	__unnamed_1
	.align		8
        /*0010*/ 	.dword	_ZN39_INTERNAL_a89c6bf4_4_k_cu_36c1dbd0_79184cuda3std3__45__cpo5beginE
	.align		8
        /*0018*/ 	.dword	_ZN39_INTERNAL_a89c6bf4_4_k_cu_36c1dbd0_79184cuda3std3__45__cpo3endE
	.align		8
        /*0020*/ 	.dword	_ZN39_INTERNAL_a89c6bf4_4_k_cu_36c1dbd0_79184cuda3std3__45__cpo6cbeginE
	.align		8
        /*0028*/ 	.dword	_ZN39_INTERNAL_a89c6bf4_4_k_cu_36c1dbd0_79184cuda3std3__45__cpo4cendE
	.align		8
        /*0030*/ 	.dword	_ZN39_INTERNAL_a89c6bf4_4_k_cu_36c1dbd0_79184cuda3std3__441_GLOBAL__N__a89c6bf4_4_k_cu_36c1dbd0_79186ignoreE
	.align		8
        /*0038*/ 	.dword	_ZN39_INTERNAL_a89c6bf4_4_k_cu_36c1dbd0_79184cuda3std3__419piecewise_constructE
	.align		8
        /*0040*/ 	.dword	_ZN39_INTERNAL_a89c6bf4_4_k_cu_36c1dbd0_79184cuda3std3__48in_placeE
	.align		8
        /*0048*/ 	.dword	_ZN39_INTERNAL_a89c6bf4_4_k_cu_36c1dbd0_79184cuda3std6ranges3__45__cpo4swapE
	.align		8
        /*0050*/ 	.dword	_ZN39_INTERNAL_a89c6bf4_4_k_cu_36c1dbd0_79184cuda3std6ranges3__45__cpo9iter_moveE
	.align		8
        /*0058*/ 	.dword	_ZN39_INTERNAL_a89c6bf4_4_k_cu_36c1dbd0_79184cute7productE
	.align		8
        /*0060*/ 	.dword	_ZN39_INTERNAL_a89c6bf4_4_k_cu_36c1dbd0_79184cute1_E
	.align		8
        /*0068*/ 	.dword	$str$22
	.align		8
        /*0070*/ 	.dword	$str$23


//--------------------- .text._ZN7cutlass13device_kernelINS_4gemm6kernel13GemmUniversalIN4cute5tupleIJiiiiEEENS1_10collective13CollectiveMmaINS1_34MainloopSm90TmaGmmaWarpSpecializedILi3ENS5_IJNS4_1CILi1EEESB_SB_EEENS1_35KernelTmaWarpSpecializedCooperativeEEENS5_IJNSA_ILi512EEESF_NSA_ILi32EEEEEENS_10bfloat16_tENS5_IJlSB_lEEESI_SJ_NS4_8TiledMMAINS4_8MMA_AtomIJNS4_4SM904GMMA28MMA_64x256x16_F32BF16BF16_SSILNSN_5MajorE0ELSP_0ELNSN_7ScaleInE1ELSQ_1EEEEEENS4_6LayoutINS5_IJNSA_ILi2EEESB_SB_EEENS5_IJSB_NSA_ILi0EEESW_EEEEENS5_IJNS4_10UnderscoreESZ_SZ_EEEEENS4_13SM90_TMA_LOADENS4_14ComposedLayoutINS4_7SwizzleILi2ELi4ELi3EEENS4_18smem_ptr_flag_bitsILi16EEENST_INS5_IJNSA_ILi8EEESG_EEENS5_IJSG_SB_EEEEEEEvNS4_8identityES12_S1C_vS1D_EENS_8epilogue10collective6detail29Sm90TmaWarpSpecializedAdapterINS1G_15DefaultEpilogueISI_SJ_SJ_NS1F_6thread17LinearCombinationISI_Li1EffLNS1K_9ScaleType4KindE0ELNS_15FloatRoundStyleE2ESI_EENS1_15EpilogueDefaultEEEEEvvEEEEvNT_6ParamsE --------------------------
	.section	.text._ZN7cutlass13device_kernelINS_4gemm6kernel13GemmUniversalIN4cute5tupleIJiiiiEEENS1_10collective13CollectiveMmaINS1_34MainloopSm90TmaGmmaWarpSpecializedILi3ENS5_IJNS4_1CILi1EEESB_SB_EEENS1_35KernelTmaWarpSpecializedCooperativeEEENS5_IJNSA_ILi512EEESF_NSA_ILi32EEEEEENS_10bfloat16_tENS5_IJlSB_lEEESI_SJ_NS4_8TiledMMAINS4_8MMA_AtomIJNS4_4SM904GMMA28MMA_64x256x16_F32BF16BF16_SSILNSN_5MajorE0ELSP_0ELNSN_7ScaleInE1ELSQ_1EEEEEENS4_6LayoutINS5_IJNSA_ILi2EEESB_SB_EEENS5_IJSB_NSA_ILi0EEESW_EEEEENS5_IJNS4_10UnderscoreESZ_SZ_EEEEENS4_13SM90_TMA_LOADENS4_14ComposedLayoutINS4_7SwizzleILi2ELi4ELi3EEENS4_18smem_ptr_flag_bitsILi16EEENST_INS5_IJNSA_ILi8EEESG_EEENS5_IJSG_SB_EEEEEEEvNS4_8identityES12_S1C_vS1D_EENS_8epilogue10collective6detail29Sm90TmaWarpSpecializedAdapterINS1G_15DefaultEpilogueISI_SJ_SJ_NS1F_6thread17LinearCombinationISI_Li1EffLNS1K_9ScaleType4KindE0ELNS_15FloatRoundStyleE2ESI_EENS1_15EpilogueDefaultEEEEEvvEEEEvNT_6ParamsE,"ax",@progbits
	.align	128
.text._ZN7cutlass13device_kernelINS_4gemm6kernel13GemmUniversalIN4cute5tupleIJiiiiEEENS1_10collective13CollectiveMmaINS1_34MainloopSm90TmaGmmaWarpSpecializedILi3ENS5_IJNS4_1CILi1EEESB_SB_EEENS1_35KernelTmaWarpSpecializedCooperativeEEENS5_IJNSA_ILi512EEESF_NSA_ILi32EEEEEENS_10bfloat16_tENS5_IJlSB_lEEESI_SJ_NS4_8TiledMMAINS4_8MMA_AtomIJNS4_4SM904GMMA28MMA_64x256x16_F32BF16BF16_SSILNSN_5MajorE0ELSP_0ELNSN_7ScaleInE1ELSQ_1EEEEEENS4_6LayoutINS5_IJNSA_ILi2EEESB_SB_EEENS5_IJSB_NSA_ILi0EEESW_EEEEENS5_IJNS4_10UnderscoreESZ_SZ_EEEEENS4_13SM90_TMA_LOADENS4_14ComposedLayoutINS4_7SwizzleILi2ELi4ELi3EEENS4_18smem_ptr_flag_bitsILi16EEENST_INS5_IJNSA_ILi8EEESG_EEENS5_IJSG_SB_EEEEEEEvNS4_8identityES12_S1C_vS1D_EENS_8epilogue10collective6detail29Sm90TmaWarpSpecializedAdapterINS1G_15DefaultEpilogueISI_SJ_SJ_NS1F_6thread17LinearCombinationISI_Li1EffLNS1K_9ScaleType4KindE0ELNS_15FloatRoundStyleE2ESI_EENS1_15EpilogueDefaultEEEEEvvEEEEvNT_6ParamsE:
        .type           _ZN7cutlass13device_kernelINS_4gemm6kernel13GemmUniversalIN4cute5tupleIJiiiiEEENS1_10collective13CollectiveMmaINS1_34MainloopSm90TmaGmmaWarpSpecializedILi3ENS5_IJNS4_1CILi1EEESB_SB_EEENS1_35KernelTmaWarpSpecializedCooperativeEEENS5_IJNSA_ILi512EEESF_NSA_ILi32EEEEEENS_10bfloat16_tENS5_IJlSB_lEEESI_SJ_NS4_8TiledMMAINS4_8MMA_AtomIJNS4_4SM904GMMA28MMA_64x256x16_F32BF16BF16_SSILNSN_5MajorE0ELSP_0ELNSN_7ScaleInE1ELSQ_1EEEEEENS4_6LayoutINS5_IJNSA_ILi2EEESB_SB_EEENS5_IJSB_NSA_ILi0EEESW_EEEEENS5_IJNS4_10UnderscoreESZ_SZ_EEEEENS4_13SM90_TMA_LOADENS4_14ComposedLayoutINS4_7SwizzleILi2ELi4ELi3EEENS4_18smem_ptr_flag_bitsILi16EEENST_INS5_IJNSA_ILi8EEESG_EEENS5_IJSG_SB_EEEEEEEvNS4_8identityES12_S1C_vS1D_EENS_8epilogue10collective6detail29Sm90TmaWarpSpecializedAdapterINS1G_15DefaultEpilogueISI_SJ_SJ_NS1F_6thread17LinearCombinationISI_Li1EffLNS1K_9ScaleType4KindE0ELNS_15FloatRoundStyleE2ESI_EENS1_15EpilogueDefaultEEEEEvvEEEEvNT_6ParamsE,@function
        .size           _ZN7cutlass13device_kernelINS_4gemm6kernel13GemmUniversalIN4cute5tupleIJiiiiEEENS1_10collective13CollectiveMmaINS1_34MainloopSm90TmaGmmaWarpSpecializedILi3ENS5_IJNS4_1CILi1EEESB_SB_EEENS1_35KernelTmaWarpSpecializedCooperativeEEENS5_IJNSA_ILi512EEESF_NSA_ILi32EEEEEENS_10bfloat16_tENS5_IJlSB_lEEESI_SJ_NS4_8TiledMMAINS4_8MMA_AtomIJNS4_4SM904GMMA28MMA_64x256x16_F32BF16BF16_SSILNSN_5MajorE0ELSP_0ELNSN_7ScaleInE1ELSQ_1EEEEEENS4_6LayoutINS5_IJNSA_ILi2EEESB_SB_EEENS5_IJSB_NSA_ILi0EEESW_EEEEENS5_IJNS4_10UnderscoreESZ_SZ_EEEEENS4_13SM90_TMA_LOADENS4_14ComposedLayoutINS4_7SwizzleILi2ELi4ELi3EEENS4_18smem_ptr_flag_bitsILi16EEENST_INS5_IJNSA_ILi8EEESG_EEENS5_IJSG_SB_EEEEEEEvNS4_8identityES12_S1C_vS1D_EENS_8epilogue10collective6detail29Sm90TmaWarpSpecializedAdapterINS1G_15DefaultEpilogueISI_SJ_SJ_NS1F_6thread17LinearCombinationISI_Li1EffLNS1K_9ScaleType4KindE0ELNS_15FloatRoundStyleE2ESI_EENS1_15EpilogueDefaultEEEEEvvEEEEvNT_6ParamsE,(.L_x_2106 - _ZN7cutlass13device_kernelINS_4gemm6kernel13GemmUniversalIN4cute5tupleIJiiiiEEENS1_10collective13CollectiveMmaINS1_34MainloopSm90TmaGmmaWarpSpecializedILi3ENS5_IJNS4_1CILi1EEESB_SB_EEENS1_35KernelTmaWarpSpecializedCooperativeEEENS5_IJNSA_ILi512EEESF_NSA_ILi32EEEEEENS_10bfloat16_tENS5_IJlSB_lEEESI_SJ_NS4_8TiledMMAINS4_8MMA_AtomIJNS4_4SM904GMMA28MMA_64x256x16_F32BF16BF16_SSILNSN_5MajorE0ELSP_0ELNSN_7ScaleInE1ELSQ_1EEEEEENS4_6LayoutINS5_IJNSA_ILi2EEESB_SB_EEENS5_IJSB_NSA_ILi0EEESW_EEEEENS5_IJNS4_10UnderscoreESZ_SZ_EEEEENS4_13SM90_TMA_LOADENS4_14ComposedLayoutINS4_7SwizzleILi2ELi4ELi3EEENS4_18smem_ptr_flag_bitsILi16EEENST_INS5_IJNSA_ILi8EEESG_EEENS5_IJSG_SB_EEEEEEEvNS4_8identityES12_S1C_vS1D_EENS_8epilogue10collective6detail29Sm90TmaWarpSpecializedAdapterINS1G_15DefaultEpilogueISI_SJ_SJ_NS1F_6thread17LinearCombinationISI_Li1EffLNS1K_9ScaleType4KindE0ELNS_15FloatRoundStyleE2ESI_EENS1_15EpilogueDefaultEEEEEvvEEEEvNT_6ParamsE)
        .other          _ZN7cutlass13device_kernelINS_4gemm6kernel13GemmUniversalIN4cute5tupleIJiiiiEEENS1_10collective13CollectiveMmaINS1_34MainloopSm90TmaGmmaWarpSpecializedILi3ENS5_IJNS4_1CILi1EEESB_SB_EEENS1_35KernelTmaWarpSpecializedCooperativeEEENS5_IJNSA_ILi512EEESF_NSA_ILi32EEEEEENS_10bfloat16_tENS5_IJlSB_lEEESI_SJ_NS4_8TiledMMAINS4_8MMA_AtomIJNS4_4SM904GMMA28MMA_64x256x16_F32BF16BF16_SSILNSN_5MajorE0ELSP_0ELNSN_7ScaleInE1ELSQ_1EEEEEENS4_6LayoutINS5_IJNSA_ILi2EEESB_SB_EEENS5_IJSB_NSA_ILi0EEESW_EEEEENS5_IJNS4_10UnderscoreESZ_SZ_EEEEENS4_13SM90_TMA_LOADENS4_14ComposedLayoutINS4_7SwizzleILi2ELi4ELi3EEENS4_18smem_ptr_flag_bitsILi16EEENST_INS5_IJNSA_ILi8EEESG_EEENS5_IJSG_SB_EEEEEEEvNS4_8identityES12_S1C_vS1D_EENS_8epilogue10collective6detail29Sm90TmaWarpSpecializedAdapterINS1G_15DefaultEpilogueISI_SJ_SJ_NS1F_6thread17LinearCombinationISI_Li1EffLNS1K_9ScaleType4KindE0ELNS_15FloatRoundStyleE2ESI_EENS1_15EpilogueDefaultEEEEEvvEEEEvNT_6ParamsE,@"STO_CUDA_ENTRY STV_DEFAULT"
_ZN7cutlass13device_kernelINS_4gemm6kernel13GemmUniversalIN4cute5tupleIJiiiiEEENS1_10collective13CollectiveMmaINS1_34MainloopSm90TmaGmmaWarpSpecializedILi3ENS5_IJNS4_1CILi1EEESB_SB_EEENS1_35KernelTmaWarpSpecializedCooperativeEEENS5_IJNSA_ILi512EEESF_NSA_ILi32EEEEEENS_10bfloat16_tENS5_IJlSB_lEEESI_SJ_NS4_8TiledMMAINS4_8MMA_AtomIJNS4_4SM904GMMA28MMA_64x256x16_F32BF16BF16_SSILNSN_5MajorE0ELSP_0ELNSN_7ScaleInE1ELSQ_1EEEEEENS4_6LayoutINS5_IJNSA_ILi2EEESB_SB_EEENS5_IJSB_NSA_ILi0EEESW_EEEEENS5_IJNS4_10UnderscoreESZ_SZ_EEEEENS4_13SM90_TMA_LOADENS4_14ComposedLayoutINS4_7SwizzleILi2ELi4ELi3EEENS4_18smem_ptr_flag_bitsILi16EEENST_INS5_IJNSA_ILi8EEESG_EEENS5_IJSG_SB_EEEEEEEvNS4_8identityES12_S1C_vS1D_EENS_8epilogue10collective6detail29Sm90TmaWarpSpecializedAdapterINS1G_15DefaultEpilogueISI_SJ_SJ_NS1F_6thread17LinearCombinationISI_Li1EffLNS1K_9ScaleType4KindE0ELNS_15FloatRoundStyleE2ESI_EENS1_15EpilogueDefaultEEEEEvvEEEEvNT_6ParamsE:
[----:B------:R-:W0:Y:S02]  /*0000*/  LDC R1, c[0x0][0x28] ;  /* 0x00000a00ff017b82 */ /* 0x000e240000000800 */
[----:B0-----:R-:W-:Y:S01]  /*0010*/  VIADD R1, R1, 0xffffd9d0 ;  /* 0xffffd9d001017836 */ /* 0x001fe20000000000 */
[----:B------:R-:W0:Y:S01]  /*0020*/  S2R R2, SR_TID.X ;  /* 0x0000000000027919 */ /* 0x000e220000002100 */
[----:B------:R-:W-:Y:S01]  /*0030*/  ELECT P0, URZ, PT ;  /* 0x00000000003f782f */ /* 0x000fe20003800000 */
[----:B------:R-:W-:Y:S01]  /*0040*/  BSSY B0, `(.L_x_0) ;  /* 0x0000015000007945 */ /* 0x000fe20003800000 */
[--C-:B0-----:R-:W-:Y:S02]  /*0050*/  SHF.R.U32.HI R0, RZ, 0x5, R2.reuse ;  /* 0x00000005ff007819 */ /* 0x101fe40000011602 */
[----:B------:R-:W-:-:S03]  /*0060*/  SHF.R.U32.HI R2, RZ, 0x7, R2 ;  /* 0x00000007ff027819 */ /* 0x000fc60000011602 */
[----:B------:R-:W0:Y:S04]  /*0070*/  SHFL.IDX PT, R3, R0, RZ, 0x1f ;  /* 0x00001fff00037589 */ /* 0x000e2800000e0000 */
[----:B------:R-:W1:Y:S01]  /*0080*/  SHFL.IDX PT, R2, R2, RZ, 0x1f ;  /* 0x00001fff02027589 */ /* 0x000e6200000e0000 */
[----:B0-----:R-:W-:Y:S02]  /*0090*/  R2UR UR10, R3 ;  /* 0x00000000030a72ca */ /* 0x001fe400000e0000 */
[----:B-1----:R-:W-:-:S11]  /*00a0*/  R2UR UR5, R2 ;  /* 0x00000000020572ca */ /* 0x002fd600000e0000 */
[----:B------:R-:W-:Y:S02]  /*00b0*/  USHF.R.S32.HI UR4, URZ, 0x1f, UR10 ;  /* 0x0000001f3f047899 */ /* 0x000fe4000801140a */
[----:B------:R-:W-:Y:S02]  /*00c0*/  ISETP.NE.OR P0, PT, RZ, UR10, !P0 ;  /* 0x0000000aff007c0c */ /* 0x000fe4000c705670 */
[----:B------:R-:W-:-:S04]  /*00d0*/  ULEA.HI UR4, UR4, UR10, URZ, 0x2 ;  /* 0x0000000a04047291 */ /* 0x000fc8000f8f103f */
[----:B------:R-:W-:-:S04]  /*00e0*/  ULOP3.LUT UR4, UR4, 0xfffffffc, URZ, 0xc0, !UPT ;  /* 0xfffffffc04047892 */ /* 0x000fc8000f8ec03f */
[----:B------:R-:W-:-:S03]  /*00f0*/  UIADD3 UR10, UR10, -UR4, URZ ;  /* 0x800000040a0a7290 */ /* 0x000fc6000fffe03f */
[----:B------:R-:W-:Y:S09]  /*0100*/  @P0 BRA `(.L_x_1) ;  /* 0x0000000000200947 */ /* 0x000ff20003800000 */
[----:B------:R-:W-:Y:S02]  /*0110*/  ULDC.64 UR6, c[0x0][0x198] ;  /* 0x0000660000067ab9 */ /* 0x000fe40000000a00 */
[----:B------:R-:W-:Y:S02]  /*0120*/  UIADD3 UR8, UP0, UR6, 0xf0, URZ ;  /* 0x000000f006087890 */ /* 0x000fe4000ff1e03f */
[----:B------:R-:W-:Y:S02]  /*0130*/  UIADD3 UR6, UP1, UR6, 0x1f0, URZ ;  /* 0x000001f006067890 */ /* 0x000fe4000ff3e03f */
[----:B------:R-:W-:Y:S02]  /*0140*/  UIADD3.X UR9, URZ, UR7, URZ, UP0, !UPT ;  /* 0x000000073f097290 */ /* 0x000fe400087fe43f */
[----:B------:R-:W-:-:S07]  /*0150*/  UIADD3.X UR7, URZ, UR7, URZ, UP1, !UPT ;  /* 0x000000073f077290 */ /* 0x000fce0008ffe43f */
[----:B------:R0:W-:Y:S02]  /*0160*/  UTMACCTL.PF [UR8] ;  /* 0x00000000080079b9 */ /* 0x0001e40008040000 */
[----:B------:R0:W-:Y:S02]  /*0170*/  UTMACCTL.PF [UR6] ;  /* 0x00000000060079b9 */ /* 0x0001e40008040000 */
[----:B0-----:R-:W-:Y:S01]  /*0180*/  NOP ;  /* 0x0000000000007918 */ /* 0x001fe20000000000 */
.L_x_1:
[----:B------:R-:W-:Y:S05]  /*0190*/  BSYNC B0 ;  /* 0x0000000000007941 */ /* 0x000fea0003800000 */
.L_x_0:
[----:B------:R-:W0:Y:S01]  /*01a0*/  SHFL.IDX PT, R2, R0, RZ, 0x1f ;  /* 0x00001fff00027589 */ /* 0x000e2200000e0000 */
[----:B------:R-:W-:Y:S01]  /*01b0*/  UISETP.NE.AND UP0, UPT, UR10, 0x3, UPT ;  /* 0x000000030a00788c */ /* 0x000fe2000bf05270 */
[----:B------:R-:W-:Y:S01]  /*01c0*/  ISETP.NE.AND P1, PT, RZ, UR5, PT ;  /* 0x00000005ff007c0c */ /* 0x000fe2000bf25270 */
[----:B------:R-:W-:Y:S02]  /*01d0*/  UIADD3 UR18, UR5, -0x1, URZ ;  /* 0xffffffff05127890 */ /* 0x000fe4000fffe03f */
[----:B------:R-:W-:Y:S02]  /*01e0*/  UISETP.EQ.OR UP0, UPT, UR10, URZ, !UP0 ;  /* 0x0000003f0a00728c */ /* 0x000fe4000c702670 */
[----:B------:R-:W-:Y:S02]  /*01f0*/  UISETP.GE.U32.AND UP1, UPT, UR18, 0x2, UPT ;  /* 0x000000021200788c */ /* 0x000fe4000bf26070 */
[----:B------:R-:W-:-:S04]  /*0200*/  UISETP.EQ.AND UP0, UPT, UR5, URZ, UP0 ;  /* 0x0000003f0500728c */ /* 0x000fc80008702270 */
[----:B------:R-:W-:-:S04]  /*0210*/  USEL UR38, URZ, 0x1, !UP0 ;  /* 0x000000013f267887 */ /* 0x000fc8000c000000 */
[----:B------:R-:W-:Y:S01]  /*0220*/  USEL UR38, UR38, 0x2, UP1 ;  /* 0x0000000226267887 */ /* 0x000fe20008800000 */
[----:B0-----:R-:W-:-:S13]  /*0230*/  ISETP.NE.AND P0, PT, R2, RZ, PT ;  /* 0x000000ff0200720c */ /* 0x001fda0003f05270 */
[----:B------:R-:W-:Y:S05]  /*0240*/  @P0 BRA `(.L_x_2) ;  /* 0x0000000000500947 */ /* 0x000fea0003800000 */
[----:B------:R-:W0:Y:S01]  /*0250*/  S2UR UR8, SR_CgaCtaId ;  /* 0x00000000000879c3 */ /* 0x000e220000008800 */
[----:B------:R-:W-:Y:S01]  /*0260*/  UMOV UR4, 0x400 ;  /* 0x0000040000047882 */ /* 0x000fe20000000000 */
[----:B------:R-:W-:Y:S01]  /*0270*/  UMOV UR5, 0x1 ;  /* 0x0000000100057882 */ /* 0x000fe20000000000 */
[----:B------:R-:W-:Y:S01]  /*0280*/  UMOV UR6, 0x100 ;  /* 0x0000010000067882 */ /* 0x000fe20000000000 */
[----:B------:R-:W-:Y:S01]  /*0290*/  ELECT P0, URZ, PT ;  /* 0x00000000003f782f */ /* 0x000fe20003800000 */
[----:B------:R-:W-:-:S04]  /*02a0*/  UIADD3 UR6, -UR6, 0x100000, URZ ;  /* 0x0010000006067890 */ /* 0x000fc8000fffe13f */
[----:B------:R-:W-:Y:S02]  /*02b0*/  USHF.L.U32 UR7, UR6, 0xb, URZ ;  /* 0x0000000b06077899 */ /* 0x000fe4000800063f */
[----:B------:R-:W-:Y:S02]  /*02c0*/  USHF.L.U32 UR6, UR6, 0x1, URZ ;  /* 0x0000000106067899 */ /* 0x000fe4000800063f */
[----:B0-----:R-:W-:Y:S02]  /*02d0*/  ULEA UR8, UR8, UR4, 0x18 ;  /* 0x0000000408087291 */ /* 0x001fe4000f8ec03f */
[----:B------:R-:W-:-:S04]  /*02e0*/  UIADD3 UR4, -UR5, 0x100000, URZ ;  /* 0x0010000005047890 */ /* 0x000fc8000fffe13f */
[----:B------:R-:W-:Y:S02]  /*02f0*/  USHF.L.U32 UR5, UR4, 0xb, URZ ;  /* 0x0000000b04057899 */ /* 0x000fe4000800063f */
[----:B------:R-:W-:Y:S01]  /*0300*/  USHF.L.U32 UR4, UR4, 0x1, URZ ;  /* 0x0000000104047899 */ /* 0x000fe2000800063f */
[----:B------:R-:W0:Y:S11]  /*0310*/  FENCE.VIEW.ASYNC.S ;  /* 0x00000000000073c6 */ /* 0x000e360000000000 */
[----:B0-----:R0:W1:Y:S01]  /*0320*/  SYNCS.EXCH.64 URZ, [UR8], UR4 ;  /* 0x00000004083f75b2 */ /* 0x0010620008000100 */
[----:B------:R0:W2:Y:S01]  /*0330*/  SYNCS.EXCH.64 URZ, [UR8+0x18], UR6 ;  /* 0x00001806083f75b2 */ /* 0x0000a20008000100 */
[----:B------:R0:W3:Y:S01]  /*0340*/  SYNCS.EXCH.64 URZ, [UR8+0x8], UR4 ;  /* 0x00000804083f75b2 */ /* 0x0000e20008000100 */
[----:B------:R0:W4:Y:S01]  /*0350*/  SYNCS.EXCH.64 URZ, [UR8+0x20], UR6 ;  /* 0x00002006083f75b2 */ /* 0x0001220008000100 */
[----:B------:R0:W0:Y:S01]  /*0360*/  SYNCS.EXCH.64 URZ, [UR8+0x10], UR4 ;  /* 0x00001004083f75b2 */ /* 0x0000220008000100 */
[----:B------:R0:W0:Y:S01]  /*0370*/  SYNCS.EXCH.64 URZ, [UR8+0x28], UR6 ;  /* 0x00002806083f75b2 */ /* 0x0000220008000100 */
[----:B------:R-:W-:Y:S01]  /*0380*/  NOP ;  /* 0x0000000000007918 */ /* 0x000fe20000000000 */
.L_x_2:
[----:B------:R-:W5:Y:S01]  /*0390*/  SHFL.IDX PT, R0, R0, RZ, 0x1f ;  /* 0x00001fff00007589 */ /* 0x000f6200000e0000 */
[----:B------:R-:W-:Y:S01]  /*03a0*/  ELECT P0, URZ, PT ;  /* 0x00000000003f782f */ /* 0x000fe20003800000 */
[----:B------:R-:W1:Y:S01]  /*03b0*/  S2UR UR17, SR_CTAID.Y ;  /* 0x00000000001179c3 */ /* 0x000e620000002600 */
[----:B0-----:R-:W-:Y:S01]  /*03c0*/  ULDC UR5, c[0x0][0x65c] ;  /* 0x0001970000057ab9 */ /* 0x001fe20000000800 */
[----:B------:R-:W-:Y:S01]  /*03d0*/  UMOV UR12, 0x20 ;  /* 0x00000020000c7882 */ /* 0x000fe20000000000 */
[----:B------:R-:W-:Y:S01]  /*03e0*/  UISETP.NE.AND UP2, UPT, UR5, 0x1, UPT ;  /* 0x000000010500788c */ /* 0x000fe2000bf45270 */
[----:B------:R-:W-:Y:S01]  /*03f0*/  NOP ;  /* 0x0000000000007918 */ /* 0x000fe20000000000 */
[----:B------:R-:W-:Y:S02]  /*0400*/  NOP ;  /* 0x0000000000007918 */ /* 0x000fe40000000000 */
[----:B------:R-:W-:Y:S01]  /*0410*/  UP2UR UR39, UPR, URZ, 0x4 ;  /* 0x000000043f277883 */ /* 0x000fe20008000000 */
[----:B------:R-:W0:Y:S01]  /*0420*/  S2UR UR4, SR_CTAID.X ;  /* 0x00000000000479c3 */ /* 0x000e220000002500 */
[----:B------:R-:W-:-:S02]  /*0430*/  PLOP3.LUT P2, PT, PT, PT, UP2, 0x80, 0x0 ;  /* 0x000000000000781c */ /* 0x000fc40003f4f028 */
[----:B------:R-:W-:Y:S02]  /*0440*/  PLOP3.LUT P4, PT, PT, PT, UP2, 0x80, 0x0 ;  /* 0x000000000000781c */ /* 0x000fe40003f8f028 */
[----:B------:R-:W-:Y:S01]  /*0450*/  PLOP3.LUT P3, PT, PT, PT, UP2, 0x80, 0x0 ;  /* 0x000000000000781c */ /* 0x000fe20003f6f028 */
[----:B------:R-:W-:Y:S01]  /*0460*/  @UP2 ULDC UR14, c[0x0][0x10] ;  /* 0x00000400000e2ab9 */ /* 0x000fe20000000800 */
[----:B------:R-:W-:Y:S01]  /*0470*/  @UP2 UMOV UR9, URZ ;  /* 0x0000003f00092c82 */ /* 0x000fe20008000000 */
[----:B------:R-:W-:Y:S01]  /*0480*/  @!UP2 ULDC UR11, c[0x0][0xc] ;  /* 0x00000300000baab9 */ /* 0x000fe20000000800 */
[----:B-----5:R-:W-:Y:S01]  /*0490*/  ISETP.NE.OR P0, PT, R0, RZ, !P0 ;  /* 0x000000ff0000720c */ /* 0x020fe20004705670 */
[----:B-1----:R-:W-:Y:S02]  /*04a0*/  @UP2 UMOV UR7, UR17 ;  /* 0x0000001100072c82 */ /* 0x002fe40008000000 */
[----:B------:R-:W-:Y:S01]  /*04b0*/  @UP2 UMOV UR8, UR7 ;  /* 0x0000000700082c82 */ /* 0x000fe20008000000 */
[----:B------:R-:W-:Y:S01]  /*04c0*/  @!UP2 UMOV UR7, UR17 ;  /* 0x000000110007ac82 */ /* 0x000fe20008000000 */
[----:B0-----:R-:W-:-:S08]  /*04d0*/  @UP2 UIMAD.WIDE.U32 UR14, UR4, UR14, UR8 ;  /* 0x0000000e040e22a5 */ /* 0x001fd0000f8e0008 */
[----:B------:R-:W-:Y:S01]  /*04e0*/  VOTEU.ALL UP0, P0 ;  /* 0x00000000003f7886 */ /* 0x000fe20000000000 */
[----:B------:R-:W-:Y:S01]  /*04f0*/  VOTEU.ALL UP1, P0 ;  /* 0x00000000003f7886 */ /* 0x000fe20000020000 */
[----:B------:R-:W-:-:S03]  /*0500*/  IMAD.U32 R2, RZ, RZ, UR14 ;  /* 0x0000000eff027e24 */ /* 0x000fc6000f8e00ff */
[----:B------:R-:W0:Y:S01]  /*0510*/  @!UP0 S2UR UR6, SR_CgaCtaId ;  /* 0x00000000000689c3 */ /* 0x000e220000008800 */
[----:B------:R-:W-:Y:S01]  /*0520*/  @!UP0 UMOV UR5, 0x400 ;  /* 0x0000040000058882 */ /* 0x000fe20000000000 */
[----:B------:R-:W-:-:S04]  /*0530*/  @!UP0 UIADD3 UR12, -UR12, 0x100000, URZ ;  /* 0x001000000c0c8890 */ /* 0x000fc8000fffe13f */
[----:B------:R-:W-:Y:S02]  /*0540*/  @!UP0 USHF.L.U32 UR13, UR12, 0xb, URZ ;  /* 0x0000000b0c0d8899 */ /* 0x000fe4000800063f */
[----:B------:R-:W-:Y:S01]  /*0550*/  @!UP0 USHF.L.U32 UR12, UR12, 0x1, URZ ;  /* 0x000000010c0c8899 */ /* 0x000fe2000800063f */
[----:B------:R-:W-:Y:S01]  /*0560*/  IMAD.U32 R3, RZ, RZ, UR15 ;  /* 0x0000000fff037e24 */ /* 0x000fe2000f8e00ff */
[----:B0-----:R-:W-:Y:S01]  /*0570*/  @!UP0 ULEA UR16, UR6, UR5, 0x18 ;  /* 0x0000000506108291 */ /* 0x001fe2000f8ec03f */
[----:B------:R-:W-:Y:S01]  /*0580*/  VOTEU.ALL UP0, P0 ;  /* 0x00000000003f7886 */ /* 0x000fe20000000000 */
[----:B------:R-:W-:Y:S01]  /*0590*/  PLOP3.LUT P0, PT, PT, PT, UP2, 0x80, 0x0 ;  /* 0x000000000000781c */ /* 0x000fe20003f0f028 */
[----:B------:R-:W-:Y:S01]  /*05a0*/  UMOV UR5, URZ ;  /* 0x0000003f00057c82 */ /* 0x000fe20008000000 */
[----:B------:R-:W-:Y:S01]  /*05b0*/  @UP2 UMOV UR6, URZ ;  /* 0x0000003f00062c82 */ /* 0x000fe20008000000 */
[----:B------:R-:W-:Y:S02]  /*05c0*/  @!UP2 UIMAD.WIDE.U32 UR8, UR11, UR7, UR4 ;  /* 0x000000070b08a2a5 */ /* 0x000fe4000f8e0004 */
[----:B------:R-:W-:-:S04]  /*05d0*/  @UP2 UIADD3 UR6, UR15, UR6, URZ ;  /* 0x000000060f062290 */ /* 0x000fc8000fffe03f */
[----:B------:R-:W-:Y:S01]  /*05e0*/  IMAD.U32 R5, RZ, RZ, UR9 ;  /* 0x00000009ff057e24 */ /* 0x000fe2000f8e00ff */
[----:B------:R-:W0:Y:S02]  /*05f0*/  FENCE.VIEW.ASYNC.S ;  /* 0x00000000000073c6 */ /* 0x000e240000000000 */
[----:B0-----:R0:W2:Y:S01]  /*0600*/  @!UP0 SYNCS.EXCH.64 URZ, [UR16+0x40], UR12 ;  /* 0x0000400c103f85b2 */ /* 0x0010a20008000100 */
[----:B------:R-:W-:Y:S02]  /*0610*/  @P2 IMAD.U32 R6, RZ, RZ, UR6 ;  /* 0x00000006ff062e24 */ /* 0x000fe4000f8e00ff */
[----:B------:R-:W-:Y:S02]  /*0620*/  @P0 IMAD.MOV.U32 R7, RZ, RZ, R2 ;  /* 0x000000ffff070224 */ /* 0x000fe400078e0002 */
[----:B------:R-:W-:Y:S02]  /*0630*/  IMAD.U32 R2, RZ, RZ, UR8 ;  /* 0x00000008ff027e24 */ /* 0x000fe4000f8e00ff */
[----:B------:R-:W-:-:S02]  /*0640*/  @!P4 IMAD.MOV.U32 R6, RZ, RZ, R5 ;  /* 0x000000ffff06c224 */ /* 0x000fc400078e0005 */
[----:B------:R-:W-:Y:S02]  /*0650*/  @!P3 IMAD.MOV.U32 R7, RZ, RZ, R2 ;  /* 0x000000ffff07b224 */ /* 0x000fe400078e0002 */
[----:B------:R-:W-:Y:S01]  /*0660*/  IMAD.U32 R3, RZ, RZ, UR9 ;  /* 0x00000009ff037e24 */ /* 0x000fe2000f8e00ff */
[----:B------:R0:W-:Y:S01]  /*0670*/  STL [R1+0xe00], R6 ;  /* 0x000e000601007387 */ /* 0x0001e20000100800 */
[----:B------:R-:W-:-:S03]  /*0680*/  IMAD.U32 R4, RZ, RZ, UR8 ;  /* 0x00000008ff047e24 */ /* 0x000fc6000f8e00ff */
[----:B------:R0:W-:Y:S01]  /*0690*/  STL [R1+0xe04], R7 ;  /* 0x000e040701007387 */ /* 0x0001e20000100800 */
[----:B------:R0:W2:Y:S01]  /*06a0*/  @!UP1 SYNCS.EXCH.64 URZ, [UR16+0x48], UR12 ;  /* 0x0000480c103f95b2 */ /* 0x0000a20008000100 */
[----:B------:R-:W-:Y:S01]  /*06b0*/  NOP ;  /* 0x0000000000007918 */ /* 0x000fe20000000000 */
[----:B--234-:R-:W-:Y:S06]  /*06c0*/  BAR.SYNC.DEFER_BLOCKING 0x0 ;  /* 0x0000000000007b1d */ /* 0x01cfec0000010000 */
[----:B------:R-:W-:Y:S05]  /*06d0*/  @!P1 BRA `(.L_x_3) ;  /* 0x0000069c00dc9947 */ /* 0x000fea0003800000 */
[----:B------:R-:W-:-:S06]  /*06e0*/  UISETP.GT.U32.AND UP0, UPT, UR18, 0x1, UPT ;  /* 0x000000011200788c */ /* 0x000fcc000bf04070 */
[----:B------:R-:W-:-:S13]  /*06f0*/  PLOP3.LUT P0, PT, PT, PT, UP0, 0x80, 0x0 ;  /* 0x000000000000781c */ /* 0x000fda0003f0f008 */
[----:B0-----:R-:W-:Y:S05]  /*0700*/  @P0 EXIT ;  /* 0x000000000000094d */ /* 0x001fea0003800000 */
[----:B------:R-:W-:Y:S01]  /*0710*/  ULDC.64 UR8, c[0x0][0x650] ;  /* 0x0001940000087ab9 */ /* 0x000fe20000000a00 */
[----:B------:R-:W-:Y:S01]  /*0720*/  UMOV UR40, 0xffffffff ;  /* 0xffffffff00287882 */ /* 0x000fe20000000000 */
[----:B------:R-:W-:Y:S01]  /*0730*/  ISETP.GE.U32.AND P0, PT, R7, UR8, PT ;  /* 0x0000000807007c0c */ /* 0x000fe2000bf06070 */
[----:B------:R-:W-:Y:S01]  /*0740*/  UMOV UR41, 0xffffffff ;  /* 0xffffffff00297882 */ /* 0x000fe20000000000 */
[----:B------:R-:W-:Y:S01]  /*0750*/  UMOV UR42, 0xffffffff ;  /* 0xffffffff002a7882 */ /* 0x000fe20000000000 */
[----:B------:R-:W-:Y:S02]  /*0760*/  PRMT R0, RZ, 0x7610, R0 ;  /* 0x00007610ff007816 */ /* 0x000fe40000000000 */
[----:B------:R-:W-:-:S13]  /*0770*/  ISETP.GE.U32.AND.EX P0, PT, R6, UR9, PT, P0 ;  /* 0x0000000906007c0c */ /* 0x000fda000bf06100 */
[----:B------:R-:W-:Y:S05]  /*0780*/  @P0 BRA `(.L_x_4) ;  /* 0x0000000400800947 */ /* 0x000fea0003800000 */
[----:B------:R-:W-:Y:S01]  /*0790*/  I2FP.F32.U32 R0, UR4 ;  /* 0x0000000400007c45 */ /* 0x000fe20008201000 */
[----:B------:R-:W-:Y:S01]  /*07a0*/  ULDC.64 UR16, c[0x0][0x628] ;  /* 0x00018a0000107ab9 */ /* 0x000fe20000000a00 */
[----:B------:R-:W-:Y:S01]  /*07b0*/  ULDC UR6, c[0x0][0x150] ;  /* 0x0000540000067ab9 */ /* 0x000fe20000000800 */
[----:B------:R-:W-:Y:S01]  /*07c0*/  ISETP.NE.U32.AND P0, PT, RZ, UR16, PT ;  /* 0x00000010ff007c0c */ /* 0x000fe2000bf05070 */
[----:B------:R-:W-:Y:S01]  /*07d0*/  ULDC UR15, c[0x0][0x630] ;  /* 0x00018c00000f7ab9 */ /* 0x000fe20000000800 */
[----:B------:R-:W-:Y:S01]  /*07e0*/  FMUL R0, R0, UR6 ;  /* 0x0000000600007c20 */ /* 0x000fe20008400000 */
[----:B------:R-:W-:Y:S01]  /*07f0*/  R2UR UR18, R7 ;  /* 0x00000000071272ca */ /* 0x000fe200000e0000 */
[----:B------:R-:W-:Y:S01]  /*0800*/  ULDC UR20, c[0x0][0x154] ;  /* 0x0000550000147ab9 */ /* 0x000fe20000000800 */
[----:B------:R-:W-:Y:S01]  /*0810*/  ISETP.NE.AND.EX P0, PT, RZ, UR17, PT, P0 ;  /* 0x00000011ff007c0c */ /* 0x000fe2000bf05300 */
[----:B------:R0:W1:Y:S01]  /*0820*/  F2I.U32.TRUNC.NTZ R2, R0 ;  /* 0x0000000000027305 */ /* 0x000062000020f000 */
[----:B------:R-:W-:-:S02]  /*0830*/  R2UR UR19, R6 ;  /* 0x00000000061372ca */ /* 0x000fc400000e0000 */
[----:B------:R-:W-:Y:S02]  /*0840*/  R2UR UR8, R7 ;  /* 0x00000000070872ca */ /* 0x000fe400000e0000 */
[----:B------:R-:W-:-:S07]  /*0850*/  R2UR UR9, R6 ;  /* 0x00000000060972ca */ /* 0x000fce00000e0000 */
[----:B0-----:R-:W-:Y:S08]  /*0860*/  @!P0 BRA `(.L_x_5) ;  /* 0x0000000000308947 */ /* 0x001ff00003800000 */
[----:B------:R-:W-:Y:S01]  /*0870*/  R2UR UR8, R7 ;  /* 0x00000000070872ca */ /* 0x000fe200000e0000 */
[----:B------:R-:W-:Y:S01]  /*0880*/  ULDC UR6, c[0x0][0x634] ;  /* 0x00018d0000067ab9 */ /* 0x000fe20000000800 */
[----:B------:R-:W-:-:S11]  /*0890*/  R2UR UR14, R6 ;  /* 0x00000000060e72ca */ /* 0x000fd600000e0000 */
[----:B------:R-:W-:-:S04]  /*08a0*/  UIADD3 UR6, UP0, UR8, UR6, URZ ;  /* 0x0000000608067290 */ /* 0x000fc8000ff1e03f */
[----:B------:R-:W-:-:S04]  /*08b0*/  UIADD3.X UR14, URZ, UR14, URZ, UP0, !UPT ;  /* 0x0000000e3f0e7290 */ /* 0x000fc800087fe43f */
[----:B------:R-:W-:-:S04]  /*08c0*/  UIMAD.WIDE.U32 UR8, UR14, UR16, URZ ;  /* 0x000000100e0872a5 */ /* 0x000fc8000f8e003f */
[----:B------:R-:W-:Y:S02]  /*08d0*/  UIMAD.WIDE.U32 UR10, UP0, UR6, UR17, UR8 ;  /* 0x00000011060a72a5 */ /* 0x000fe4000f800008 */
[----:B------:R-:W-:Y:S02]  /*08e0*/  UIMAD.WIDE.U32 UR8, UR6, UR16, URZ ;  /* 0x00000010060872a5 */ /* 0x000fe4000f8e003f */
[----:B------:R-:W-:Y:S02]  /*08f0*/  UIADD3.X UR13, URZ, URZ, URZ, UP0, !UPT ;  /* 0x0000003f3f0d7290 */ /* 0x000fe400087fe43f */
[----:B------:R-:W-:Y:S01]  /*0900*/  UIADD3 URZ, UP0, UR9, UR10, URZ ;  /* 0x0000000a093f7290 */ /* 0x000fe2000ff1e03f */
[----:B------:R-:W-:-:S03]  /*0910*/  UMOV UR12, UR11 ;  /* 0x0000000b000c7c82 */ /* 0x000fc60008000000 */
[----:B------:R-:W-:-:S12]  /*0920*/  UIMAD.WIDE.U32.X UR8, UR14, UR17, UR12, UP0 ;  /* 0x000000110e0872a5 */ /* 0x000fd800080e040c */
.L_x_5:
[----:B------:R-:W-:Y:S01]  /*0930*/  USHF.R.U64 UR42, UR8, UR15, UR9 ;  /* 0x0000000f082a7299 */ /* 0x000fe20008001209 */
[----:B------:R-:W-:Y:S01]  /*0940*/  I2FP.F32.U32 R0, UR7 ;  /* 0x0000000700007c45 */ /* 0x000fe20008201000 */
[----:B------:R-:W-:Y:S01]  /*0950*/  USHF.R.U32.HI UR5, URZ, UR15, UR9 ;  /* 0x0000000f3f057299 */ /* 0x000fe20008011609 */
[----:B-1----:R-:W-:Y:S01]  /*0960*/  R2UR UR12, R2 ;  /* 0x00000000020c72ca */ /* 0x002fe200000e0000 */
[----:B------:R-:W-:Y:S02]  /*0970*/  UIADD3 UR6, UP0, URZ, -UR42, URZ ;  /* 0x8000002a3f067290 */ /* 0x000fe4000ff1e03f */
[----:B------:R-:W-:Y:S01]  /*0980*/  FMUL R0, R0, UR20 ;  /* 0x0000001400007c20 */ /* 0x000fe20008400000 */
[----:B------:R-:W-:Y:S01]  /*0990*/  ULDC.64 UR8, c[0x0][0x620] ;  /* 0x0001880000087ab9 */ /* 0x000fe20000000a00 */
[----:B------:R-:W-:Y:S01]  /*09a0*/  UIADD3.X UR5, URZ, ~UR5, URZ, UP0, !UPT ;  /* 0x800000053f057290 */ /* 0x000fe200087fe43f */
[----:B------:R-:W-:Y:S01]  /*09b0*/  UMOV UR10, UR18 ;  /* 0x00000012000a7c82 */ /* 0x000fe20008000000 */
[----:B------:R-:W-:-:S02]  /*09c0*/  UMOV UR11, UR19 ;  /* 0x00000013000b7c82 */ /* 0x000fc40008000000 */
[----:B------:R-:W-:Y:S01]  /*09d0*/  UIMAD UR5, UR5, UR8, URZ ;  /* 0x00000008050572a4 */ /* 0x000fe2000f8e023f */
[----:B------:R-:W0:Y:S01]  /*09e0*/  F2I.U32.TRUNC.NTZ R0, R0 ;  /* 0x0000000000007305 */ /* 0x000e22000020f000 */
[----:B------:R-:W-:Y:S02]  /*09f0*/  UIMAD.WIDE.U32 UR10, UR6, UR8, UR10 ;  /* 0x00000008060a72a5 */ /* 0x000fe4000f8e000a */
[----:B------:R-:W-:Y:S01]  /*0a00*/  UIMAD UR6, UR6, UR9, UR5 ;  /* 0x00000009060672a4 */ /* 0x000fe2000f8e0205 */
[----:B------:R-:W-:Y:S01]  /*0a10*/  ULDC UR21, c[0x0][0x658] ;  /* 0x0001960000157ab9 */ /* 0x000fe20000000800 */
[----:B------:R-:W-:Y:S02]  /*0a20*/  UMOV UR19, 0xffffffff ;  /* 0xffffffff00137882 */ /* 0x000fe40000000000 */
[----:B------:R-:W-:Y:S01]  /*0a30*/  UIADD3 UR6, UR11, UR6, URZ ;  /* 0x000000060b067290 */ /* 0x000fe2000fffe03f */
[----:B------:R-:W-:Y:S01]  /*0a40*/  ULDC UR15, c[0x0][0x618] ;  /* 0x00018600000f7ab9 */ /* 0x000fe20000000800 */
[----:B------:R-:W-:Y:S01]  /*0a50*/  ULDC.64 UR8, c[0x0][0x640] ;  /* 0x0001900000087ab9 */ /* 0x000fe20000000a00 */
[----:B------:R-:W-:Y:S01]  /*0a60*/  USHF.L.U32 UR11, UR19, UR21, URZ ;  /* 0x00000015130b7299 */ /* 0x000fe2000800063f */
[----:B------:R-:W-:Y:S01]  /*0a70*/  ISETP.NE.U32.AND P0, PT, RZ, UR8, PT ;  /* 0x00000008ff007c0c */ /* 0x000fe2000bf05070 */
[----:B------:R-:W-:-:S02]  /*0a80*/  USHF.R.U64 UR19, UR10, UR15, UR6 ;  /* 0x0000000f0a137299 */ /* 0x000fc40008001206 */
[----:B------:R-:W-:Y:S01]  /*0a90*/  USHF.R.U32.HI UR10, URZ, UR15, UR6 ;  /* 0x0000000f3f0a7299 */ /* 0x000fe20008011606 */
[----:B0-----:R-:W-:Y:S01]  /*0aa0*/  R2UR UR14, R0 ;  /* 0x00000000000e72ca */ /* 0x001fe200000e0000 */
[----:B------:R-:W-:Y:S01]  /*0ab0*/  ULDC UR17, c[0x0][0x608] ;  /* 0x0001820000117ab9 */ /* 0x000fe20000000800 */
[----:B------:R-:W-:Y:S01]  /*0ac0*/  ISETP.NE.AND.EX P0, PT, RZ, UR9, PT, P0 ;  /* 0x00000009ff007c0c */ /* 0x000fe2000bf05300 */
[----:B------:R-:W-:Y:S02]  /*0ad0*/  USHF.R.U64 UR23, UR19, UR17, UR10 ;  /* 0x0000001113177299 */ /* 0x000fe4000800120a */
[----:B------:R-:W-:Y:S01]  /*0ae0*/  USHF.R.U32.HI UR10, URZ, UR17, UR10 ;  /* 0x000000113f0a7299 */ /* 0x000fe2000801160a */
[----:B------:R-:W-:Y:S01]  /*0af0*/  UMOV UR16, 0x1 ;  /* 0x0000000100107882 */ /* 0x000fe20000000000 */
[----:B------:R-:W-:Y:S02]  /*0b00*/  UIADD3 UR12, -UR12, URZ, URZ ;  /* 0x0000003f0c0c7290 */ /* 0x000fe4000fffe13f */
[----:B------:R-:W-:-:S02]  /*0b10*/  USHF.R.U64 UR24, UR23, UR21, UR10 ;  /* 0x0000001517187299 */ /* 0x000fc4000800120a */
[----:B------:R-:W-:Y:S01]  /*0b20*/  USHF.L.U32 UR6, UR16, UR21, URZ ;  /* 0x0000001510067299 */ /* 0x000fe2000800063f */
[----:B------:R-:W-:Y:S01]  /*0b30*/  ULDC UR13, c[0x0][0x144] ;  /* 0x00005100000d7ab9 */ /* 0x000fe20000000800 */
[----:B------:R-:W-:Y:S01]  /*0b40*/  ULDC UR5, c[0x0][0x600] ;  /* 0x0001800000057ab9 */ /* 0x000fe20000000800 */
[----:B------:R-:W-:Y:S02]  /*0b50*/  ULOP3.LUT UR16, URZ, UR11, URZ, 0x33, !UPT ;  /* 0x0000000b3f107292 */ /* 0x000fe4000f8e333f */
[----:B------:R-:W-:Y:S02]  /*0b60*/  USHF.R.U32.HI UR11, URZ, UR21, UR10 ;  /* 0x000000153f0b7299 */ /* 0x000fe4000801160a */
[----:B------:R-:W-:Y:S02]  /*0b70*/  UIADD3 UR18, UR5, -0x1, URZ ;  /* 0xffffffff05127890 */ /* 0x000fe4000fffe03f */
[----:B------:R-:W-:Y:S02]  /*0b80*/  UIADD3 UR20, -UR14, URZ, URZ ;  /* 0x0000003f0e147290 */ /* 0x000fe4000fffe13f */
[----:B------:R-:W-:Y:S01]  /*0b90*/  UIMAD UR4, UR13, UR12, UR4 ;  /* 0x0000000c0d0472a4 */ /* 0x000fe2000f8e0204 */
[----:B------:R-:W-:Y:S01]  /*0ba0*/  ULDC UR25, c[0x0][0x148] ;  /* 0x0000520000197ab9 */ /* 0x000fe20000000800 */
[----:B------:R-:W-:Y:S01]  /*0bb0*/  ULDC UR21, c[0x0][0x648] ;  /* 0x0001920000157ab9 */ /* 0x000fe20000000800 */
[----:B------:R-:W-:Y:S01]  /*0bc0*/  ULDC UR22, c[0x0][0x638] ;  /* 0x00018e0000167ab9 */ /* 0x000fe20000000800 */
[----:B------:R-:W-:Y:S01]  /*0bd0*/  UMOV UR10, UR24 ;  /* 0x00000018000a7c82 */ /* 0x000fe20008000000 */
[----:B------:R-:W-:Y:S07]  /*0be0*/  @!P0 BRA `(.L_x_6) ;  /* 0x0000000000308947 */ /* 0x000fee0003800000 */
[----:B------:R-:W-:Y:S02]  /*0bf0*/  ULDC UR14, c[0x0][0x64c] ;  /* 0x00019300000e7ab9 */ /* 0x000fe40000000800 */
        /* <DEDUP_REMOVED lines=8> */
[----:B------:R-:W-:-:S07]  /*0c80*/  UIMAD.WIDE.U32.X UR8, UR17, UR9, UR14, UP0 ;  /* 0x00000009110872a5 */ /* 0x000fce00080e040e */
[----:B------:R-:W-:Y:S01]  /*0c90*/  UMOV UR10, UR8 ;  /* 0x00000008000a7c82 */ /* 0x000fe20008000000 */
[----:B------:R-:W-:-:S05]  /*0ca0*/  UMOV UR11, UR9 ;  /* 0x00000009000b7c82 */ /* 0x000fca0008000000 */
.L_x_6:
[----:B------:R-:W-:Y:S01]  /*0cb0*/  UISETP.NE.AND UP0, UPT, UR39, URZ, UPT ;  /* 0x0000003f2700728c */ /* 0x000fe2000bf05270 */
[----:B------:R-:W-:Y:S01]  /*0cc0*/  IMAD.MOV.U32 R0, RZ, RZ, 0x1 ;  /* 0x00000001ff007424 */ /* 0x000fe200078e00ff */
[----:B------:R-:W-:Y:S02]  /*0cd0*/  USHF.R.U64 UR8, UR10, UR21, UR11 ;  /* 0x000000150a087299 */ /* 0x000fe4000800120b */
[----:B------:R-:W-:Y:S02]  /*0ce0*/  ULOP3.LUT UR16, UR23, UR16, URZ, 0xc0, !UPT ;  /* 0x0000001017107292 */ /* 0x000fe4000f8ec03f */
[----:B------:R-:W-:Y:S02]  /*0cf0*/  ULOP3.LUT UR18, UR19, UR18, URZ, 0xc0, !UPT ;  /* 0x0000001213127292 */ /* 0x000fe4000f8ec03f */
[----:B------:R-:W-:-:S03]  /*0d00*/  UIMAD UR16, UR6, UR8, UR16 ;  /* 0x00000008061072a4 */ /* 0x000fc6000f8e0210 */
[----:B------:R-:W-:Y:S02]  /*0d10*/  @UP0 UIMAD UR4, UR25, UR20, UR7 ;  /* 0x00000014190402a4 */ /* 0x000fe4000f8e0207 */
[----:B------:R-:W-:-:S04]  /*0d20*/  UIADD3 UR7, -UR8, URZ, URZ ;  /* 0x0000003f08077290 */ /* 0x000fc8000fffe13f */
[----:B------:R-:W-:-:S03]  /*0d30*/  UIMAD UR6, UR7, UR22, UR24 ;  /* 0x00000016070672a4 */ /* 0x000fc6000f8e0218 */
[----:B------:R-:W-:Y:S01]  /*0d40*/  ULDC UR7, c[0x0][0x610] ;  /* 0x0001840000077ab9 */ /* 0x000fe20000000800 */
[----:B------:R-:W-:Y:S02]  /*0d50*/  UIMAD UR6, UR6, UR5, UR18 ;  /* 0x00000005060672a4 */ /* 0x000fe4000f8e0212 */
[----:B------:R-:W-:-:S04]  /*0d60*/  UIMAD UR4, UR16, UR7, UR4 ;  /* 0x00000007100472a4 */ /* 0x000fc8000f8e0204 */
[----:B------:R-:W-:Y:S02]  /*0d70*/  USEL UR41, UR6, UR4, !UP0 ;  /* 0x0000000406297287 */ /* 0x000fe4000c000000 */
[----:B------:R-:W-:-:S12]  /*0d80*/  USEL UR40, UR4, UR6, !UP0 ;  /* 0x0000000604287287 */ /* 0x000fd8000c000000 */
.L_x_4:
[----:B------:R-:W-:-:S08]  /*0d90*/  NOP ;  /* 0x0000000000007918 */ /* 0x000fd00000000000 */
[----:B------:R-:W0:Y:S02]  /*0da0*/  USETMAXREG.TRY_ALLOC.CTAPOOL UP0, 0xf0 ;  /* 0x000000f0000079c8 */ /* 0x000e240008000600 */
[----:B0-----:R-:W-:-:S13]  /*0db0*/  PLOP3.LUT P0, PT, PT, PT, UP0, 0x80, 0x0 ;  /* 0x000000000000781c */ /* 0x001fda0003f0f008 */
[----:B------:R-:W-:Y:S05]  /*0dc0*/  @!P0 BRA `(.L_x_4) ;  /* 0xfffffffc00f08947 */ /* 0x000fea000383ffff */
[----:B------:R-:W-:Y:S01]  /*0dd0*/  ULDC.64 UR4, c[0x0][0x598] ;  /* 0x0001660000047ab9 */ /* 0x000fe20000000a00 */
[----:B------:R-:W-:Y:S01]  /*0de0*/  ULDC.64 UR46, c[0x0][0x208] ;  /* 0x00008200002e7ab9 */ /* 0x000fe20000000a00 */
[----:B------:R-:W-:-:S04]  /*0df0*/  ISETP.NE.U32.AND P0, PT, RZ, UR4, PT ;  /* 0x00000004ff007c0c */ /* 0x000fc8000bf05070 */
[----:B------:R-:W-:-:S13]  /*0e00*/  ISETP.NE.AND.EX P0, PT, RZ, UR5, PT, P0 ;  /* 0x00000005ff007c0c */ /* 0x000fda000bf05300 */
[----:B------:R-:W-:Y:S05]  /*0e10*/  @!P0 BRA `(.L_x_7) ;  /* 0x00000000001c8947 */ /* 0x000fea0003800000 */
[----:B------:R-:W0:Y:S02]  /*0e20*/  LDC.64 R2, c[0x0][0x598] ;  /* 0x00016600ff027b82 */ /* 0x000e240000000a00 */
[----:B0-----:R-:W2:Y:S02]  /*0e30*/  LDG.E.64 R2, desc[UR46][R2.64] ;  /* 0x0000002e02027981 */ /* 0x001ea4000c1e1b00 */
[----:B--2---:R-:W-:-:S04]  /*0e40*/  ISETP.NE.U32.AND P0, PT, R2, RZ, PT ;  /* 0x000000ff0200720c */ /* 0x004fc80003f05070 */
[----:B------:R-:W-:-:S13]  /*0e50*/  ISETP.NE.AND.EX P0, PT, R3, RZ, PT, P0 ;  /* 0x000000ff0300720c */ /* 0x000fda0003f05300 */
[----:B------:R-:W-:Y:S05]  /*0e60*/  @!P0 BRA `(.L_x_7) ;  /* 0x0000000000088947 */ /* 0x000fea0003800000 */
[----:B------:R0:W5:Y:S01]  /*0e70*/  LD.E R2, desc[UR46][R2.64] ;  /* 0x0000002e02027980 */ /* 0x000162000c101900 */
[----:B------:R-:W-:Y:S05]  /*0e80*/  BRA `(.L_x_8) ;  /* 0x0000000000247947 */ /* 0x000fea0003800000 */
.L_x_7:
[----:B------:R-:W-:Y:S02]  /*0e90*/  ULDC.64 UR4, c[0x0][0x588] ;  /* 0x0001620000047ab9 */ /* 0x000fe40000000a00 */
[----:B------:R-:W-:-:S04]  /*0ea0*/  ISETP.NE.U32.AND P0, PT, RZ, UR4, PT ;  /* 0x00000004ff007c0c */ /* 0x000fc8000bf05070 */
[----:B------:R-:W-:-:S13]  /*0eb0*/  ISETP.NE.AND.EX P0, PT, RZ, UR5, PT, P0 ;  /* 0x00000005ff007c0c */ /* 0x000fda000bf05300 */
[----:B------:R-:W-:Y:S05]  /*0ec0*/  @!P0 BRA `(.L_x_9) ;  /* 0x00000000000c8947 */ /* 0x000fea0003800000 */
[----:B------:R-:W0:Y:S02]  /*0ed0*/  LDC.64 R2, c[0x0][0x588] ;  /* 0x00016200ff027b82 */ /* 0x000e240000000a00 */
[----:B0-----:R1:W5:Y:S01]  /*0ee0*/  LDG.E R2, desc[UR46][R2.64] ;  /* 0x0000002e02027981 */ /* 0x001362000c1e1900 */
[----:B------:R-:W-:Y:S05]  /*0ef0*/  BRA `(.L_x_8) ;  /* 0x0000000000087947 */ /* 0x000fea0003800000 */
.L_x_9:
[----:B------:R-:W-:Y:S02]  /*0f00*/  ULDC UR4, c[0x0][0x580] ;  /* 0x0001600000047ab9 */ /* 0x000fe40000000800 */
[----:B------:R-:W-:-:S07]  /*0f10*/  IMAD.U32 R2, RZ, RZ, UR4 ;  /* 0x00000004ff027e24 */ /* 0x000fce000f8e00ff */
.L_x_8:
[----:B------:R-:W-:Y:S02]  /*0f20*/  ULDC.64 UR4, c[0x0][0x5a0] ;  /* 0x0001680000047ab9 */ /* 0x000fe40000000a00 */
[----:B------:R-:W-:-:S04]  /*0f30*/  ISETP.NE.U32.AND P0, PT, RZ, UR4, PT ;  /* 0x00000004ff007c0c */ /* 0x000fc8000bf05070 */
[----:B------:R-:W-:-:S13]  /*0f40*/  ISETP.NE.AND.EX P0, PT, RZ, UR5, PT, P0 ;  /* 0x00000005ff007c0c */ /* 0x000fda000bf05300 */
[----:B------:R-:W-:Y:S05]  /*0f50*/  @!P0 BRA `(.L_x_10) ;  /* 0x00000000001c8947 */ /* 0x000fea0003800000 */
[----:B------:R-:W2:Y:S02]  /*0f60*/  LDC.64 R4, c[0x0][0x5a0] ;  /* 0x00016800ff047b82 */ /* 0x000ea40000000a00 */
[----:B--2---:R-:W2:Y:S02]  /*0f70*/  LDG.E.64 R4, desc[UR46][R4.64] ;  /* 0x0000002e04047981 */ /* 0x004ea4000c1e1b00 */
[----:B--2---:R-:W-:-:S04]  /*0f80*/  ISETP.NE.U32.AND P0, PT, R4, RZ, PT ;  /* 0x000000ff0400720c */ /* 0x004fc80003f05070 */
[----:B------:R-:W-:-:S13]  /*0f90*/  ISETP.NE.AND.EX P0, PT, R5, RZ, PT, P0 ;  /* 0x000000ff0500720c */ /* 0x000fda0003f05300 */
[----:B------:R-:W-:Y:S05]  /*0fa0*/  @!P0 BRA `(.L_x_10) ;  /* 0x0000000000088947 */ /* 0x000fea0003800000 */
[----:B------:R2:W5:Y:S01]  /*0fb0*/  LD.E R16, desc[UR46][R4.64] ;  /* 0x0000002e04107980 */ /* 0x000562000c101900 */
[----:B------:R-:W-:Y:S05]  /*0fc0*/  BRA `(.L_x_11) ;  /* 0x0000000000247947 */ /* 0x000fea0003800000 */
.L_x_10:
[----:B------:R-:W-:Y:S02]  /*0fd0*/  ULDC.64 UR4, c[0x0][0x590] ;  /* 0x0001640000047ab9 */ /* 0x000fe40000000a00 */
[----:B------:R-:W-:-:S04]  /*0fe0*/  ISETP.NE.U32.AND P0, PT, RZ, UR4, PT ;  /* 0x00000004ff007c0c */ /* 0x000fc8000bf05070 */
[----:B------:R-:W-:-:S13]  /*0ff0*/  ISETP.NE.AND.EX P0, PT, RZ, UR5, PT, P0 ;  /* 0x00000005ff007c0c */ /* 0x000fda000bf05300 */
[----:B------:R-:W-:Y:S05]  /*1000*/  @!P0 BRA `(.L_x_12) ;  /* 0x00000000000c8947 */ /* 0x000fea0003800000 */
[----:B------:R-:W2:Y:S02]  /*1010*/  LDC.64 R16, c[0x0][0x590] ;  /* 0x00016400ff107b82 */ /* 0x000ea40000000a00 */
[----:B--2---:R3:W5:Y:S01]  /*1020*/  LDG.E R16, desc[UR46][R16.64] ;  /* 0x0000002e10107981 */ /* 0x004762000c1e1900 */
[----:B------:R-:W-:Y:S05]  /*1030*/  BRA `(.L_x_11) ;  /* 0x0000000000087947 */ /* 0x000fea0003800000 */
.L_x_12:
[----:B------:R-:W-:Y:S02]  /*1040*/  ULDC UR4, c[0x0][0x584] ;  /* 0x0001610000047ab9 */ /* 0x000fe40000000800 */
[----:B------:R-:W-:-:S07]  /*1050*/  IMAD.U32 R16, RZ, RZ, UR4 ;  /* 0x00000004ff107e24 */ /* 0x000fce000f8e00ff */
.L_x_11:
[----:B------:R-:W-:-:S13]  /*1060*/  LOP3.LUT P0, RZ, R0, 0xff, RZ, 0xc0, !PT ;  /* 0x000000ff00ff7812 */ /* 0x000fda000780c0ff */
[----:B------:R-:W-:Y:S05]  /*1070*/  @!P0 EXIT ;  /* 0x000000000000894d */ /* 0x000fea0003800000 */
[----:B------:R-:W-:Y:S01]  /*1080*/  ULDC UR4, c[0x0][0x28c] ;  /* 0x0000a30000047ab9 */ /* 0x000fe20000000800 */
[----:B------:R-:W-:Y:S01]  /*1090*/  UMOV UR36, URZ ;  /* 0x0000003f00247c82 */ /* 0x000fe20008000000 */
[----:B------:R-:W-:Y:S01]  /*10a0*/  UIADD3 UR4, UR4, 0x1f, URZ ;  /* 0x0000001f04047890 */ /* 0x000fe2000fffe03f */
[----:B------:R-:W-:-:S03]  /*10b0*/  UMOV UR37, URZ ;  /* 0x0000003f00257c82 */ /* 0x000fc60008000000 */
[----:B------:R-:W-:-:S04]  /*10c0*/  USHF.R.S32.HI UR5, URZ, 0x1f, UR4 ;  /* 0x0000001f3f057899 */ /* 0x000fc80008011404 */
[----:B------:R-:W-:-:S04]  /*10d0*/  ULEA.HI UR5, UR5, UR4, URZ, 0x5 ;  /* 0x0000000405057291 */ /* 0x000fc8000f8f283f */
[----:B------:R-:W-:-:S12]  /*10e0*/  USHF.R.S32.HI UR43, URZ, 0x5, UR5 ;  /* 0x000000053f2b7899 */ /* 0x000fd80008011405 */
.L_x_2072:
[----:B----4-:R-:W4:Y:S01]  /*10f0*/  S2R R0, SR_TID.X ;  /* 0x0000000000007919 */ /* 0x010f220000002100 */
[----:B------:R-:W0:Y:S01]  /*1100*/  S2UR UR6, SR_CgaCtaId ;  /* 0x00000000000679c3 */ /* 0x000e220000008800 */
[----:B------:R-:W-:Y:S02]  /*1110*/  UMOV UR44, 0x400 ;  /* 0x00000400002c7882 */ /* 0x000fe40000000000 */
[----:B0-----:R-:W-:Y:S01]  /*1120*/  ULEA UR44, UR6, UR44, 0x18 ;  /* 0x0000002c062c7291 */ /* 0x001fe2000f8ec03f */
[----:B----4-:R-:W-:-:S04]  /*1130*/  LOP3.LUT R0, R0, 0x80, RZ, 0xc0, !PT ;  /* 0x0000008000007812 */ /* 0x010fc800078ec0ff */
[----:B------:R-:W-:-:S06]  /*1140*/  SHF.R.U32.HI R0, RZ, 0x7, R0 ;  /* 0x00000007ff007819 */ /* 0x000fcc0000011600 */
[----:B------:R-:W0:Y:S02]  /*1150*/  SHFL.IDX PT, R0, R0, RZ, 0x1f ;  /* 0x00001fff00007589 */ /* 0x000e2400000e0000 */
[----:B0-----:R-:W-:-:S13]  /*1160*/  R2UR UR4, R0 ;  /* 0x00000000000472ca */ /* 0x001fda00000e0000 */
[----:B------:R-:W-:-:S04]  /*1170*/  ULEA.HI UR5, UR4, UR4, URZ, 0x1 ;  /* 0x0000000404057291 */ /* 0x000fc8000f8f083f */
[----:B------:R-:W-:-:S04]  /*1180*/  ULOP3.LUT UR5, UR5, 0xffffe, URZ, 0xc0, !UPT ;  /* 0x000ffffe05057892 */ /* 0x000fc8000f8ec03f */
[----:B------:R-:W-:-:S03]  /*1190*/  UIADD3 UR5, UR4, -UR5, URZ ;  /* 0x8000000504057290 */ /* 0x000fc6000fffe03f */
[----:B------:R-:W-:Y:S01]  /*11a0*/  ULDC UR4, c[0x0][0x28c] ;  /* 0x0000a30000047ab9 */ /* 0x000fe20000000800 */
[----:B------:R-:W-:Y:S01]  /*11b0*/  ULEA UR5, UR5, UR44, 0xc ;  /* 0x0000002c05057291 */ /* 0x000fe2000f8e603f */
[----:B------:R-:W-:-:S03]  /*11c0*/  ISETP.LT.AND P0, PT, RZ, UR4, PT ;  /* 0x00000004ff007c0c */ /* 0x000fc6000bf01270 */
[----:B------:R-:W-:-:S04]  /*11d0*/  UIADD3 UR5, UR5, 0x100, URZ ;  /* 0x0000010005057890 */ /* 0x000fc8000fffe03f */
[----:B------:R-:W-:-:S04]  /*11e0*/  USHF.R.U32.HI UR5, URZ, 0x4, UR5 ;  /* 0x000000043f057899 */ /* 0x000fc80008011605 */
[----:B------:R-:W-:Y:S02]  /*11f0*/  ULOP3.LUT UR45, UR5, 0x3fff, URZ, 0xc0, !UPT ;  /* 0x00003fff052d7892 */ /* 0x000fe4000f8ec03f */
[----:B---3--:R-:W-:Y:S10]  /*1200*/  @P0 BRA `(.L_x_13) ;  /* 0x0000000000400947 */ /* 0x008ff40003800000 */
[----:B------:R-:W-:Y:S01]  /*1210*/  MOV R0, 0x0 ;  /* 0x0000000000007802 */ /* 0x000fe20000000f00 */
[----:B------:R-:W-:Y:S01]  /*1220*/  ULDC.64 UR4, c[0x4][0x68] ;  /* 0x01001a0000047ab9 */ /* 0x000fe20000000a00 */
[----:B------:R-:W-:Y:S01]  /*1230*/  ULDC.64 UR6, c[0x4][0x8] ;  /* 0x0100020000067ab9 */ /* 0x000fe20000000a00 */
[----:B--2---:R-:W-:Y:S01]  /*1240*/  IMAD.U32 R4, RZ, RZ, UR4 ;  /* 0x00000004ff047e24 */ /* 0x004fe2000f8e00ff */
[----:B------:R0:W2:Y:S01]  /*1250*/  LDC.64 R14, c[0x4][R0] ;  /* 0x01000000000e7b82 */ /* 0x0000a20000000a00 */
[----:B------:R-:W-:Y:S01]  /*1260*/  IMAD.U32 R5, RZ, RZ, UR5 ;  /* 0x00000005ff057e24 */ /* 0x000fe2000f8e00ff */
[----:B------:R-:W-:Y:S01]  /*1270*/  ULDC.64 UR4, c[0x4][0x70] ;  /* 0x01001c0000047ab9 */ /* 0x000fe20000000a00 */
[----:B------:R-:W-:Y:S02]  /*1280*/  IMAD.U32 R10, RZ, RZ, UR6 ;  /* 0x00000006ff0a7e24 */ /* 0x000fe4000f8e00ff */
[----:B------:R-:W-:Y:S02]  /*1290*/  IMAD.U32 R6, RZ, RZ, UR4 ;  /* 0x00000004ff067e24 */ /* 0x000fe4000f8e00ff */
[----:B------:R-:W-:-:S02]  /*12a0*/  IMAD.U32 R7, RZ, RZ, UR5 ;  /* 0x00000005ff077e24 */ /* 0x000fc4000f8e00ff */
[----:B------:R-:W-:Y:S02]  /*12b0*/  IMAD.U32 R11, RZ, RZ, UR7 ;  /* 0x00000007ff0b7e24 */ /* 0x000fe4000f8e00ff */
[----:B------:R-:W-:Y:S02]  /*12c0*/  IMAD.MOV.U32 R8, RZ, RZ, 0x1e1 ;  /* 0x000001e1ff087424 */ /* 0x000fe400078e00ff */
[----:B------:R-:W-:Y:S02]  /*12d0*/  IMAD.MOV.U32 R12, RZ, RZ, 0x1 ;  /* 0x00000001ff0c7424 */ /* 0x000fe400078e00ff */
[----:B0-----:R-:W-:-:S07]  /*12e0*/  IMAD.MOV.U32 R13, RZ, RZ, RZ ;  /* 0x000000ffff0d7224 */ /* 0x001fce00078e00ff */
[----:B------:R-:W-:-:S07]  /*12f0*/  LEPC R20, `(.L_x_13) ;  /* 0x000000001014794e */ /* 0x000fce0000000000 */
[----:B-123-5:R-:W-:Y:S05]  /*1300*/  CALL.ABS.NOINC R14 ;  /* 0x000000000e007343 */ /* 0x02efea0003c00000 */
.L_x_13:
[----:B------:R-:W-:-:S06]  /*1310*/  ULOP3.LUT UR4, UR38, 0x1, URZ, 0xfc, !UPT ;  /* 0x0000000126047892 */ /* 0x000fcc000f8efc3f */
[----:B------:R-:W-:-:S05]  /*1320*/  IMAD.U32 R0, RZ, RZ, UR4 ;  /* 0x00000004ff007e24 */ /* 0x000fca000f8e00ff */
[----:B------:R-:W-:-:S13]  /*1330*/  ISETP.NE.AND P0, PT, R0, 0x3, PT ;  /* 0x000000030000780c */ /* 0x000fda0003f05270 */
[----:B------:R-:W-:Y:S05]  /*1340*/  @!P0 BRA `(.L_x_14) ;  /* 0x0000000000048947 */ /* 0x000fea0003800000 */
[----:B------:R-:W-:Y:S01]  /*1350*/  BPT.TRAP 0x1 ;  /* 0x000000040000795c */ /* 0x000fe20000300000 */
.L_x_14:
[----:B-1----:R-:W-:Y:S02]  /*1360*/  IMAD.U32 R3, RZ, RZ, UR37 ;  /* 0x00000025ff037e24 */ /* 0x002fe4000f8e00ff */
[----:B------:R-:W-:-:S03]  /*1370*/  IMAD.U32 R0, RZ, RZ, UR36 ;  /* 0x00000024ff007e24 */ /* 0x000fc6000f8e00ff */
[----:B------:R-:W-:Y:S02]  /*1380*/  LEA R3, R3, UR44, 0x3 ;  /* 0x0000002c03037c11 */ /* 0x000fe4000f8e18ff */
[----:B------:R-:W-:-:S04]  /*1390*/  SHF.L.U32 R0, R0, 0x1f, RZ ;  /* 0x0000001f00007819 */ /* 0x000fc800000006ff */
[----:B------:R0:W1:Y:S01]  /*13a0*/  SYNCS.PHASECHK.TRANS64.TRYWAIT P1, [R3+URZ], R0 ;  /* 0x00000000030075a7 */ /* 0x000062000802017f */
[----:B------:R-:W-:Y:S05]  /*13b0*/  @!P0 BRA `(.L_x_15) ;  /* 0x0000000000048947 */ /* 0x000fea0003800000 */
[----:B------:R-:W-:Y:S01]  /*13c0*/  BPT.TRAP 0x1 ;  /* 0x000000040000795c */ /* 0x000fe20000300000 */
.L_x_15:
[----:B-1----:R-:W-:Y:S05]  /*13d0*/  @P1 BRA `(.L_x_16) ;  /* 0x0000000000081947 */ /* 0x002fea0003800000 */
[----:B------:R-:W1:Y:S02]  /*13e0*/  SYNCS.PHASECHK.TRANS64.TRYWAIT P1, [R3+URZ], R0 ;  /* 0x00000000030075a7 */ /* 0x000e64000802017f */
[----:B-1----:R-:W-:Y:S05]  /*13f0*/  @!P1 BRA `(.L_x_17) ;  /* 0x000006a800649947 */ /* 0x002fea0003800000 */
.L_x_16:
[----:B------:R-:W-:-:S04]  /*1400*/  UISETP.LT.AND UP0, UPT, UR43, 0x1, UPT ;  /* 0x000000012b00788c */ /* 0x000fc8000bf01270 */
[----:B------:R-:W-:-:S06]  /*1410*/  USEL UR4, UR43, 0x1, UP0 ;  /* 0x000000012b047887 */ /* 0x000fcc0008000000 */
[----:B--2---:R-:W-:Y:S01]  /*1420*/  IMAD.U32 R5, RZ, RZ, UR4 ;  /* 0x00000004ff057e24 */ /* 0x004fe2000f8e00ff */
[----:B------:R-:W-:Y:S05]  /*1430*/  WARPSYNC.ALL ;  /* 0x0000000000007948 */ /* 0x000fea0003800000 */
[----:B------:R-:W-:-:S04]  /*1440*/  IADD3 R5, -R5, UR43, RZ ;  /* 0x0000002b05057c10 */ /* 0x000fc8000fffe1ff */
[----:B------:R-:W-:Y:S01]  /*1450*/  ISETP.GE.AND P1, PT, R5, 0x1, PT ;  /* 0x000000010500780c */ /* 0x000fe20003f26270 */
[----:B------:R-:W-:Y:S01]  /*1460*/  UIADD3 UR4, UR44, 0x18100, URZ ;  /* 0x000181002c047890 */ /* 0x000fe2000fffe03f */
[----:B------:R-:W-:Y:S01]  /*1470*/  WARPGROUP.ARRIVE ;  /* 0x00000000000079c5 */ /* 0x000fe20000000000 */
[----:B------:R-:W-:Y:S01]  /*1480*/  UMOV UR13, 0x80000020 ;  /* 0x80000020000d7882 */ /* 0x000fe20000000000 */
[----:B------:R-:W-:Y:S01]  /*1490*/  UMOV UR15, 0x80000020 ;  /* 0x80000020000f7882 */ /* 0x000fe20000000000 */
[----:B------:R-:W-:Y:S01]  /*14a0*/  USHF.R.U32.HI UR4, URZ, 0x4, UR4 ;  /* 0x000000043f047899 */ /* 0x000fe20008011604 */
[----:B------:R2:W-:Y:S01]  /*14b0*/  STL [R1+0xec8], R18 ;  /* 0x000ec81201007387 */ /* 0x0005e20000100800 */
[----:B------:R-:W-:Y:S01]  /*14c0*/  UMOV UR9, UR13 ;  /* 0x0000000d00097c82 */ /* 0x000fe20008000000 */
[----:B------:R-:W-:Y:S01]  /*14d0*/  UMOV UR11, 0x80000020 ;  /* 0x80000020000b7882 */ /* 0x000fe20000000000 */
[----:B------:R-:W-:Y:S01]  /*14e0*/  ULOP3.LUT UR5, UR4, 0x3fff, URZ, 0xc0, !UPT ;  /* 0x00003fff04057892 */ /* 0x000fe2000f8ec03f */
[----:B------:R3:W-:Y:S01]  /*14f0*/  STL [R1+0xec4], R17 ;  /* 0x000ec41101007387 */ /* 0x0007e20000100800 */
[----:B------:R-:W-:-:S02]  /*1500*/  ULOP3.LUT UR4, UR45, 0x10000, URZ, 0xfc, !UPT ;  /* 0x000100002d047892 */ /* 0x000fc4000f8efc3f */
[----:B------:R-:W-:Y:S01]  /*1510*/  ULOP3.LUT UR5, UR5, 0x10000, URZ, 0xfc, !UPT ;  /* 0x0001000005057892 */ /* 0x000fe2000f8efc3f */
[----:B-----5:R4:W-:Y:S01]  /*1520*/  STL [R1+0xec0], R16 ;  /* 0x000ec01001007387 */ /* 0x0209e20000100800 */
[----:B------:R-:W-:Y:S02]  /*1530*/  ULEA UR6, UR37, UR4, 0xb ;  /* 0x0000000425067291 */ /* 0x000fe4000f8e583f */
[----:B------:R-:W-:Y:S01]  /*1540*/  ULEA UR7, UR37, UR5, 0xb ;  /* 0x0000000525077291 */ /* 0x000fe2000f8e583f */
[----:B------:R0:W-:Y:S03]  /*1550*/  STL [R1+0xebc], R5 ;  /* 0x000ebc0501007387 */ /* 0x0001e60000100800 */
[----:B------:R-:W-:Y:S01]  /*1560*/  UIADD3 UR10, UR7, 0x400, URZ ;  /* 0x00000400070a7890 */ /* 0x000fe2000fffe03f */
[----:B------:R1:W-:Y:S01]  /*1570*/  STL [R1+0xeb8], R2 ;  /* 0x000eb80201007387 */ /* 0x0003e20000100800 */
[----:B------:R-:W-:Y:S01]  /*1580*/  UMOV UR12, UR6 ;  /* 0x00000006000c7c82 */ /* 0x000fe20008000000 */
[----:B------:R-:W-:Y:S01]  /*1590*/  UMOV UR14, UR7 ;  /* 0x00000007000e7c82 */ /* 0x000fe20008000000 */
[----:B------:R-:W-:Y:S01]  /*15a0*/  UMOV UR8, UR12 ;  /* 0x0000000c00087c82 */ /* 0x000fe20008000000 */
[----:B------:R-:W-:Y:S03]  /*15b0*/  HGMMA.64x256x16.F32.BF16 R24, gdesc[UR12], RZ, !UPT, gsb0 ;  /* 0x03e000000c1879f0 */ /* 0x000fe6000c0018ff */
[----:B------:R-:W-:-:S02]  /*15c0*/  WARPGROUP.DEPBAR.LE gsb0, 0x0 ;  /* 0x00008000000079c5 */ /* 0x000fc40000010000 */
[----:B------:R-:W-:Y:S01]  /*15d0*/  STL.64 [R1+0xc00], R24 ;  /* 0x000c001801007387 */ /* 0x000fe20000100a00 */
[----:B------:R-:W-:Y:S02]  /*15e0*/  IMAD.MOV.U32 R235, RZ, RZ, R45 ;  /* 0x000000ffffeb7224 */ /* 0x000fe400078e002d */
[----:B------:R-:W-:Y:S01]  /*15f0*/  IMAD.MOV.U32 R234, RZ, RZ, R46 ;  /* 0x000000ffffea7224 */ /* 0x000fe200078e002e */
[----:B------:R-:W-:Y:S01]  /*1600*/  STL.64 [R1+0xc08], R26 ;  /* 0x000c081a01007387 */ /* 0x000fe20000100a00 */
[----:B------:R-:W-:Y:S02]  /*1610*/  IMAD.MOV.U32 R233, RZ, RZ, R47 ;  /* 0x000000ffffe97224 */ /* 0x000fe400078e002f */
[----:B------:R-:W-:Y:S01]  /*1620*/  IMAD.MOV.U32 R232, RZ, RZ, R48 ;  /* 0x000000ffffe87224 */ /* 0x000fe200078e0030 */
[----:B------:R-:W-:Y:S01]  /*1630*/  STL.64 [R1+0xc10], R28 ;  /* 0x000c101c01007387 */ /* 0x000fe20000100a00 */
[----:B------:R-:W-:Y:S02]  /*1640*/  IMAD.MOV.U32 R231, RZ, RZ, R49 ;  /* 0x000000ffffe77224 */ /* 0x000fe400078e0031 */
[----:B------:R-:W-:Y:S01]  /*1650*/  IMAD.MOV.U32 R230, RZ, RZ, R50 ;  /* 0x000000ffffe67224 */ /* 0x000fe200078e0032 */
[----:B------:R-:W-:Y:S01]  /*1660*/  STL.64 [R1+0xc18], R30 ;  /* 0x000c181e01007387 */ /* 0x000fe20000100a00 */
[----:B------:R-:W-:-:S02]  /*1670*/  IMAD.MOV.U32 R229, RZ, RZ, R51 ;  /* 0x000000ffffe57224 */ /* 0x000fc400078e0033 */
        /* <DEDUP_REMOVED lines=19> */
[----:B------:R1:W-:Y:S01]  /*17b0*/  STL [R1+0xc50], R44 ;  /* 0x000c502c01007387 */ /* 0x0003e20000100800 */
[----:B------:R-:W-:Y:S02]  /*17c0*/  IMAD.MOV.U32 R215, RZ, RZ, R65 ;  /* 0x000000ffffd77224 */ /* 0x000fe400078e0041 */
[----:B------:R-:W-:Y:S02]  /*17d0*/  IMAD.MOV.U32 R214, RZ, RZ, R66 ;  /* 0x000000ffffd67224 */ /* 0x000fe400078e0042 */
[----:B------:R-:W-:Y:S02]  /*17e0*/  IMAD.MOV.U32 R213, RZ, RZ, R67 ;  /* 0x000000ffffd57224 */ /* 0x000fe400078e0043 */
[----:B------:R-:W-:Y:S02]  /*17f0*/  IMAD.MOV.U32 R212, RZ, RZ, R68 ;  /* 0x000000ffffd47224 */ /* 0x000fe400078e0044 */
[----:B------:R-:W-:-:S02]  /*1800*/  IMAD.MOV.U32 R211, RZ, RZ, R69 ;  /* 0x000000ffffd37224 */ /* 0x000fc400078e0045 */
[----:B------:R-:W-:Y:S02]  /*1810*/  IMAD.MOV.U32 R210, RZ, RZ, R70 ;  /* 0x000000ffffd27224 */ /* 0x000fe400078e0046 */
        /* <DEDUP_REMOVED lines=63> */
[----:B--2---:R-:W-:Y:S02]  /*1c10*/  IMAD.MOV.U32 R18, RZ, RZ, R134 ;  /* 0x000000ffff127224 */ /* 0x004fe400078e0086 */
[----:B---3--:R-:W-:-:S02]  /*1c20*/  IMAD.MOV.U32 R17, RZ, RZ, R135 ;  /* 0x000000ffff117224 */ /* 0x008fc400078e0087 */
[----:B----4-:R-:W-:Y:S02]  /*1c30*/  IMAD.MOV.U32 R16, RZ, RZ, R136 ;  /* 0x000000ffff107224 */ /* 0x010fe400078e0088 */
        /* <DEDUP_REMOVED lines=10> */
[----:B0-----:R-:W-:-:S02]  /*1ce0*/  IMAD.MOV.U32 R5, RZ, RZ, R147 ;  /* 0x000000ffff057224 */ /* 0x001fc400078e0093 */
[----:B------:R-:W-:Y:S02]  /*1cf0*/  IMAD.MOV.U32 R4, RZ, RZ, R148 ;  /* 0x000000ffff047224 */ /* 0x000fe400078e0094 */
[----:B-1----:R-:W-:Y:S02]  /*1d00*/  IMAD.MOV.U32 R3, RZ, RZ, R149 ;  /* 0x000000ffff037224 */ /* 0x002fe400078e0095 */
[----:B------:R-:W-:Y:S02]  /*1d10*/  IMAD.MOV.U32 R2, RZ, RZ, R150 ;  /* 0x000000ffff027224 */ /* 0x000fe400078e0096 */
[----:B------:R-:W-:Y:S02]  /*1d20*/  IMAD.MOV.U32 R0, RZ, RZ, R151 ;  /* 0x000000ffff007224 */ /* 0x000fe400078e0097 */
[----:B------:R-:W-:-:S03]  /*1d30*/  WARPGROUP.ARRIVE ;  /* 0x00000000000079c5 */ /* 0x000fc60000000000 */
[----:B------:R-:W-:Y:S03]  /*1d40*/  STL [R1+0x1e78], R0 ;  /* 0x001e780001007387 */ /* 0x000fe60000100800 */
[----:B------:R-:W-:Y:S01]  /*1d50*/  HGMMA.64x256x16.F32.BF16 R24, gdesc[UR8], RZ, !UPT, gsb0 ;  /* 0x03e00000081879f0 */ /* 0x000fe2000c0018ff */
[----:B------:R-:W-:Y:S01]  /*1d60*/  STL [R1+0x1e74], R2 ;  /* 0x001e740201007387 */ /* 0x000fe20000100800 */
[----:B------:R-:W-:Y:S01]  /*1d70*/  UIADD3 UR8, UR6, 0x200, URZ ;  /* 0x0000020006087890 */ /* 0x000fe2000fffe03f */
[----:B------:R-:W-:Y:S02]  /*1d80*/  UMOV UR9, 0x80000020 ;  /* 0x8000002000097882 */ /* 0x000fe40000000000 */
[----:B------:R-:W-:Y:S01]  /*1d90*/  STL [R1+0x1e70], R3 ;  /* 0x001e700301007387 */ /* 0x000fe20000100800 */
[----:B------:R-:W-:-:S03]  /*1da0*/  UMOV UR13, UR9 ;  /* 0x00000009000d7c82 */ /* 0x000fc60008000000 */
[----:B------:R-:W-:Y:S01]  /*1db0*/  STL [R1+0x1e6c], R4 ;  /* 0x001e6c0401007387 */ /* 0x000fe20000100800 */
[----:B------:R-:W-:-:S03]  /*1dc0*/  UMOV UR12, UR8 ;  /* 0x00000008000c7c82 */ /* 0x000fc60008000000 */
[----:B------:R-:W-:Y:S04]  /*1dd0*/  STL [R1+0x1e68], R5 ;  /* 0x001e680501007387 */ /* 0x000fe80000100800 */
        /* <DEDUP_REMOVED lines=61> */
[----:B------:R-:W-:Y:S01]  /*21b0*/  STL [R1+0x1d70], R195 ;  /* 0x001d70c301007387 */ /* 0x000fe20000100800 */
[----:B------:R-:W-:-:S03]  /*21c0*/  WARPGROUP.DEPBAR.LE gsb0, 0x0 ;  /* 0x00008000000079c5 */ /* 0x000fc60000010000 */
        /* <DEDUP_REMOVED lines=40> */
[----:B------:R-:W-:Y:S04]  /*2450*/  STL.64 [R1+0x400], R24 ;  /* 0x0004001801007387 */ /* 0x000fe80000100a00 */
        /* <DEDUP_REMOVED lines=62> */
[----:B------:R0:W-:Y:S02]  /*2840*/  STL.64 [R1+0x5f8], R150 ;  /* 0x0005f89601007387 */ /* 0x0001e40000100a00 */
[----:B0-----:R-:W-:-:S06]  /*2850*/  WARPGROUP.ARRIVE ;  /* 0x00000000000079c5 */ /* 0x001fcc0000000000 */
[----:B------:R-:W-:Y:S03]  /*2860*/  HGMMA.64x256x16.F32.BF16 R24, gdesc[UR8], RZ, !UPT, gsb0 ;  /* 0x03e00000081879f0 */ /* 0x000fe6000c0018ff */
[----:B------:R-:W-:Y:S02]  /*2870*/  WARPGROUP.DEPBAR.LE gsb0, 0x0 ;  /* 0x00008000000079c5 */ /* 0x000fe40000010000 */
        /* <DEDUP_REMOVED lines=30> */
[----:B------:R0:W-:Y:S01]  /*2a60*/  STL [R1+0x250], R44 ;  /* 0x0002502c01007387 */ /* 0x0001e20000100800 */
        /* <DEDUP_REMOVED lines=87> */
[----:B0-----:R-:W-:-:S03]  /*2fe0*/  WARPGROUP.ARRIVE ;  /* 0x00000000000079c5 */ /* 0x001fc60000000000 */
        /* <DEDUP_REMOVED lines=298> */
[----:B0-----:R-:W-:-:S06]  /*4290*/  WARPGROUP.ARRIVE ;  /* 0x00000000000079c5 */ /* 0x001fcc0000000000 */
[----:B------:R-:W-:Y:S01]  /*42a0*/  HGMMA.64x256x16.F32.BF16 R24, gdesc[UR8], RZ, !UPT, gsb0 ;  /* 0x03e00000081879f0 */ /* 0x000fe2000c0018ff */
[----:B------:R-:W-:Y:S01]  /*42b0*/  UIADD3 UR8, UR6, 0x600, URZ ;  /* 0x0000060006087890 */ /* 0x000fe2000fffe03f */
[----:B------:R-:W-:Y:S01]  /*42c0*/  UMOV UR9, 0x80000020 ;  /* 0x8000002000097882 */ /* 0x000fe20000000000 */
[----:B------:R-:W-:Y:S02]  /*42d0*/  WARPGROUP.DEPBAR.LE gsb0, 0x0 ;  /* 0x00008000000079c5 */ /* 0x000fe40000010000 */
[----:B------:R-:W-:Y:S04]  /*42e0*/  STL.64 [R1], R24 ;  /* 0x0000001801007387 */ /* 0x000fe80000100a00 */
        /* <DEDUP_REMOVED lines=129> */
[----:B------:R0:W-:Y:S04]  /*4b00*/  STL.64 [R1+0xed0], R24 ;  /* 0x000ed01801007387 */ /* 0x0001e80000100a00 */
[----:B0-----:R-:W2:Y:S04]  /*4b10*/  LDL.LU R24, [R1] ;  /* 0x0000000001187983 */ /* 0x001ea80000300800 */
[----:B------:R-:W2:Y:S04]  /*4b20*/  LDL.LU R25, [R1+0x4] ;  /* 0x0000040001197983 */ /* 0x000ea80000300800 */
[----:B------:R-:W3:Y:S04]  /*4b30*/  LDL.LU R26, [R1+0x8] ;  /* 0x00000800011a7983 */ /* 0x000ee80000300800 */
[----:B------:R-:W3:Y:S04]  /*4b40*/  LDL.LU R27, [R1+0xc] ;  /* 0x00000c00011b7983 */ /* 0x000ee80000300800 */
[----:B------:R-:W4:Y:S04]  /*4b50*/  LDL.LU R28, [R1+0x10] ;  /* 0x00001000011c7983 */ /* 0x000f280000300800 */
[----:B------:R-:W4:Y:S04]  /*4b60*/  LDL.LU R29, [R1+0x14] ;  /* 0x00001400011d7983 */ /* 0x000f280000300800 */
[----:B------:R-:W2:Y:S04]  /*4b70*/  LDL.LU R30, [R1+0x18] ;  /* 0x00001800011e7983 */ /* 0x000ea80000300800 */
        /* <DEDUP_REMOVED lines=121> */
[----:B--2---:R-:W-:Y:S04]  /*5310*/  STL.64 [R1+0x12c8], R150 ;  /* 0x0012c89601007387 */ /* 0x004fe80000100a00 */
[----:B----4-:R-:W-:Y:S04]  /*5320*/  STL.64 [R1+0x12c0], R148 ;  /* 0x0012c09401007387 */ /* 0x010fe80000100a00 */
[----:B---3--:R-:W-:Y:S04]  /*5330*/  STL.64 [R1+0x12b8], R146 ;  /* 0x0012b89201007387 */ /* 0x008fe80000100a00 */
        /* <DEDUP_REMOVED lines=61> */
[----:B0-----:R-:W2:Y:S04]  /*5710*/  LDL.LU R24, [R1+0x800] ;  /* 0x0008000001187983 */ /* 0x001ea80000300800 */
        /* <DEDUP_REMOVED lines=19> */
[----:B------:R-:W3:Y:S01]  /*5850*/  LDL.LU R44, [R1+0x850] ;  /* 0x00085000012c7983 */ /* 0x000ee20000300800 */
[----:B------:R-:W-:-:S02]  /*5860*/  IMAD.MOV.U32 R45, RZ, RZ, R235 ;  /* 0x000000ffff2d7224 */ /* 0x000fc400078e00eb */
[----:B------:R-:W-:Y:S01]  /*5870*/  IMAD.MOV.U32 R46, RZ, RZ, R234 ;  /* 0x000000ffff2e7224 */ /* 0x000fe200078e00ea */
[----:B------:R-:W4:Y:S01]  /*5880*/  LDL.LU R235, [R1+0x2024] ;  /* 0x0020240001eb7983 */ /* 0x000f220000300800 */
[----:B------:R-:W-:Y:S02]  /*5890*/  IMAD.MOV.U32 R47, RZ, RZ, R233 ;  /* 0x000000ffff2f7224 */ /* 0x000fe400078e00e9 */
[----:B------:R-:W-:Y:S01]  /*58a0*/  IMAD.MOV.U32 R48, RZ, RZ, R232 ;  /* 0x000000ffff307224 */ /* 0x000fe200078e00e8 */
[----:B------:R-:W4:Y:S01]  /*58b0*/  LDL.LU R234, [R1+0x2020] ;  /* 0x0020200001ea7983 */ /* 0x000f220000300800 */
[----:B------:R-:W-:-:S03]  /*58c0*/  IMAD.MOV.U32 R49, RZ, RZ, R231 ;  /* 0x000000ffff317224 */ /* 0x000fc600078e00e7 */
        /* <DEDUP_REMOVED lines=197> */
[----:B------:R-:W-:Y:S02]  /*6520*/  IMAD.MOV.U32 R148, RZ, RZ, R4 ;  /* 0x000000ffff947224 */ /* 0x000fe400078e0004 */
[----:B------:R-:W-:Y:S01]  /*6530*/  IMAD.MOV.U32 R150, RZ, RZ, R2 ;  /* 0x000000ffff967224 */ /* 0x000fe200078e0002 */
[----:B------:R-:W4:Y:S01]  /*6540*/  LDL.LU R6, [R1+0x1e90] ;  /* 0x001e900001067983 */ /* 0x000f220000300800 */
[----:B------:R-:W-:Y:S02]  /*6550*/  IMAD.MOV.U32 R151, RZ, RZ, R0 ;  /* 0x000000ffff977224 */ /* 0x000fe400078e0000 */
[----:B------:R-:W-:Y:S01]  /*6560*/  IMAD.MOV.U32 R149, RZ, RZ, R3 ;  /* 0x000000ffff957224 */ /* 0x000fe200078e0003 */
[----:B------:R-:W4:Y:S04]  /*6570*/  LDL.LU R5, [R1+0x1e8c] ;  /* 0x001e8c0001057983 */ /* 0x000f280000300800 */
[----:B------:R-:W4:Y:S04]  /*6580*/  LDL.LU R4, [R1+0x1e88] ;  /* 0x001e880001047983 */ /* 0x000f280000300800 */
[----:B------:R-:W4:Y:S04]  /*6590*/  LDL.LU R3, [R1+0x1e84] ;  /* 0x001e840001037983 */ /* 0x000f280000300800 */
[----:B------:R-:W4:Y:S04]  /*65a0*/  LDL.LU R2, [R1+0x1e80] ;  /* 0x001e800001027983 */ /* 0x000f280000300800 */
[----:B------:R-:W4:Y:S04]  /*65b0*/  LDL.LU R0, [R1+0x1e7c] ;  /* 0x001e7c0001007983 */ /* 0x000f280000300800 */
        /* <DEDUP_REMOVED lines=53> */
[----:B---3--:R-:W-:Y:S04]  /*6910*/  STL.64 [R1+0x1320], R44 ;  /* 0x0013202c01007387 */ /* 0x008fe80000100a00 */
[----:B--2---:R-:W-:Y:S04]  /*6920*/  STL.64 [R1+0x1318], R42 ;  /* 0x0013182a01007387 */ /* 0x004fe80000100a00 */
[----:B----4-:R-:W-:Y:S04]  /*6930*/  STL.64 [R1+0x1310], R40 ;  /* 0x0013102801007387 */ /* 0x010fe80000100a00 */
        /* <DEDUP_REMOVED lines=712> */
[----:B------:R-:W-:Y:S01]  /*95c0*/  IMAD.MOV.U32 R150, RZ, RZ, R2 ;  /* 0x000000ffff967224 */ /* 0x000fe200078e0002 */
[----:B------:R-:W-:Y:S01]  /*95d0*/  UMOV UR10, UR14 ;  /* 0x0000000e000a7c82 */ /* 0x000fe20008000000 */
[----:B------:R-:W-:Y:S01]  /*95e0*/  IMAD.MOV.U32 R151, RZ, RZ, R0 ;  /* 0x000000ffff977224 */ /* 0x000fe200078e0000 */
[----:B------:R-:W-:Y:S01]  /*95f0*/  UMOV UR11, UR15 ;  /* 0x0000000f000b7c82 */ /* 0x000fe20008000000 */
        /* <DEDUP_REMOVED lines=156> */
[----:B------:R-:W-:-:S03]  /*9fc0*/  IMAD.MOV.U32 R45, RZ, RZ, R235 ;  /* 0x000000ffff2d7224 */ /* 0x000fc600078e00eb */
        /* <DEDUP_REMOVED lines=47> */
[----:B------:R-:W-:Y:S01]  /*a2c0*/  IMAD.MOV.U32 R215, RZ, RZ, R131 ;  /* 0x000000ffffd77224 */ /* 0x000fe200078e0083 */
[----:B------:R-:W2:Y:S01]  /*a2d0*/  LDL.LU.64 R150, [R1+0x1cc8] ;  /* 0x001cc80001967983 */ /* 0x000ea20000300a00 */
[----:B------:R-:W-:Y:S02]  /*a2e0*/  IMAD.MOV.U32 R212, RZ, RZ, R128 ;  /* 0x000000ffffd47224 */ /* 0x000fe400078e0080 */
[----:B------:R-:W-:Y:S01]  /*a2f0*/  IMAD.MOV.U32 R213, RZ, RZ, R129 ;  /* 0x000000ffffd57224 */ /* 0x000fe200078e0081 */
[----:B------:R-:W2:Y:S01]  /*a300*/  LDL.LU.64 R148, [R1+0x1cc0] ;  /* 0x001cc00001947983 */ /* 0x000ea20000300a00 */
[----:B------:R-:W-:Y:S02]  /*a310*/  IMAD.MOV.U32 R210, RZ, RZ, R126 ;  /* 0x000000ffffd27224 */ /* 0x000fe400078e007e */
[----:B------:R-:W-:Y:S01]  /*a320*/  IMAD.MOV.U32 R211, RZ, RZ, R127 ;  /* 0x000000ffffd37224 */ /* 0x000fe200078e007f */
[----:B------:R-:W2:Y:S01]  /*a330*/  LDL.LU.64 R146, [R1+0x1cb8] ;  /* 0x001cb80001927983 */ /* 0x000ea20000300a00 */
        /* <DEDUP_REMOVED lines=120> */
[----:B------:R-:W-:-:S03]  /*aac0*/  IMAD.MOV.U32 R18, RZ, RZ, R45 ;  /* 0x000000ffff127224 */ /* 0x000fc600078e002d */
[----:B------:R-:W2:Y:S04]  /*aad0*/  LDL.LU.64 R64, [R1+0x1b70] ;  /* 0x001b700001407983 */ /* 0x000ea80000300a00 */
        /* <DEDUP_REMOVED lines=9> */
[----:B0-----:R-:W2:Y:S04]  /*ab70*/  LDL.LU.64 R44, [R1+0x1b20] ;  /* 0x001b2000012c7983 */ /* 0x001ea80000300a00 */
        /* <DEDUP_REMOVED lines=9> */
[----:B------:R-:W2:Y:S01]  /*ac10*/  LDL.LU.64 R24, [R1+0x1ad0] ;  /* 0x001ad00001187983 */ /* 0x000ea20000300a00 */
[----:B------:R-:W-:-:S02]  /*ac20*/  UIADD3 UR12, UR6, 0x2, URZ ;  /* 0x00000002060c7890 */ /* 0x000fc4000fffe03f */
[----:B------:R-:W-:Y:S01]  /*ac30*/  UIADD3 UR14, UR7, 0x2, URZ ;  /* 0x00000002070e7890 */ /* 0x000fe2000fffe03f */
[----:B------:R-:W-:Y:S01]  /*ac40*/  UMOV UR13, 0x80000020 ;  /* 0x80000020000d7882 */ /* 0x000fe20000000000 */
[----:B------:R-:W-:Y:S01]  /*ac50*/  UMOV UR15, 0x80000020 ;  /* 0x80000020000f7882 */ /* 0x000fe20000000000 */
[----:B--2---:R-:W-:-:S06]  /*ac60*/  WARPGROUP.ARRIVE ;  /* 0x00000000000079c5 */ /* 0x004fcc0000000000 */
[----:B------:R-:W-:Y:S03]  /*ac70*/  HGMMA.64x256x16.F32.BF16 R24, gdesc[UR12], R24, gsb0 ;  /* 0x03e000000c1879f0 */ /* 0x000fe60008001818 */
        /* <DEDUP_REMOVED lines=129> */
[----:B------:R-:W-:Y:S01]  /*b490*/  UIADD3 UR10, UR7, 0x402, URZ ;  /* 0x00000402070a7890 */ /* 0x000fe2000fffe03f */
[----:B------:R-:W-:Y:S01]  /*b4a0*/  UMOV UR8, UR12 ;  /* 0x0000000c00087c82 */ /* 0x000fe20008000000 */
[----:B------:R-:W-:Y:S01]  /*b4b0*/  UMOV UR9, UR13 ;  /* 0x0000000d00097c82 */ /* 0x000fe20008000000 */
        /* <DEDUP_REMOVED lines=133> */
[----:B------:R-:W-:Y:S01]  /*bd10*/  UMOV UR9, 0x80000020 ;  /* 0x8000002000097882 */ /* 0x000fe20000000000 */
[----:B--2---:R-:W-:-:S07]  /*bd20*/  WARPGROUP.ARRIVE ;  /* 0x00000000000079c5 */ /* 0x004fce0000000000 */
        /* <DEDUP_REMOVED lines=130> */
[----:B------:R-:W-:Y:S01]  /*c550*/  UMOV UR12, UR8 ;  /* 0x00000008000c7c82 */ /* 0x000fe20008000000 */
[----:B------:R-:W-:Y:S01]  /*c560*/  UMOV UR13, UR9 ;  /* 0x00000009000d7c82 */ /* 0x000fe20008000000 */
        /* <DEDUP_REMOVED lines=444> */
[----:B------:R-:W2:Y:S01]  /*e130*/  LDL.LU R128, [R1+0x650] ;  /* 0x0006500001807983 */ /* 0x000ea20000300800 */
        /* <DEDUP_REMOVED lines=19> */
[----:B------:R-:W-:Y:S01]  /*e270*/  IMAD.MOV.U32 R130, RZ, RZ, R17 ;  /* 0x000000ffff827224 */ /* 0x000fe200078e0011 */
[----:B------:R-:W-:Y:S01]  /*e280*/  UMOV UR10, UR14 ;  /* 0x0000000e000a7c82 */ /* 0x000fe20008000000 */
[----:B------:R-:W-:Y:S01]  /*e290*/  IMAD.MOV.U32 R131, RZ, RZ, R16 ;  /* 0x000000ffff837224 */ /* 0x000fe200078e0010 */
[----:B------:R-:W-:Y:S01]  /*e2a0*/  UMOV UR11, UR15 ;  /* 0x0000000f000b7c82 */ /* 0x000fe20008000000 */
[----:B------:R-:W-:Y:S01]  /*e2b0*/  IMAD.MOV.U32 R132, RZ, RZ, R5 ;  /* 0x000000ffff847224 */ /* 0x000fe200078e0005 */
[----:B------:R0:W5:Y:S01]  /*e2c0*/  LDL.LU R18, [R1+0xec8] ;  /* 0x000ec80001127983 */ /* 0x0001620000300800 */
[----:B------:R-:W-:Y:S02]  /*e2d0*/  IMAD.MOV.U32 R133, RZ, RZ, R2 ;  /* 0x000000ffff857224 */ /* 0x000fe400078e0002 */
[----:B------:R-:W-:Y:S01]  /*e2e0*/  IMAD.MOV.U32 R218, RZ, RZ, R23 ;  /* 0x000000ffffda7224 */ /* 0x000fe200078e0017 */
[----:B------:R0:W5:Y:S01]  /*e2f0*/  LDL.LU R17, [R1+0xec4] ;  /* 0x000ec40001117983 */ /* 0x0001620000300800 */
[----:B------:R-:W-:-:S02]  /*e300*/  IMAD.MOV.U32 R219, RZ, RZ, R22 ;  /* 0x000000ffffdb7224 */ /* 0x000fc400078e0016 */
[----:B------:R-:W-:Y:S01]  /*e310*/  IMAD.MOV.U32 R220, RZ, RZ, R21 ;  /* 0x000000ffffdc7224 */ /* 0x000fe200078e0015 */
[----:B------:R0:W5:Y:S01]  /*e320*/  LDL.LU R16, [R1+0xec0] ;  /* 0x000ec00001107983 */ /* 0x0001620000300800 */
[----:B------:R-:W-:Y:S02]  /*e330*/  IMAD.MOV.U32 R221, RZ, RZ, R20 ;  /* 0x000000ffffdd7224 */ /* 0x000fe400078e0014 */
[----:B------:R-:W-:Y:S01]  /*e340*/  IMAD.MOV.U32 R222, RZ, RZ, R19 ;  /* 0x000000ffffde7224 */ /* 0x000fe200078e0013 */
[----:B------:R0:W5:Y:S01]  /*e350*/  LDL.LU R5, [R1+0xebc] ;  /* 0x000ebc0001057983 */ /* 0x0001620000300800 */
[----:B------:R-:W-:Y:S02]  /*e360*/  IMAD.MOV.U32 R223, RZ, RZ, R15 ;  /* 0x000000ffffdf7224 */ /* 0x000fe400078e000f */
[----:B------:R-:W-:Y:S01]  /*e370*/  IMAD.MOV.U32 R224, RZ, RZ, R14 ;  /* 0x000000ffffe07224 */ /* 0x000fe200078e000e */
[----:B------:R0:W5:Y:S01]  /*e380*/  LDL.LU R2, [R1+0xeb8] ;  /* 0x000eb80001027983 */ /* 0x0001620000300800 */
        /* <DEDUP_REMOVED lines=10> */
[----:B------:R-:W-:-:S06]  /*e430*/  IMAD.MOV.U32 R235, RZ, RZ, R0 ;  /* 0x000000ffffeb7224 */ /* 0x000fcc00078e0000 */
        /* <DEDUP_REMOVED lines=67> */
[----:B-1----:R0:W5:Y:S04]  /*e870*/  LDL.LU.64 R150, [R1+0xeb0] ;  /* 0x000eb00001967983 */ /* 0x0021680000300a00 */
[----:B------:R0:W5:Y:S04]  /*e880*/  LDL.LU.64 R148, [R1+0xea8] ;  /* 0x000ea80001947983 */ /* 0x0001680000300a00 */
        /* <DEDUP_REMOVED lines=19> */
[----:B------:R0:W5:Y:S01]  /*e9c0*/  LDL.LU.64 R108, [R1+0xe08] ;  /* 0x000e0800016c7983 */ /* 0x0001620000300a00 */
[----:B------:R-:W-:Y:S05]  /*e9d0*/  @!P1 BRA `(.L_x_18) ;  /* 0x0000010800ec9947 */ /* 0x000fea0003800000 */
[----:B------:R-:W-:Y:S01]  /*e9e0*/  UIADD3 UR7, UR37, 0x1, URZ ;  /* 0x0000000125077890 */ /* 0x000fe2000fffe03f */
[----:B-----5:R-:W-:-:S03]  /*e9f0*/  IMAD.MOV.U32 R0, RZ, RZ, R5 ;  /* 0x000000ffff007224 */ /* 0x020fc600078e0005 */
[----:B------:R-:W-:-:S04]  /*ea00*/  UISETP.NE.AND UP0, UPT, UR7, 0x3, UPT ;  /* 0x000000030700788c */ /* 0x000fc8000bf05270 */
[----:B------:R-:W-:Y:S02]  /*ea10*/  USEL UR6, URZ, 0x1, UP0 ;  /* 0x000000013f067887 */ /* 0x000fe40008000000 */
[----:B------:R-:W-:Y:S02]  /*ea20*/  USEL UR7, UR7, URZ, UP0 ;  /* 0x0000003f07077287 */ /* 0x000fe40008000000 */
[----:B------:R-:W-:-:S06]  /*ea30*/  ULOP3.LUT UR6, UR36, UR6, URZ, 0x3c, !UPT ;  /* 0x0000000624067292 */ /* 0x000fcc000f8e3c3f */
[----:B------:R-:W-:Y:S01]  /*ea40*/  IMAD.U32 R3, RZ, RZ, UR6 ;  /* 0x00000006ff037e24 */ /* 0x000fe2000f8e00ff */
[----:B------:R-:W-:-:S06]  /*ea50*/  UMOV UR6, UR37 ;  /* 0x0000002500067c82 */ /* 0x000fcc0008000000 */
.L_x_25:
[----:B------:R-:W-:Y:S05]  /*ea60*/  @!P0 BRA `(.L_x_19) ;  /* 0x0000000000048947 */ /* 0x000fea0003800000 */
[----:B------:R-:W-:Y:S01]  /*ea70*/  BPT.TRAP 0x1 ;  /* 0x000000040000795c */ /* 0x000fe20000300000 */
.L_x_19:
[----:B------:R-:W-:Y:S01]  /*ea80*/  ULEA UR8, UR7, UR44, 0x3 ;  /* 0x0000002c07087291 */ /* 0x000fe2000f8e183f */
[----:B------:R-:W-:-:S08]  /*ea90*/  SHF.L.U32 R4, R3, 0x1f, RZ ;  /* 0x0000001f03047819 */ /* 0x000fd000000006ff */
[----:B------:R1:W2:Y:S01]  /*eaa0*/  SYNCS.PHASECHK.TRANS64.TRYWAIT P1, [UR8], R4 ;  /* 0x00000004ff0075a7 */ /* 0x0002a20008020148 */
[----:B------:R-:W-:Y:S05]  /*eab0*/  @!P0 BRA `(.L_x_20) ;  /* 0x0000000000048947 */ /* 0x000fea0003800000 */
[----:B------:R-:W-:Y:S01]  /*eac0*/  BPT.TRAP 0x1 ;  /* 0x000000040000795c */ /* 0x000fe20000300000 */
.L_x_20:
[----:B--2---:R-:W-:Y:S05]  /*ead0*/  @P1 BRA `(.L_x_21) ;  /* 0x0000000000081947 */ /* 0x004fea0003800000 */
[----:B------:R-:W2:Y:S02]  /*eae0*/  SYNCS.PHASECHK.TRANS64.TRYWAIT P1, [UR8], R4 ;  /* 0x00000004ff0075a7 */ /* 0x000ea40008020148 */
[----:B--2---:R-:W-:Y:S05]  /*eaf0*/  @!P1 BRA `(.L_x_22) ;  /* 0x000005d000b89947 */ /* 0x004fea0003800000 */
.L_x_21:
        /* <DEDUP_REMOVED lines=64> */
[----:B---3--:R-:W3:Y:S04]  /*ef00*/  LDL.LU.64 R24, [R1+0xc00] ;  /* 0x000c000001187983 */ /* 0x008ee80000300a00 */
[----:B------:R-:W3:Y:S04]  /*ef10*/  LDL.LU.64 R26, [R1+0xc08] ;  /* 0x000c0800011a7983 */ /* 0x000ee80000300a00 */
        /* <DEDUP_REMOVED lines=61> */
[----:B------:R-:W3:Y:S01]  /*f2f0*/  LDL.LU.64 R150, [R1+0xdf8] ;  /* 0x000df80001967983 */ /* 0x000ee20000300a00 */
[----:B------:R-:W-:-:S02]  /*f300*/  ULEA UR16, UR7, UR4, 0xb ;  /* 0x0000000407107291 */ /* 0x000fc4000f8e583f */
[----:B------:R-:W-:Y:S01]  /*f310*/  ULEA UR17, UR7, UR5, 0xb ;  /* 0x0000000507117291 */ /* 0x000fe2000f8e583f */
[----:B------:R-:W-:Y:S01]  /*f320*/  STL [R1+0xed0], R18 ;  /* 0x000ed01201007387 */ /* 0x000fe20000100800 */
[----:B------:R-:W-:Y:S01]  /*f330*/  UMOV UR9, 0x80000020 ;  /* 0x8000002000097882 */ /* 0x000fe20000000000 */
[----:B------:R-:W-:Y:S02]  /*f340*/  UMOV UR11, 0x80000020 ;  /* 0x80000020000b7882 */ /* 0x000fe40000000000 */
[----:B------:R-:W-:Y:S01]  /*f350*/  UMOV UR8, UR16 ;  /* 0x0000001000087c82 */ /* 0x000fe20008000000 */
[----:B------:R-:W-:Y:S01]  /*f360*/  STL [R1+0xecc], R17 ;  /* 0x000ecc1101007387 */ /* 0x000fe20000100800 */
[----:B------:R-:W-:-:S03]  /*f370*/  UMOV UR10, UR17 ;  /* 0x00000011000a7c82 */ /* 0x000fc60008000000 */
[----:B------:R-:W-:Y:S04]  /*f380*/  STL [R1+0xec8], R16 ;  /* 0x000ec81001007387 */ /* 0x000fe80000100800 */
[----:B------:R-:W-:Y:S04]  /*f390*/  STL [R1+0xec4], R5 ;  /* 0x000ec40501007387 */ /* 0x000fe80000100800 */
[----:B------:R-:W-:Y:S04]  /*f3a0*/  STL [R1+0xec0], R3 ;  /* 0x000ec00301007387 */ /* 0x000fe80000100800 */
[----:B------:R-:W-:Y:S04]  /*f3b0*/  STL [R1+0xebc], R2 ;  /* 0x000ebc0201007387 */ /* 0x000fe80000100800 */
[----:B------:R-:W-:Y:S01]  /*f3c0*/  STL [R1+0xeb8], R0 ;  /* 0x000eb80001007387 */ /* 0x000fe20000100800 */
[----:B---3--:R-:W-:-:S06]  /*f3d0*/  WARPGROUP.ARRIVE ;  /* 0x00000000000079c5 */ /* 0x008fcc0000000000 */
[----:B------:R-:W-:Y:S03]  /*f3e0*/  HGMMA.64x256x16.F32.BF16 R24, gdesc[UR8], R24, gsb0 ;  /* 0x03e00000081879f0 */ /* 0x000fe60008001818 */
[----:B------:R-:W-:Y:S02]  /*f3f0*/  WARPGROUP.DEPBAR.LE gsb0, 0x0 ;  /* 0x00008000000079c5 */ /* 0x000fe40000010000 */
[----:B------:R3:W-:Y:S01]  /*f400*/  STL.64 [R1+0xc00], R24 ;  /* 0x000c001801007387 */ /* 0x0007e20000100a00 */
[----:B0-----:R-:W-:Y:S02]  /*f410*/  IMAD.MOV.U32 R235, RZ, RZ, R45 ;  /* 0x000000ffffeb7224 */ /* 0x001fe400078e002d */
[----:B------:R-:W-:Y:S01]  /*f420*/  IMAD.MOV.U32 R234, RZ, RZ, R46 ;  /* 0x000000ffffea7224 */ /* 0x000fe200078e002e */
[----:B------:R0:W-:Y:S01]  /*f430*/  STL.64 [R1+0xc08], R26 ;  /* 0x000c081a01007387 */ /* 0x0001e20000100a00 */
[----:B------:R-:W-:-:S02]  /*f440*/  IMAD.MOV.U32 R233, RZ, RZ, R47 ;  /* 0x000000ffffe97224 */ /* 0x000fc400078e002f */
[----:B------:R-:W-:Y:S01]  /*f450*/  IMAD.MOV.U32 R232, RZ, RZ, R48 ;  /* 0x000000ffffe87224 */ /* 0x000fe200078e0030 */
[----:B------:R4:W-:Y:S01]  /*f460*/  STL.64 [R1+0xc10], R28 ;  /* 0x000c101c01007387 */ /* 0x0009e20000100a00 */
[----:B------:R-:W-:Y:S02]  /*f470*/  IMAD.MOV.U32 R231, RZ, RZ, R49 ;  /* 0x000000ffffe77224 */ /* 0x000fe400078e0031 */
[----:B------:R-:W-:Y:S01]  /*f480*/  IMAD.MOV.U32 R230, RZ, RZ, R50 ;  /* 0x000000ffffe67224 */ /* 0x000fe200078e0032 */
[----:B------:R1:W-:Y:S01]  /*f490*/  STL.64 [R1+0xc18], R30 ;  /* 0x000c181e01007387 */ /* 0x0003e20000100a00 */
[----:B------:R-:W-:Y:S02]  /*f4a0*/  IMAD.MOV.U32 R229, RZ, RZ, R51 ;  /* 0x000000ffffe57224 */ /* 0x000fe400078e0033 */
        /* <DEDUP_REMOVED lines=19> */
[----:B------:R2:W-:Y:S01]  /*f5e0*/  STL [R1+0xc50], R44 ;  /* 0x000c502c01007387 */ /* 0x0005e20000100800 */
[----:B------:R-:W-:-:S02]  /*f5f0*/  IMAD.MOV.U32 R215, RZ, RZ, R65 ;  /* 0x000000ffffd77224 */ /* 0x000fc400078e0041 */
[----:B------:R-:W-:Y:S01]  /*f600*/  IMAD.MOV.U32 R214, RZ, RZ, R66 ;  /* 0x000000ffffd67224 */ /* 0x000fe200078e0042 */
[----:B---3--:R-:W3:Y:S01]  /*f610*/  LDL.LU.64 R24, [R1+0x200] ;  /* 0x0002000001187983 */ /* 0x008ee20000300a00 */
[----:B------:R-:W-:Y:S02]  /*f620*/  IMAD.MOV.U32 R213, RZ, RZ, R67 ;  /* 0x000000ffffd57224 */ /* 0x000fe400078e0043 */
[----:B------:R-:W-:Y:S01]  /*f630*/  IMAD.MOV.U32 R212, RZ, RZ, R68 ;  /* 0x000000ffffd47224 */ /* 0x000fe200078e0044 */
[----:B0-----:R-:W3:Y:S01]  /*f640*/  LDL.LU.64 R26, [R1+0x208] ;  /* 0x00020800011a7983 */ /* 0x001ee20000300a00 */
[----:B------:R-:W-:Y:S02]  /*f650*/  IMAD.MOV.U32 R211, RZ, RZ, R69 ;  /* 0x000000ffffd37224 */ /* 0x000fe400078e0045 */
[----:B------:R-:W-:Y:S01]  /*f660*/  IMAD.MOV.U32 R210, RZ, RZ, R70 ;  /* 0x000000ffffd27224 */ /* 0x000fe200078e0046 */
[----:B----4-:R-:W4:Y:S01]  /*f670*/  LDL.LU.64 R28, [R1+0x210] ;  /* 0x00021000011c7983 */ /* 0x010f220000300a00 */
[----:B------:R-:W-:-:S02]  /*f680*/  IMAD.MOV.U32 R209, RZ, RZ, R71 ;  /* 0x000000ffffd17224 */ /* 0x000fc400078e0047 */
[----:B------:R-:W-:Y:S01]  /*f690*/  IMAD.MOV.U32 R208, RZ, RZ, R72 ;  /* 0x000000ffffd07224 */ /* 0x000fe200078e0048 */
[----:B-1----:R-:W3:Y:S01]  /*f6a0*/  LDL.LU.64 R30, [R1+0x218] ;  /* 0x00021800011e7983 */ /* 0x002ee20000300a00 */
[----:B------:R-:W-:Y:S02]  /*f6b0*/  IMAD.MOV.U32 R207, RZ, RZ, R73 ;  /* 0x000000ffffcf7224 */ /* 0x000fe400078e0049 */
[----:B------:R-:W-:Y:S01]  /*f6c0*/  IMAD.MOV.U32 R206, RZ, RZ, R74 ;  /* 0x000000ffffce7224 */ /* 0x000fe200078e004a */
[----:B--2---:R-:W2:Y:S01]  /*f6d0*/  LDL.LU.64 R32, [R1+0x220] ;  /* 0x0002200001207983 */ /* 0x004ea20000300a00 */
[----:B------:R-:W-:Y:S02]  /*f6e0*/  IMAD.MOV.U32 R205, RZ, RZ, R75 ;  /* 0x000000ffffcd7224 */ /* 0x000fe400078e004b */
[----:B------:R-:W-:Y:S01]  /*f6f0*/  IMAD.MOV.U32 R204, RZ, RZ, R76 ;  /* 0x000000ffffcc7224 */ /* 0x000fe200078e004c */
[----:B------:R-:W4:Y:S01]  /*f700*/  LDL.LU.64 R34, [R1+0x228] ;  /* 0x0002280001227983 */ /* 0x000f220000300a00 */
[----:B------:R-:W-:-:S02]  /*f710*/  IMAD.MOV.U32 R203, RZ, RZ, R77 ;  /* 0x000000ffffcb7224 */ /* 0x000fc400078e004d */
[----:B------:R-:W-:Y:S01]  /*f720*/  IMAD.MOV.U32 R202, RZ, RZ, R78 ;  /* 0x000000ffffca7224 */ /* 0x000fe200078e004e */
[----:B------:R-:W3:Y:S01]  /*f730*/  LDL.LU.64 R36, [R1+0x230] ;  /* 0x0002300001247983 */ /* 0x000ee20000300a00 */
[----:B------:R-:W-:Y:S02]  /*f740*/  IMAD.MOV.U32 R201, RZ, RZ, R79 ;  /* 0x000000ffffc97224 */ /* 0x000fe400078e004f */
[----:B------:R-:W-:Y:S01]  /*f750*/  IMAD.MOV.U32 R200, RZ, RZ, R80 ;  /* 0x000000ffffc87224 */ /* 0x000fe200078e0050 */
[----:B------:R-:W2:Y:S01]  /*f760*/  LDL.LU.64 R38, [R1+0x238] ;  /* 0x0002380001267983 */ /* 0x000ea20000300a00 */
        /* <DEDUP_REMOVED lines=105> */
[----:B------:R-:W-:-:S03]  /*fe00*/  IMAD.MOV.U32 R0, RZ, RZ, R151 ;  /* 0x000000ffff007224 */ /* 0x000fc600078e0097 */
[----:B------:R-:W2:Y:S04]  /*fe10*/  LDL.LU.64 R110, [R1+0x358] ;  /* 0x00035800016e7983 */ /* 0x000ea80000300a00 */
[----:B------:R-:W4:Y:S04]  /*fe20*/  LDL.LU.64 R112, [R1+0x360] ;  /* 0x0003600001707983 */ /* 0x000f280000300a00 */
[----:B------:R-:W3:Y:S04]  /*fe30*/  LDL.LU.64 R114, [R1+0x368] ;  /* 0x0003680001727983 */ /* 0x000ee80000300a00 */
        /* <DEDUP_REMOVED lines=18> */
[----:B---3--:R-:W-:Y:S04]  /*ff60*/  STL.64 [R1+0x2628], R150 ;  /* 0x0026289601007387 */ /* 0x008fe80000100a00 */
[----:B----4-:R-:W-:Y:S04]  /*ff70*/  STL.64 [R1+0x2620], R148 ;  /* 0x0026209401007387 */ /* 0x010fe80000100a00 */
[----:B--2---:R-:W-:Y:S04]  /*ff80*/  STL.64 [R1+0x2618], R146 ;  /* 0x0026189201007387 */ /* 0x004fe80000100a00 */
        /* <DEDUP_REMOVED lines=174> */
[----:B--2---:R-:W-:-:S06]  /*10a70*/  WARPGROUP.ARRIVE ;  /* 0x00000000000079c5 */ /* 0x004fcc0000000000 */
[----:B------:R-:W-:Y:S01]  /*10a80*/  HGMMA.64x256x16.F32.BF16 R24, gdesc[UR12], R24, gsb0 ;  /* 0x03e000000c1879f0 */ /* 0x000fe20008001818 */
        /* <DEDUP_REMOVED lines=206> */
[----:B------:R4:W-:Y:S04]  /*11770*/  STL [R1+0x250], R44 ;  /* 0x0002502c01007387 */ /* 0x0009e80000100800 */
[----:B0-----:R-:W4:Y:S04]  /*11780*/  LDL.LU.64 R24, [R1+0xa00] ;  /* 0x000a000001187983 */ /* 0x001f280000300a00 */
[----:B-1----:R-:W4:Y:S04]  /*11790*/  LDL.LU.64 R26, [R1+0xa08] ;  /* 0x000a0800011a7983 */ /* 0x002f280000300a00 */
[----:B--2---:R-:W2:Y:S04]  /*117a0*/  LDL.LU.64 R28, [R1+0xa10] ;  /* 0x000a1000011c7983 */ /* 0x004ea80000300a00 */
[----:B---3--:R-:W2:Y:S04]  /*117b0*/  LDL.LU.64 R30, [R1+0xa18] ;  /* 0x000a1800011e7983 */ /* 0x008ea80000300a00 */
[----:B----4-:R-:W2:Y:S04]  /*117c0*/  LDL.LU.64 R32, [R1+0xa20] ;  /* 0x000a200001207983 */ /* 0x010ea80000300a00 */
[----:B------:R-:W2:Y:S01]  /*117d0*/  LDL.LU.64 R34, [R1+0xa28] ;  /* 0x000a280001227983 */ /* 0x000ea20000300a00 */
[----:B------:R-:W-:-:S03]  /*117e0*/  IMAD.MOV.U32 R0, RZ, RZ, R45 ;  /* 0x000000ffff007224 */ /* 0x000fc600078e002d */
        /* <DEDUP_REMOVED lines=9> */
[----:B------:R-:W-:Y:S02]  /*11880*/  IMAD.MOV.U32 R6, RZ, RZ, R50 ;  /* 0x000000ffff067224 */ /* 0x000fe400078e0032 */
        /* <DEDUP_REMOVED lines=151> */
[----:B------:R-:W2:Y:S04]  /*12200*/  LDL.LU.64 R146, [R1+0xbe8] ;  /* 0x000be80001927983 */ /* 0x000ea80000300a00 */
[----:B------:R-:W2:Y:S04]  /*12210*/  LDL.LU.64 R148, [R1+0xbf0] ;  /* 0x000bf00001947983 */ /* 0x000ea80000300a00 */
[----:B------:R-:W2:Y:S01]  /*12220*/  LDL.LU.64 R150, [R1+0xbf8] ;  /* 0x000bf80001967983 */ /* 0x000ea20000300a00 */
[----:B------:R-:W-:Y:S01]  /*12230*/  UMOV UR8, UR12 ;  /* 0x0000000c00087c82 */ /* 0x000fe20008000000 */
[----:B------:R-:W-:-:S02]  /*12240*/  UMOV UR9, UR13 ;  /* 0x0000000d00097c82 */ /* 0x000fc40008000000 */
        /* <DEDUP_REMOVED lines=174> */
[----:B0-----:R-:W4:Y:S04]  /*12d30*/  LDL.LU.64 R24, [R1] ;  /* 0x0000000001187983 */ /* 0x001f280000300a00 */
[----:B-1----:R-:W4:Y:S04]  /*12d40*/  LDL.LU.64 R26, [R1+0x8] ;  /* 0x00000800011a7983 */ /* 0x002f280000300a00 */
[----:B--2---:R-:W2:Y:S04]  /*12d50*/  LDL.LU.64 R28, [R1+0x10] ;  /* 0x00001000011c7983 */ /* 0x004ea80000300a00 */
[----:B---3--:R-:W3:Y:S04]  /*12d60*/  LDL.LU.64 R30, [R1+0x18] ;  /* 0x00001800011e7983 */ /* 0x008ee80000300a00 */
[----:B----4-:R-:W4:Y:S04]  /*12d70*/  LDL.LU.64 R32, [R1+0x20] ;  /* 0x0000200001207983 */ /* 0x010f280000300a00 */
[----:B------:R-:W2:Y:S04]  /*12d80*/  LDL.LU.64 R34, [R1+0x28] ;  /* 0x0000280001227983 */ /* 0x000ea80000300a00 */
[----:B------:R-:W3:Y:S04]  /*12d90*/  LDL.LU.64 R36, [R1+0x30] ;  /* 0x0000300001247983 */ /* 0x000ee80000300a00 */
[----:B------:R-:W4:Y:S04]  /*12da0*/  LDL.LU.64 R38, [R1+0x38] ;  /* 0x0000380001267983 */ /* 0x000f280000300a00 */
        /* <DEDUP_REMOVED lines=195> */
[----:B------:R-:W-:Y:S01]  /*139e0*/  STL.64 [R1+0x830], R36 ;  /* 0x0008302401007387 */ /* 0x000fe20000100a00 */
[----:B------:R-:W-:-:S03]  /*139f0*/  IMAD.MOV.U32 R2, RZ, RZ, R150 ;  /* 0x000000ffff027224 */ /* 0x000fc600078e0096 */
[----:B------:R-:W-:Y:S01]  /*13a00*/  STL.64 [R1+0x838], R38 ;  /* 0x0008382601007387 */ /* 0x000fe20000100a00 */
[----:B------:R-:W-:-:S03]  /*13a10*/  IMAD.MOV.U32 R0, RZ, RZ, R151 ;  /* 0x000000ffff007224 */ /* 0x000fc600078e0097 */
[----:B------:R-:W-:Y:S01]  /*13a20*/  STL.64 [R1+0x840], R40 ;  /* 0x0008402801007387 */ /* 0x000fe20000100a00 */
[----:B------:R-:W-:-:S03]  /*13a30*/  IMAD.MOV.U32 R4, RZ, RZ, R148 ;  /* 0x000000ffff047224 */ /* 0x000fc600078e0094 */
[----:B------:R-:W-:Y:S01]  /*13a40*/  STL.64 [R1+0x848], R42 ;  /* 0x0008482a01007387 */ /* 0x000fe20000100a00 */
[----:B------:R-:W-:-:S03]  /*13a50*/  IMAD.MOV.U32 R3, RZ, RZ, R149 ;  /* 0x000000ffff037224 */ /* 0x000fc600078e0095 */
[----:B------:R0:W-:Y:S01]  /*13a60*/  STL [R1+0x850], R44 ;  /* 0x0008502c01007387 */ /* 0x0001e20000100800 */
        /* <DEDUP_REMOVED lines=153> */
[----:B------:R-:W-:-:S03]  /*14400*/  IMAD.MOV.U32 R235, RZ, RZ, R45 ;  /* 0x000000ffffeb7224 */ /* 0x000fc600078e002d */
        /* <DEDUP_REMOVED lines=1566> */
[----:B------:R-:W-:-:S03]  /*1a5f0*/  IMAD.MOV.U32 R45, RZ, RZ, R235 ;  /* 0x000000ffff2d7224 */ /* 0x000fc600078e00eb */
        /* <DEDUP_REMOVED lines=1132> */
[----:B------:R-:W-:Y:S01]  /*1ecc0*/  IMAD.MOV.U32 R130, RZ, RZ, R17 ;  /* 0x000000ffff827224 */ /* 0x000fe200078e0011 */
[----:B------:R-:W-:Y:S01]  /*1ecd0*/  UMOV UR8, UR12 ;  /* 0x0000000c00087c82 */ /* 0x000fe20008000000 */
[----:B------:R-:W-:Y:S01]  /*1ece0*/  IMAD.MOV.U32 R131, RZ, RZ, R16 ;  /* 0x000000ffff837224 */ /* 0x000fe200078e0010 */
[----:B------:R-:W-:Y:S01]  /*1ecf0*/  UMOV UR9, UR13 ;  /* 0x0000000d00097c82 */ /* 0x000fe20008000000 */
        /* <DEDUP_REMOVED lines=117> */
[----:B------:R-:W-:Y:S01]  /*1f450*/  BPT.TRAP 0x1 ;  /* 0x000000040000795c */ /* 0x000fe20000300000 */
.L_x_23:
[----:B------:R-:W-:Y:S02]  /*1f460*/  UISETP.GT.U32.AND UP0, UPT, UR38, 0x1, UPT ;  /* 0x000000012600788c */ /* 0x000fe4000bf04070 */
[----:B------:R-:W-:-:S04]  /*1f470*/  ULEA UR8, UR6, UR44, 0x3 ;  /* 0x0000002c06087291 */ /* 0x000fc8000f8e183f */
[----:B------:R-:W-:Y:S01]  /*1f480*/  UIADD3 UR8, UR8, 0x18, URZ ;  /* 0x0000001808087890 */ /* 0x000fe2000fffe03f */
[----:B------:R-:W-:-:S03]  /*1f490*/  PLOP3.LUT P1, PT, PT, PT, UP0, 0x80, 0x0 ;  /* 0x000000000000781c */ /* 0x000fc60003f2f008 */
[----:B------:R-:W-:-:S09]  /*1f4a0*/  UPRMT UR8, URZ, 0x654, UR8 ;  /* 0x000006543f087896 */ /* 0x000fd20008000008 */
[----:B------:R-:W-:Y:S01]  /*1f4b0*/  SYNCS.ARRIVE.TRANS64.RED.A1T0 RZ, [UR8], RZ ;  /* 0x000000ffffff79a7 */ /* 0x000fe20008100408 */
[----:B------:R-:W-:Y:S05]  /*1f4c0*/  @P1 BRA `(.L_x_24) ;  /* 0x0000000000041947 */ /* 0x000fea0003800000 */
[----:B------:R-:W-:Y:S01]  /*1f4d0*/  BPT.TRAP 0x1 ;  /* 0x000000040000795c */ /* 0x000fe20000300000 */
.L_x_24:
[----:B------:R-:W-:Y:S01]  /*1f4e0*/  UIADD3 UR7, UR7, 0x1, URZ ;  /* 0x0000000107077890 */ /* 0x000fe2000fffe03f */
[C---:B-----5:R-:W-:Y:S01]  /*1f4f0*/  ISETP.GT.AND P1, PT, R0.reuse, 0x1, PT ;  /* 0x000000010000780c */ /* 0x060fe20003f24270 */
[----:B------:R-:W-:Y:S01]  /*1f500*/  UIADD3 UR6, UR6, 0x1, URZ ;  /* 0x0000000106067890 */ /* 0x000fe2000fffe03f */
[----:B------:R-:W-:Y:S01]  /*1f510*/  VIADD R0, R0, 0xffffffff ;  /* 0xffffffff00007836 */ /* 0x000fe20000000000 */
[----:B------:R-:W-:Y:S02]  /*1f520*/  UISETP.NE.AND UP0, UPT, UR7, 0x3, UPT ;  /* 0x000000030700788c */ /* 0x000fe4000bf05270 */
[----:B------:R-:W-:Y:S02]  /*1f530*/  UISETP.NE.AND UP1, UPT, UR6, 0x3, UPT ;  /* 0x000000030600788c */ /* 0x000fe4000bf25270 */
[----:B------:R-:W-:Y:S02]  /*1f540*/  USEL UR8, URZ, 0x1, UP0 ;  /* 0x000000013f087887 */ /* 0x000fe40008000000 */
[----:B------:R-:W-:-:S02]  /*1f550*/  USEL UR7, UR7, URZ, UP0 ;  /* 0x0000003f07077287 */ /* 0x000fc40008000000 */
[----:B------:R-:W-:Y:S02]  /*1f560*/  USEL UR6, UR6, URZ, UP1 ;  /* 0x0000003f06067287 */ /* 0x000fe40008800000 */
[----:B------:R-:W-:Y:S01]  /*1f570*/  LOP3.LUT R3, R3, UR8, RZ, 0x3c, !PT ;  /* 0x0000000803037c12 */ /* 0x000fe2000f8e3cff */
[----:B------:R-:W-:Y:S09]  /*1f580*/  @P1 BRA `(.L_x_25) ;  /* 0xfffffef400341947 */ /* 0x000ff2000383ffff */
.L_x_18:
[----:B------:R-:W1:Y:S02]  /*1f590*/  LDC R0, c[0x0][0x28c] ;  /* 0x0000a300ff007b82 */ /* 0x000e640000000800 */
[----:B-1----:R-:W-:-:S13]  /*1f5a0*/  ISETP.GE.AND P1, PT, R0, 0x1, PT ;  /* 0x000000010000780c */ /* 0x002fda0003f26270 */
[----:B------:R-:W-:Y:S05]  /*1f5b0*/  @!P1 BRA `(.L_x_26) ;  /* 0x0000000000389947 */ /* 0x000fea0003800000 */
[----:B------:R-:W-:Y:S05]  /*1f5c0*/  @!P0 BRA `(.L_x_27) ;  /* 0x0000000000048947 */ /* 0x000fea0003800000 */
[----:B------:R-:W-:Y:S01]  /*1f5d0*/  BPT.TRAP 0x1 ;  /* 0x000000040000795c */ /* 0x000fe20000300000 */
.L_x_27:
[----:B-----5:R-:W-:Y:S01]  /*1f5e0*/  VIADD R0, R5, UR37 ;  /* 0x0000002505007c36 */ /* 0x020fe20008000000 */
[----:B------:R-:W-:-:S03]  /*1f5f0*/  UISETP.GT.U32.AND UP0, UPT, UR38, 0x1, UPT ;  /* 0x000000012600788c */ /* 0x000fc6000bf04070 */
[----:B------:R-:W-:-:S03]  /*1f600*/  IMAD.WIDE.U32 R4, R0, -0x55555555, RZ ;  /* 0xaaaaaaab00047825 */ /* 0x000fc600078e00ff */
[----:B------:R-:W-:Y:S02]  /*1f610*/  PLOP3.LUT P0, PT, PT, PT, UP0, 0x80, 0x0 ;  /* 0x000000000000781c */ /* 0x000fe40003f0f008 */
[----:B------:R-:W-:-:S05]  /*1f620*/  SHF.R.U32.HI R4, RZ, 0x1, R5 ;  /* 0x00000001ff047819 */ /* 0x000fca0000011605 */
[----:B------:R-:W-:-:S05]  /*1f630*/  IMAD R0, R4, -0x3, R0 ;  /* 0xfffffffd04007824 */ /* 0x000fca00078e0200 */
[----:B------:R-:W-:-:S05]  /*1f640*/  LEA R0, R0, UR44, 0x3 ;  /* 0x0000002c00007c11 */ /* 0x000fca000f8e18ff */
[----:B------:R-:W-:-:S05]  /*1f650*/  VIADD R0, R0, 0x18 ;  /* 0x0000001800007836 */ /* 0x000fca0000000000 */
[----:B------:R-:W-:-:S04]  /*1f660*/  PRMT R0, RZ, 0x654, R0 ;  /* 0x00000654ff007816 */ /* 0x000fc80000000000 */
[----:B------:R1:W-:Y:S01]  /*1f670*/  SYNCS.ARRIVE.TRANS64.RED.A1T0 RZ, [R0+URZ], RZ ;  /* 0x000000ff00ff79a7 */ /* 0x0003e2000810043f */
[----:B------:R-:W-:Y:S05]  /*1f680*/  @P0 BRA `(.L_x_26) ;  /* 0x0000000000040947 */ /* 0x000fea0003800000 */
[----:B------:R-:W-:Y:S01]  /*1f690*/  BPT.TRAP 0x1 ;  /* 0x000000040000795c */ /* 0x000fe20000300000 */
.L_x_26:
[----:B-1----:R-:W1:Y:S01]  /*1f6a0*/  S2R R0, SR_TID.X ;  /* 0x0000000000007919 */ /* 0x002e620000002100 */
[----:B------:R-:W-:Y:S01]  /*1f6b0*/  USHF.L.U32 UR41, UR41, 0x9, URZ ;  /* 0x0000000929297899 */ /* 0x000fe2000800063f */
[----:B------:R-:W-:Y:S01]  /*1f6c0*/  ULDC UR12, c[0x0][0x288] ;  /* 0x0000a200000c7ab9 */ /* 0x000fe20000000800 */
[----:B-----5:R-:W2:Y:S01]  /*1f6d0*/  S2R R5, SR_TID.X ;  /* 0x0000000000057919 */ /* 0x020ea20000002100 */
[----:B------:R-:W-:Y:S02]  /*1f6e0*/  UIMAD.WIDE UR8, UR40, 0x200, URZ ;  /* 0x00000200280878a5 */ /* 0x000fe4000f8e023f */
[----:B------:R-:W-:Y:S01]  /*1f6f0*/  USHF.L.U32 UR40, UR40, 0x9, URZ ;  /* 0x0000000928287899 */ /* 0x000fe2000800063f */
[----:B------:R-:W-:Y:S01]  /*1f700*/  IMAD.U32 R10, RZ, RZ, UR41 ;  /* 0x00000029ff0a7e24 */ /* 0x000fe2000f8e00ff */
[----:B------:R-:W-:Y:S02]  /*1f710*/  UISETP.GE.AND UP0, UPT, UR41, UR12, UPT ;  /* 0x0000000c2900728c */ /* 0x000fe4000bf06270 */
[----:B------:R-:W-:Y:S01]  /*1f720*/  UIADD3 UR37, UR43, UR37, URZ ;  /* 0x000000252b257290 */ /* 0x000fe2000fffe03f */
[----:B------:R-:W-:Y:S01]  /*1f730*/  ULDC UR7, c[0x0][0x284] ;  /* 0x0000a10000077ab9 */ /* 0x000fe20000000800 */
[----:B------:R-:W-:Y:S01]  /*1f740*/  USHF.R.S32.HI UR13, URZ, 0x1f, UR42 ;  /* 0x0000001f3f0d7899 */ /* 0x000fe2000801142a */
[----:B------:R-:W-:Y:S01]  /*1f750*/  IMAD.U32 R6, RZ, RZ, UR7 ;  /* 0x00000007ff067e24 */ /* 0x000fe2000f8e00ff */
[----:B------:R-:W-:-:S02]  /*1f760*/  UISETP.GE.OR UP0, UPT, UR40, UR7, UP0 ;  /* 0x000000072800728c */ /* 0x000fc40008706670 */
[----:B------:R-:W-:Y:S02]  /*1f770*/  UISETP.GT.U32.AND UP1, UPT, UR37, 0x2, UPT ;  /* 0x000000022500788c */ /* 0x000fe4000bf24070 */
[----:B------:R-:W-:Y:S01]  /*1f780*/  UIMAD.WIDE.U32 UR4, UR37, -0x55555555, URZ ;  /* 0xaaaaaaab250478a5 */ /* 0x000fe2000f8e003f */
[----:B------:R-:W-:Y:S01]  /*1f790*/  ULDC.64 UR10, c[0x0][0x5d0] ;  /* 0x00017400000a7ab9 */ /* 0x000fe20000000a00 */
[----:B------:R-:W-:Y:S01]  /*1f7a0*/  UISETP.LT.U32.AND UP1, UPT, UR43, 0x3, UP1 ;  /* 0x000000032b00788c */ /* 0x000fe20008f21070 */
[----:B------:R-:W-:Y:S01]  /*1f7b0*/  PLOP3.LUT P0, PT, PT, PT, UP0, 0x80, 0x0 ;  /* 0x000000000000781c */ /* 0x000fe20003f0f008 */
[----:B------:R-:W-:Y:S02]  /*1f7c0*/  UISETP.GE.U32.AND UP2, UPT, UR43, 0x3, UPT ;  /* 0x000000032b00788c */ /* 0x000fe4000bf46070 */
[----:B------:R-:W-:Y:S02]  /*1f7d0*/  UIMAD UR6, UR13, UR10, URZ ;  /* 0x0000000a0d0672a4 */ /* 0x000fe4000f8e023f */
[----:B------:R-:W-:-:S02]  /*1f7e0*/  USHF.R.U32.HI UR4, URZ, 0x1, UR5 ;  /* 0x000000013f047899 */ /* 0x000fc40008011605 */
[----:B------:R-:W-:Y:S01]  /*1f7f0*/  USEL UR5, URZ, 0x1, !UP1 ;  /* 0x000000013f057887 */ /* 0x000fe2000c800000 */
[----:B-1----:R-:W-:Y:S01]  /*1f800*/  SHF.R.U32.HI R3, RZ, 0x7, R0 ;  /* 0x00000007ff037819 */ /* 0x002fe20000011600 */
[----:B------:R-:W-:Y:S02]  /*1f810*/  UIMAD UR6, UR42, UR11, UR6 ;  /* 0x0000000b2a0672a4 */ /* 0x000fe4000f8e0206 */
[----:B------:R-:W-:Y:S01]  /*1f820*/  ULOP3.LUT UR36, UR36, UR5, URZ, 0x3c, !UPT ;  /* 0x0000000524247292 */ /* 0x000fe2000f8e3c3f */
[----:B------:R-:W-:Y:S01]  /*1f830*/  LOP3.LUT R3, R3, 0x1, RZ, 0xc0, !PT ;  /* 0x0000000103037812 */ /* 0x000fe200078ec0ff */
[C---:B--2---:R-:W-:Y:S01]  /*1f840*/  IMAD.SHL.U32 R11, R5.reuse, 0x2, RZ ;  /* 0x00000002050b7824 */ /* 0x044fe200078e00ff */
[----:B------:R-:W-:Y:S01]  /*1f850*/  SHF.R.U32.HI R0, RZ, 0x2, R5 ;  /* 0x00000002ff007819 */ /* 0x000fe20000011605 */
[----:B------:R-:W-:Y:S01]  /*1f860*/  UIMAD UR37, UR4, -0x3, UR37 ;  /* 0xfffffffd042578a4 */ /* 0x000fe2000f8e0225 */
[----:B------:R-:W-:Y:S01]  /*1f870*/  LOP3.LUT R4, R5, 0x60, RZ, 0xc0, !PT ;  /* 0x0000006005047812 */ /* 0x000fe200078ec0ff */
[----:B------:R-:W-:Y:S01]  /*1f880*/  IMAD.SHL.U32 R8, R3, 0x40, RZ ;  /* 0x0000004003087824 */ /* 0x000fe200078e00ff */
[----:B------:R-:W-:Y:S01]  /*1f890*/  LOP3.LUT R0, R0, 0x7, RZ, 0xc0, !PT ;  /* 0x0000000700007812 */ /* 0x000fe200078ec0ff */
[----:B------:R-:W-:Y:S01]  /*1f8a0*/  @UP2 ULOP3.LUT UR36, UR36, 0x1, UR4, 0x78, !UPT ;  /* 0x0000000124242892 */ /* 0x000fe2000f8e7804 */
[----:B------:R-:W-:-:S02]  /*1f8b0*/  SHF.R.U32.HI R4, RZ, 0x1, R4 ;  /* 0x00000001ff047819 */ /* 0x000fc40000011604 */
[--C-:B------:R-:W-:Y:S02]  /*1f8c0*/  LOP3.LUT R8, R8, 0x40, R0.reuse, 0xe2, !PT ;  /* 0x0000004008087812 */ /* 0x100fe400078ee200 */
[----:B------:R-:W-:Y:S02]  /*1f8d0*/  IADD3 R0, RZ, -R4, -R0 ;  /* 0x80000004ff007210 */ /* 0x000fe40007ffe800 */
[----:B------:R-:W-:Y:S01]  /*1f8e0*/  LOP3.LUT R8, R8, UR8, R4, 0xfe, !PT ;  /* 0x0000000808087c12 */ /* 0x000fe2000f8efe04 */
[----:B------:R-:W-:Y:S01]  /*1f8f0*/  IMAD.MOV.U32 R4, RZ, RZ, -0x2 ;  /* 0xfffffffeff047424 */ /* 0x000fe200078e00ff */
[----:B------:R-:W-:Y:S01]  /*1f900*/  LOP3.LUT R10, R10, 0x6, R11, 0xf8, !PT ;  /* 0x000000060a0a7812 */ /* 0x000fe200078ef80b */
[----:B------:R-:W-:Y:S01]  /*1f910*/  IMAD R0, R3, -0x40, R0 ;  /* 0xffffffc003007824 */ /* 0x000fe200078e0200 */
[----:B------:R-:W-:Y:S02]  /*1f920*/  LOP3.LUT R3, R5, 0x3, RZ, 0xc0, !PT ;  /* 0x0000000305037812 */ /* 0x000fe400078ec0ff */
[----:B------:R-:W-:-:S02]  /*1f930*/  SHF.R.S32.HI R11, RZ, 0x1f, R10 ;  /* 0x0000001fff0b7819 */ /* 0x000fc4000001140a */
[----:B------:R-:W-:Y:S01]  /*1f940*/  IADD3 R0, R6, -UR40, R0 ;  /* 0x8000002806007c10 */ /* 0x000fe2000fffe000 */
[----:B------:R-:W-:Y:S01]  /*1f950*/  IMAD R3, R3, R4, UR12 ;  /* 0x0000000c03037e24 */ /* 0x000fe2000f8e0204 */
[----:B------:R-:W-:Y:S01]  /*1f960*/  UMOV UR40, 0xffffffff ;  /* 0xffffffff00287882 */ /* 0x000fe20000000000 */
[----:B------:R-:W-:Y:S02]  /*1f970*/  IMAD.U32 R4, RZ, RZ, UR10 ;  /* 0x0000000aff047e24 */ /* 0x000fe4000f8e00ff */
[----:B------:R-:W-:Y:S02]  /*1f980*/  VIADD R3, R3, -UR41 ;  /* 0x8000002903037c36 */ /* 0x000fe40008000000 */
[----:B------:R-:W-:-:S04]  /*1f990*/  IMAD.WIDE.U32 R4, R4, UR42, R10 ;  /* 0x0000002a04047c25 */ /* 0x000fc8000f8e000a */
[----:B------:R-:W-:Y:S01]  /*1f9a0*/  VIADD R5, R5, UR6 ;  /* 0x0000000605057c36 */ /* 0x000fe20008000000 */
[----:B------:R-:W-:Y:S06]  /*1f9b0*/  @P0 BRA `(.L_x_28) ;  /* 0x000004a400440947 */ /* 0x000fec0003800000 */
[----:B------:R-:W-:Y:S01]  /*1f9c0*/  FSETP.NEU.AND P0, PT, R16, RZ, PT ;  /* 0x000000ff1000720b */ /* 0x000fe20003f0d000 */
[----:B------:R-:W-:Y:S01]  /*1f9d0*/  ULDC.64 UR6, c[0x0][0x5c8] ;  /* 0x0001720000067ab9 */ /* 0x000fe20000000a00 */
[----:B------:R-:W-:Y:S01]  /*1f9e0*/  ISETP.GT.AND P5, PT, R3, RZ, PT ;  /* 0x000000ff0300720c */ /* 0x000fe20003fa4270 */
[----:B------:R-:W-:Y:S01]  /*1f9f0*/  UIMAD UR4, UR9, UR6, URZ ;  /* 0x00000006090472a4 */ /* 0x000fe2000f8e023f */
[----:B------:R-:W-:Y:S01]  /*1fa00*/  IMAD.U32 R20, RZ, RZ, UR7 ;  /* 0x00000007ff147e24 */ /* 0x000fe2000f8e00ff */
[----:B------:R-:W-:Y:S01]  /*1fa10*/  BSSY B0, `(.L_x_28) ;  /* 0x0004a4b000007945 */ /* 0x000fe20003800000 */
[----:B------:R-:W-:Y:S01]  /*1fa20*/  IMAD.WIDE.U32 R4, R8, UR6, R4 ;  /* 0x0000000608047c25 */ /* 0x000fe2000f8e0004 */
[----:B------:R-:W-:-:S03]  /*1fa30*/  ISETP.GT.AND P1, PT, R0, RZ, P5 ;  /* 0x000000ff0000720c */ /* 0x000fc60002f24270 */
[----:B------:R-:W-:-:S04]  /*1fa40*/  IMAD R20, R8, R20, UR4 ;  /* 0x0000000408147e24 */ /* 0x000fc8000f8e0214 */
[----:B------:R-:W-:Y:S01]  /*1fa50*/  IMAD.IADD R20, R5, 0x1, R20 ;  /* 0x0000000105147824 */ /* 0x000fe200078e0214 */
[----:B------:R-:W-:Y:S06]  /*1fa60*/  @!P0 BRA `(.L_x_29) ;  /* 0x0000031c00c08947 */ /* 0x000fec0003800000 */
[----:B0-----:R-:W0:Y:S01]  /*1fa70*/  LDC.64 R158, c[0x0][0x5b8] ;  /* 0x00016e00ff9e7b82 */ /* 0x001e220000000a00 */
[----:B------:R-:W2:Y:S01]  /*1fa80*/  LDL.LU R21, [R1+0xc00] ;  /* 0x000c000001157983 */ /* 0x000ea20000300800 */
[----:B------:R-:W-:-:S06]  /*1fa90*/  ULDC.64 UR4, c[0x0][0x5c0] ;  /* 0x0001700000047ab9 */ /* 0x000fcc0000000a00 */
[----:B------:R-:W1:Y:S08]  /*1faa0*/  LDC.64 R6, c[0x0][0x5b0] ;  /* 0x00016c00ff067b82 */ /* 0x000e700000000a00 */
[----:B------:R-:W3:Y:S01]  /*1fab0*/  LDC.64 R154, c[0x0][0x5a8] ;  /* 0x00016a00ff9a7b82 */ /* 0x000ee20000000a00 */
[C---:B0-----:R-:W-:Y:S02]  /*1fac0*/  IMAD R5, R158.reuse, UR13, RZ ;  /* 0x0000000d9e057c24 */ /* 0x041fe4000f8e02ff */
[----:B------:R-:W-:-:S04]  /*1fad0*/  IMAD.WIDE.U32 R160, R158, UR42, R10 ;  /* 0x0000002a9ea07c25 */ /* 0x000fc8000f8e000a */
[----:B------:R-:W-:Y:S02]  /*1fae0*/  IMAD R159, R159, UR42, R5 ;  /* 0x0000002a9f9f7c24 */ /* 0x000fe4000f8e0205 */
[----:B-1----:R-:W-:Y:S02]  /*1faf0*/  IMAD R19, R6, UR9, RZ ;  /* 0x0000000906137c24 */ /* 0x002fe4000f8e02ff */
[----:B------:R-:W-:Y:S02]  /*1fb00*/  IMAD.IADD R157, R161, 0x1, R159 ;  /* 0x00000001a19d7824 */ /* 0x000fe400078e029f */
[----:B------:R-:W-:Y:S02]  /*1fb10*/  IMAD.MOV.U32 R156, RZ, RZ, R160 ;  /* 0x000000ffff9c7224 */ /* 0x000fe400078e00a0 */
[C---:B------:R-:W-:Y:S02]  /*1fb20*/  IMAD R19, R8.reuse, R7, R19 ;  /* 0x0000000708137224 */ /* 0x040fe400078e0213 */
[----:B------:R-:W-:-:S04]  /*1fb30*/  IMAD.WIDE.U32 R12, R8, R6, R156 ;  /* 0x00000006080c7225 */ /* 0x000fc800078e009c */
[----:B------:R-:W-:Y:S01]  /*1fb40*/  IMAD.IADD R5, R13, 0x1, R19 ;  /* 0x000000010d057824 */ /* 0x000fe200078e0213 */
[----:B---3--:R-:W-:-:S04]  /*1fb50*/  LEA R14, P0, R12, R154, 0x1 ;  /* 0x0000009a0c0e7211 */ /* 0x008fc800078008ff */
[----:B------:R-:W-:-:S05]  /*1fb60*/  LEA.HI.X R15, R12, R155, R5, 0x1, P0 ;  /* 0x0000009b0c0f7211 */ /* 0x000fca00000f0c05 */
[----:B------:R-:W3:Y:S01]  /*1fb70*/  @P1 LDG.E.LTC128B.U16 R9, desc[UR46][R14.64] ;  /* 0x0000002e0e091981 */ /* 0x000ee2000c1e1520 */
[C---:B------:R-:W-:Y:S01]  /*1fb80*/  LEA R168, P0, R4.reuse, UR4, 0x1 ;  /* 0x0000000404a87c11 */ /* 0x040fe2000f8008ff */
[----:B------:R-:W-:Y:S01]  /*1fb90*/  BSSY B1, `(.L_x_30) ;  /* 0x0000013000017945 */ /* 0x000fe20003800000 */
[----:B------:R-:W-:Y:S02]  /*1fba0*/  ISETP.GT.AND P2, PT, R3, 0x1, PT ;  /* 0x000000010300780c */ /* 0x000fe40003f44270 */
[----:B------:R-:W-:Y:S02]  /*1fbb0*/  LEA.HI.X R169, R4, UR5, R20, 0x1, P0 ;  /* 0x0000000504a97c11 */ /* 0x000fe400080f0c14 */
[----:B------:R-:W-:-:S09]  /*1fbc0*/  LOP3.LUT R17, R17, 0xfffffffd, RZ, 0xc0, !PT ;  /* 0xfffffffd11117812 */ /* 0x000fd200078ec0ff */
[----:B------:R-:W-:Y:S01]  /*1fbd0*/  @P2 LOP3.LUT R17, R17, 0x2, RZ, 0xfc, !PT ;  /* 0x0000000211112812 */ /* 0x000fe200078efcff */
[----:B---3--:R-:W-:-:S04]  /*1fbe0*/  IMAD.U32 R5, R9, 0x10000, RZ ;  /* 0x0001000009057824 */ /* 0x008fc800078e00ff */
[----:B------:R-:W-:-:S04]  /*1fbf0*/  FMUL R5, R5, R16 ;  /* 0x0000001005057220 */ /* 0x000fc80000400000 */
[----:B--2---:R-:W-:-:S05]  /*1fc00*/  FFMA R5, R21, R2, R5 ;  /* 0x0000000215057223 */ /* 0x004fca0000000005 */
[----:B------:R-:W-:-:S05]  /*1fc10*/  F2FP.BF16.F32.PACK_AB R4, RZ, R5 ;  /* 0x00000005ff04723e */ /* 0x000fca00000010ff */
[----:B------:R0:W-:Y:S02]  /*1fc20*/  @P1 STG.E.U16 desc[UR46][R168.64], R4 ;  /* 0x00000004a8001986 */ /* 0x0001e4000c10152e */
[----:B0-----:R-:W-:-:S04]  /*1fc30*/  IMAD.WIDE.U32 R4, R8, R6, R10 ;  /* 0x0000000608047225 */ /* 0x001fc800078e000a */
[----:B------:R-:W-:Y:S02]  /*1fc40*/  IMAD.IADD R5, R19, 0x1, R5 ;  /* 0x0000000113057824 */ /* 0x000fe400078e0205 */
[----:B------:R-:W-:-:S04]  /*1fc50*/  IMAD.WIDE.U32 R4, R158, UR42, R4 ;  /* 0x0000002a9e047c25 */ /* 0x000fc8000f8e0004 */
[----:B------:R-:W-:Y:S01]  /*1fc60*/  IMAD.IADD R5, R159, 0x1, R5 ;  /* 0x000000019f057824 */ /* 0x000fe200078e0205 */
[----:B------:R-:W-:-:S04]  /*1fc70*/  LEA R152, P0, R4, R154, 0x1 ;  /* 0x0000009a04987211 */ /* 0x000fc800078008ff */
[----:B------:R-:W-:Y:S02]  /*1fc80*/  LEA.HI.X R153, R4, R155, R5, 0x1, P0 ;  /* 0x0000009b04997211 */ /* 0x000fe400000f0c05 */
[----:B------:R-:W-:-:S13]  /*1fc90*/  ISETP.GT.AND P0, PT, R0, RZ, P2 ;  /* 0x000000ff0000720c */ /* 0x000fda0001704270 */
[----:B------:R-:W-:Y:S05]  /*1fca0*/  @!P0 BRA `(.L_x_31) ;  /* 0x0000000000048947 */ /* 0x000fea0003800000 */
[----:B------:R0:W5:Y:S02]  /*1fcb0*/  LDG.E.LTC128B.U16 R9, desc[UR46][R152.64+0x2] ;  /* 0x0000022e98097981 */ /* 0x000164000c1e1520 */
.L_x_31:
[----:B------:R-:W-:Y:S05]  /*1fcc0*/  BSYNC B1 ;  /* 0x0000000000017941 */ /* 0x000fea0003800000 */
.L_x_30:
[----:B------:R-:W2:Y:S01]  /*1fcd0*/  LDL.LU R5, [R1+0xc04] ;  /* 0x000c040001057983 */ /* 0x000ea20000300800 */
[----:B-----5:R-:W-:Y:S01]  /*1fce0*/  IMAD.U32 R4, R9, 0x10000, RZ ;  /* 0x0001000009047824 */ /* 0x020fe200078e00ff */
[C---:B------:R-:W-:Y:S01]  /*1fcf0*/  SHF.L.U64.HI R163, R6.reuse, 0x3, R7 ;  /* 0x0000000306a37819 */ /* 0x040fe20000010207 */
[----:B------:R-:W-:Y:S01]  /*1fd00*/  IMAD.SHL.U32 R162, R6, 0x8, RZ ;  /* 0x0000000806a27824 */ /* 0x000fe200078e00ff */
[----:B------:R-:W3:Y:S01]  /*1fd10*/  LDL.LU R14, [R1+0xc08] ;  /* 0x000c0800010e7983 */ /* 0x000ee20000300800 */
[----:B------:R-:W-:-:S04]  /*1fd20*/  FMUL R4, R4, R16 ;  /* 0x0000001004047220 */ /* 0x000fc80000400000 */
[----:B--2---:R-:W-:Y:S01]  /*1fd30*/  FFMA R4, R5, R2, R4 ;  /* 0x0000000205047223 */ /* 0x004fe20000000004 */
[----:B------:R-:W-:-:S04]  /*1fd40*/  @P0 IMAD.MOV.U32 R5, RZ, RZ, R169 ;  /* 0x000000ffff050224 */ /* 0x000fc800078e00a9 */
[----:B------:R-:W-:-:S04]  /*1fd50*/  F2FP.BF16.F32.PACK_AB R4, RZ, R4 ;  /* 0x00000004ff04723e */ /* 0x000fc800000010ff */
[----:B------:R-:W-:Y:S01]  /*1fd60*/  PRMT R12, R4, 0x7610, R12 ;  /* 0x00007610040c7816 */ /* 0x000fe2000000000c */
[----:B------:R-:W-:-:S05]  /*1fd70*/  @P0 IMAD.MOV.U32 R4, RZ, RZ, R168 ;  /* 0x000000ffff040224 */ /* 0x000fca00078e00a8 */
[----:B------:R1:W-:Y:S01]  /*1fd80*/  @P0 STG.E.U16 desc[UR46][R4.64+0x2], R12 ;  /* 0x0000020c04000986 */ /* 0x0003e2000c10152e */
[----:B------:R-:W-:Y:S01]  /*1fd90*/  ISETP.GT.AND P0, PT, R0, 0x8, P5 ;  /* 0x000000080000780c */ /* 0x000fe20002f04270 */
[----:B-1----:R-:W-:-:S04]  /*1fda0*/  IMAD.WIDE.U32 R4, R8, R6, R162 ;  /* 0x0000000608047225 */ /* 0x002fc800078e00a2 */
[----:B------:R-:W-:Y:S01]  /*1fdb0*/  IMAD.IADD R19, R19, 0x1, R5 ;  /* 0x0000000113137824 */ /* 0x000fe200078e0205 */
[----:B------:R-:W-:-:S05]  /*1fdc0*/  IADD3 R5, P1, R160, R4, RZ ;  /* 0x00000004a0057210 */ /* 0x000fca0007f3e0ff */
[----:B------:R-:W-:Y:S01]  /*1fdd0*/  IMAD.X R13, R19, 0x1, R157, P1 ;  /* 0x00000001130d7824 */ /* 0x000fe200008e069d */
[----:B------:R-:W-:-:S04]  /*1fde0*/  LEA R12, P1, R5, R154, 0x1 ;  /* 0x0000009a050c7211 */ /* 0x000fc800078208ff */
[----:B------:R-:W-:-:S05]  /*1fdf0*/  LEA.HI.X R13, R5, R155, R13, 0x1, P1 ;  /* 0x0000009b050d7211 */ /* 0x000fca00008f0c0d */
[----:B------:R-:W2:Y:S01]  /*1fe00*/  @P0 LDG.E.LTC128B.U16 R9, desc[UR46][R12.64] ;  /* 0x0000002e0c090981 */ /* 0x000ea2000c1e1520 */
[----:B------:R-:W-:Y:S01]  /*1fe10*/  IADD3 R4, P1, R10, R4, RZ ;  /* 0x000000040a047210 */ /* 0x000fe20007f3e0ff */
[----:B------:R-:W-:Y:S01]  /*1fe20*/  IMAD.U32 R180, RZ, RZ, UR6 ;  /* 0x00000006ffb47e24 */ /* 0x000fe2000f8e00ff */
[----:B------:R-:W-:Y:S01]  /*1fe30*/  ISETP.GT.AND P2, PT, R0, 0x8, P2 ;  /* 0x000000080000780c */ /* 0x000fe20001744270 */
[----:B------:R-:W-:Y:S01]  /*1fe40*/  IMAD.U32 R181, RZ, RZ, UR7 ;  /* 0x00000007ffb57e24 */ /* 0x000fe2000f8e00ff */
[----:B------:R-:W-:Y:S01]  /*1fe50*/  BSSY B1, `(.L_x_32) ;  /* 0x0000013000017945 */ /* 0x000fe20003800000 */
[----:B------:R-:W-:Y:S02]  /*1fe60*/  IMAD.X R5, R11, 0x1, R19, P1 ;  /* 0x000000010b057824 */ /* 0x000fe400008e0613 */
[----:B------:R-:W-:Y:S02]  /*1fe70*/  IMAD.SHL.U32 R180, R180, 0x10, RZ ;  /* 0x00000010b4b47824 */ /* 0x000fe400078e00ff */
[----:B------:R-:W-:-:S04]  /*1fe80*/  IMAD.WIDE.U32 R4, R158, UR42, R4 ;  /* 0x0000002a9e047c25 */ /* 0x000fc8000f8e0004 */
[----:B------:R-:W-:Y:S01]  /*1fe90*/  IMAD.IADD R5, R159, 0x1, R5 ;  /* 0x000000019f057824 */ /* 0x000fe200078e0205 */
[----:B------:R-:W-:-:S04]  /*1fea0*/  LEA R22, P1, R4, R154, 0x1 ;  /* 0x0000009a04167211 */ /* 0x000fc800078208ff */
[----:B------:R-:W-:Y:S01]  /*1feb0*/  LEA.HI.X R23, R4, R155, R5, 0x1, P1 ;  /* 0x0000009b04177211 */ /* 0x000fe200008f0c05 */
[----:B------:R-:W-:-:S05]  /*1fec0*/  IMAD.U32 R4, RZ, RZ, UR6 ;  /* 0x00000006ff047e24 */ /* 0x000fca000f8e00ff */
[----:B------:R-:W-:Y:S02]  /*1fed0*/  SHF.L.U64.HI R181, R4, 0x4, R181 ;  /* 0x0000000404b57819 */ /* 0x000fe400000102b5 */
[----:B------:R-:W-:Y:S01]  /*1fee0*/  IADD3 R4, P1, R180, R168, RZ ;  /* 0x000000a8b4047210 */ /* 0x000fe20007f3e0ff */
[----:B--2---:R-:W-:-:S04]  /*1fef0*/  IMAD.U32 R5, R9, 0x10000, RZ ;  /* 0x0001000009057824 */ /* 0x004fc800078e00ff */
[----:B------:R-:W-:-:S04]  /*1ff00*/  FMUL R5, R5, R16 ;  /* 0x0000001005057220 */ /* 0x000fc80000400000 */
[----:B---3--:R-:W-:-:S05]  /*1ff10*/  FFMA R5, R14, R2, R5 ;  /* 0x000000020e057223 */ /* 0x008fca0000000005 */
[----:B------:R-:W-:-:S04]  /*1ff20*/  F2FP.BF16.F32.PACK_AB R5, RZ, R5 ;  /* 0x00000005ff05723e */ /* 0x000fc800000010ff */
[----:B------:R-:W-:Y:S01]  /*1ff30*/  PRMT R12, R5, 0x7610, R12 ;  /* 0x00007610050c7816 */ /* 0x000fe2000000000c */
[----:B------:R-:W-:-:S05]  /*1ff40*/  IMAD.X R5, R181, 0x1, R169, P1 ;  /* 0x00000001b5057824 */ /* 0x000fca00008e06a9 */
[----:B------:R1:W-:Y:S01]  /*1ff50*/  @P0 STG.E.U16 desc[UR46][R4.64], R12 ;  /* 0x0000000c04000986 */ /* 0x0003e2000c10152e */
[----:B------:R-:W-:Y:S05]  /*1ff60*/  @!P2 BRA `(.L_x_33) ;  /* 0x000000000004a947 */ /* 0x000fea0003800000 */
[----:B------:R2:W5:Y:S02]  /*1ff70*/  LDG.E.LTC128B.U16 R9, desc[UR46][R22.64+0x2] ;  /* 0x0000022e16097981 */ /* 0x000564000c1e1520 */
.L_x_33:
[----:B------:R-:W-:Y:S05]  /*1ff80*/  BSYNC B1 ;  /* 0x0000000000017941 */ /* 0x000fea0003800000 */
.L_x_32:
[----:B------:R-:W3:Y:S01]  /*1ff90*/  LDL.LU R13, [R1+0xc0c] ;  /* 0x000c0c00010d7983 */ /* 0x000ee20000300800 */
[----:B-1---5:R-:W-:Y:S01]  /*1ffa0*/  IMAD.U32 R12, R9, 0x10000, RZ ;  /* 0x00010000090c7824 */ /* 0x022fe200078e00ff */
[----:B------:R-:W-:Y:S01]  /*1ffb0*/  ISETP.GT.AND P4, PT, R3, 0x8, PT ;  /* 0x000000080300780c */ /* 0x000fe20003f84270 */
[----:B------:R-:W-:Y:S01]  /*1ffc0*/  BSSY B1, `(.L_x_34) ;  /* 0x000000a000017945 */ /* 0x000fe20003800000 */
[----:B------:R-:W-:Y:S01]  /*1ffd0*/  LOP3.LUT R17, R17, 0xfffffffb, RZ, 0xc0, !PT ;  /* 0xfffffffb11117812 */ /* 0x000fe200078ec0ff */
[----:B------:R-:W-:Y:S01]  /*1ffe0*/  FMUL R12, R12, R16 ;  /* 0x000000100c0c7220 */ /* 0x000fe20000400000 */
[----:B------:R-:W-:-:S09]  /*1fff0*/  ISETP.GT.AND P0, PT, R0, RZ, P4 ;  /* 0x000000ff0000720c */ /* 0x000fd20002704270 */
[----:B------:R-:W-:Y:S01]  /*20000*/  @P4 LOP3.LUT R17, R17, 0x4, RZ, 0xfc, !PT ;  /* 0x0000000411114812 */ /* 0x000fe200078efcff */
[----:B---3--:R-:W-:-:S05]  /*20010*/  FFMA R12, R13, R2, R12 ;  /* 0x000000020d0c7223 */ /* 0x008fca000000000c */
[----:B------:R-:W-:-:S05]  /*20020*/  F2FP.BF16.F32.PACK_AB R12, RZ, R12 ;  /* 0x0000000cff0c723e */ /* 0x000fca00000010ff */
[----:B------:R1:W-:Y:S01]  /*20030*/  @P2 STG.E.U16 desc[UR46][R4.64+0x2], R12 ;  /* 0x0000020c04002986 */ /* 0x0003e2000c10152e */
[----:B------:R-:W-:Y:S05]  /*20040*/  @!P0 BRA `(.L_x_35) ;  /* 0x0000000000048947 */ /* 0x000fea0003800000 */
[----:B------:R3:W5:Y:S02]  /*20050*/  LDG.E.LTC128B.U16 R9, desc[UR46][R152.64+0x10] ;  /* 0x0000102e98097981 */ /* 0x000764000c1e1520 */
.L_x_35:
[----:B------:R-:W-:Y:S05]  /*20060*/  BSYNC B1 ;  /* 0x0000000000017941 */ /* 0x000fea0003800000 */
.L_x_34:
[----:B------:R-:W4:Y:S01]  /*20070*/  LDL.LU R13, [R1+0xc10] ;  /* 0x000c1000010d7983 */ /* 0x000f220000300800 */
[----:B-1---5:R-:W-:Y:S01]  /*20080*/  IMAD.U32 R12, R9, 0x10000, RZ ;  /* 0x00010000090c7824 */ /* 0x022fe200078e00ff */
[----:B------:R-:W-:Y:S01]  /*20090*/  ISETP.GT.AND P3, PT, R3, 0x9, PT ;  /* 0x000000090300780c */ /* 0x000fe20003f64270 */
[----:B------:R-:W-:Y:S01]  /*200a0*/  BSSY B1, `(.L_x_36) ;  /* 0x000000d000017945 */ /* 0x000fe20003800000 */
[----:B------:R-:W-:Y:S01]  /*200b0*/  LOP3.LUT R17, R17, 0xfffffff7, RZ, 0xc0, !PT ;  /* 0xfffffff711117812 */ /* 0x000fe200078ec0ff */
[----:B------:R-:W-:Y:S01]  /*200c0*/  FMUL R12, R12, R16 ;  /* 0x000000100c0c7220 */ /* 0x000fe20000400000 */
[----:B------:R-:W-:-:S09]  /*200d0*/  ISETP.GT.AND P1, PT, R0, RZ, P3 ;  /* 0x000000ff0000720c */ /* 0x000fd20001f24270 */
[----:B------:R-:W-:Y:S01]  /*200e0*/  @P3 LOP3.LUT R17, R17, 0x8, RZ, 0xfc, !PT ;  /* 0x0000000811113812 */ /* 0x000fe200078efcff */
[----:B----4-:R-:W-:Y:S01]  /*200f0*/  FFMA R12, R13, R2, R12 ;  /* 0x000000020d0c7223 */ /* 0x010fe2000000000c */
[----:B------:R-:W-:-:S04]  /*20100*/  @P0 IMAD.MOV.U32 R13, RZ, RZ, R169 ;  /* 0x000000ffff0d0224 */ /* 0x000fc800078e00a9 */
[----:B------:R-:W-:-:S04]  /*20110*/  F2FP.BF16.F32.PACK_AB R12, RZ, R12 ;  /* 0x0000000cff0c723e */ /* 0x000fc800000010ff */
[----:B------:R-:W-:Y:S01]  /*20120*/  PRMT R14, R12, 0x7610, R14 ;  /* 0x000076100c0e7816 */ /* 0x000fe2000000000e */
[----:B------:R-:W-:-:S05]  /*20130*/  @P0 IMAD.MOV.U32 R12, RZ, RZ, R168 ;  /* 0x000000ffff0c0224 */ /* 0x000fca00078e00a8 */
[----:B------:R1:W-:Y:S01]  /*20140*/  @P0 STG.E.U16 desc[UR46][R12.64+0x10], R14 ;  /* 0x0000100e0c000986 */ /* 0x0003e2000c10152e */
[----:B------:R-:W-:Y:S05]  /*20150*/  @!P1 BRA `(.L_x_37) ;  /* 0x0000000000049947 */ /* 0x000fea0003800000 */
[----:B------:R4:W5:Y:S02]  /*20160*/  LDG.E.LTC128B.U16 R9, desc[UR46][R152.64+0x12] ;  /* 0x0000122e98097981 */ /* 0x000964000c1e1520 */
.L_x_37:
[----:B------:R-:W-:Y:S05]  /*20170*/  BSYNC B1 ;  /* 0x0000000000017941 */ /* 0x000fea0003800000 */
.L_x_36:
[----:B-1----:R-:W2:Y:S01]  /*20180*/  LDL.LU R13, [R1+0xc14] ;  /* 0x000c1400010d7983 */ /* 0x002ea20000300800 */
[----:B-----5:R-:W-:Y:S01]  /*20190*/  IMAD.U32 R12, R9, 0x10000, RZ ;  /* 0x00010000090c7824 */ /* 0x020fe200078e00ff */
[----:B------:R-:W-:Y:S01]  /*201a0*/  ISETP.GT.AND P2, PT, R0, 0x8, P4 ;  /* 0x000000080000780c */ /* 0x000fe20002744270 */
[----:B------:R-:W-:Y:S02]  /*201b0*/  BSSY B1, `(.L_x_38) ;  /* 0x000000a000017945 */ /* 0x000fe40003800000 */
[----:B------:R-:W-:-:S04]  /*201c0*/  FMUL R12, R12, R16 ;  /* 0x000000100c0c7220 */ /* 0x000fc80000400000 */
[----:B--2---:R-:W-:Y:S01]  /*201d0*/  FFMA R12, R13, R2, R12 ;  /* 0x000000020d0c7223 */ /* 0x004fe2000000000c */
[----:B------:R-:W-:-:S04]  /*201e0*/  @P1 IMAD.MOV.U32 R13, RZ, RZ, R169 ;  /* 0x000000ffff0d1224 */ /* 0x000fc800078e00a9 */
[----:B------:R-:W-:-:S04]  /*201f0*/  F2FP.BF16.F32.PACK_AB R12, RZ, R12 ;  /* 0x0000000cff0c723e */ /* 0x000fc800000010ff */
[----:B------:R-:W-:Y:S01]  /*20200*/  PRMT R14, R12, 0x7610, R14 ;  /* 0x000076100c0e7816 */ /* 0x000fe2000000000e */
[----:B------:R-:W-:-:S05]  /*20210*/  @P1 IMAD.MOV.U32 R12, RZ, RZ, R168 ;  /* 0x000000ffff0c1224 */ /* 0x000fca00078e00a8 */
[----:B------:R1:W-:Y:S01]  /*20220*/  @P1 STG.E.U16 desc[UR46][R12.64+0x12], R14 ;  /* 0x0000120e0c001986 */ /* 0x0003e2000c10152e */
[----:B------:R-:W-:Y:S05]  /*20230*/  @!P2 BRA `(.L_x_39) ;  /* 0x000000000004a947 */ /* 0x000fea0003800000 */
[----:B------:R2:W5:Y:S02]  /*20240*/  LDG.E.LTC128B.U16 R9, desc[UR46][R22.64+0x10] ;  /* 0x0000102e16097981 */ /* 0x000564000c1e1520 */
.L_x_39:
[----:B------:R-:W-:Y:S05]  /*20250*/  BSYNC B1 ;  /* 0x0000000000017941 */ /* 0x000fea0003800000 */
.L_x_38:
[----:B-1----:R-:W3:Y:S01]  /*20260*/  LDL.LU R13, [R1+0xc18] ;  /* 0x000c1800010d7983 */ /* 0x002ee20000300800 */
[----:B-----5:R-:W-:Y:S01]  /*20270*/  IMAD.U32 R12, R9, 0x10000, RZ ;  /* 0x00010000090c7824 */ /* 0x020fe200078e00ff */
[----:B------:R-:W-:Y:S01]  /*20280*/  ISETP.GT.AND P0, PT, R0, 0x8, P3 ;  /* 0x000000080000780c */ /* 0x000fe20001f04270 */
[----:B------:R-:W-:Y:S02]  /*20290*/  BSSY B1, `(.L_x_40) ;  /* 0x0000007000017945 */ /* 0x000fe40003800000 */
[----:B------:R-:W-:-:S04]  /*202a0*/  FMUL R12, R12, R16 ;  /* 0x000000100c0c7220 */ /* 0x000fc80000400000 */
[----:B---3--:R-:W-:-:S05]  /*202b0*/  FFMA R12, R13, R2, R12 ;  /* 0x000000020d0c7223 */ /* 0x008fca000000000c */
[----:B------:R-:W-:-:S05]  /*202c0*/  F2FP.BF16.F32.PACK_AB R12, RZ, R12 ;  /* 0x0000000cff0c723e */ /* 0x000fca00000010ff */
[----:B------:R1:W-:Y:S01]  /*202d0*/  @P2 STG.E.U16 desc[UR46][R4.64+0x10], R12 ;  /* 0x0000100c04002986 */ /* 0x0003e2000c10152e */
[----:B------:R-:W-:Y:S05]  /*202e0*/  @!P0 BRA `(.L_x_41) ;  /* 0x0000000000048947 */ /* 0x000fea0003800000 */
[----:B------:R3:W5:Y:S02]  /*202f0*/  LDG.E.LTC128B.U16 R9, desc[UR46][R22.64+0x12] ;  /* 0x0000122e16097981 */ /* 0x000764000c1e1520 */
.L_x_41:
[----:B------:R-:W-:Y:S05]  /*20300*/  BSYNC B1 ;  /* 0x0000000000017941 */ /* 0x000fea0003800000 */
.L_x_40:
[----:B------:R-:W2:Y:S01]  /*20310*/  LDL.LU R13, [R1+0xc1c] ;  /* 0x000c1c00010d7983 */ /* 0x000ea20000300800 */
[----:B-1---5:R-:W-:Y:S01]  /*20320*/  IMAD.U32 R12, R9, 0x10000, RZ ;  /* 0x00010000090c7824 */ /* 0x022fe200078e00ff */
[----:B------:R-:W-:Y:S01]  /*20330*/  ISETP.GT.AND P3, PT, R3, 0x10, PT ;  /* 0x000000100300780c */ /* 0x000fe20003f64270 */
[----:B------:R-:W-:Y:S01]  /*20340*/  BSSY B1, `(.L_x_42) ;  /* 0x000000a000017945 */ /* 0x000fe20003800000 */
[----:B------:R-:W-:Y:S01]  /*20350*/  LOP3.LUT R17, R17, 0xffffffef, RZ, 0xc0, !PT ;  /* 0xffffffef11117812 */ /* 0x000fe200078ec0ff */
[----:B------:R-:W-:Y:S01]  /*20360*/  FMUL R12, R12, R16 ;  /* 0x000000100c0c7220 */ /* 0x000fe20000400000 */
[----:B------:R-:W-:-:S09]  /*20370*/  ISETP.GT.AND P1, PT, R0, RZ, P3 ;  /* 0x000000ff0000720c */ /* 0x000fd20001f24270 */
[----:B------:R-:W-:Y:S01]  /*20380*/  @P3 LOP3.LUT R17, R17, 0x10, RZ, 0xfc, !PT ;  /* 0x0000001011113812 */ /* 0x000fe200078efcff */
[----:B--2---:R-:W-:-:S05]  /*20390*/  FFMA R12, R13, R2, R12 ;  /* 0x000000020d0c7223 */ /* 0x004fca000000000c */
[----:B------:R-:W-:-:S05]  /*203a0*/  F2FP.BF16.F32.PACK_AB R12, RZ, R12 ;  /* 0x0000000cff0c723e */ /* 0x000fca00000010ff */
[----:B------:R1:W-:Y:S01]  /*203b0*/  @P0 STG.E.U16 desc[UR46][R4.64+0x12], R12 ;  /* 0x0000120c04000986 */ /* 0x0003e2000c10152e */
[----:B------:R-:W-:Y:S05]  /*203c0*/  @!P1 BRA `(.L_x_43) ;  /* 0x0000000000049947 */ /* 0x000fea0003800000 */
[----:B------:R2:W5:Y:S02]  /*203d0*/  LDG.E.LTC128B.U16 R9, desc[UR46][R152.64+0x20] ;  /* 0x0000202e98097981 */ /* 0x000564000c1e1520 */
.L_x_43:
[----:B------:R-:W-:Y:S05]  /*203e0*/  BSYNC B1 ;  /* 0x0000000000017941 */ /* 0x000fea0003800000 */
.L_x_42:
        /* <DEDUP_REMOVED lines=8> */
[----:B---3--:R-:W-:Y:S01]  /*20470*/  FFMA R12, R13, R2, R12 ;  /* 0x000000020d0c7223 */ /* 0x008fe2000000000c */
[----:B------:R-:W-:-:S04]  /*20480*/  @P1 IMAD.MOV.U32 R13, RZ, RZ, R169 ;  /* 0x000000ffff0d1224 */ /* 0x000fc800078e00a9 */
[----:B------:R-:W-:-:S04]  /*20490*/  F2FP.BF16.F32.PACK_AB R12, RZ, R12 ;  /* 0x0000000cff0c723e */ /* 0x000fc800000010ff */
[----:B------:R-:W-:Y:S01]  /*204a0*/  PRMT R14, R12, 0x7610, R14 ;  /* 0x000076100c0e7816 */ /* 0x000fe2000000000e */
[----:B------:R-:W-:-:S05]  /*204b0*/  @P1 IMAD.MOV.U32 R12, RZ, RZ, R168 ;  /* 0x000000ffff0c1224 */ /* 0x000fca00078e00a8 */
[----:B------:R1:W-:Y:S01]  /*204c0*/  @P1 STG.E.U16 desc[UR46][R12.64+0x20], R14 ;  /* 0x0000200e0c001986 */ /* 0x0003e2000c10152e */
[----:B------:R-:W-:Y:S05]  /*204d0*/  @!P0 BRA `(.L_x_45) ;  /* 0x0000000000048947 */ /* 0x000fea0003800000 */
[----:B------:R3:W5:Y:S02]  /*204e0*/  LDG.E.LTC128B.U16 R9, desc[UR46][R152.64+0x22] ;  /* 0x0000222e98097981 */ /* 0x000764000c1e1520 */
.L_x_45:
[----:B------:R-:W-:Y:S05]  /*204f0*/  BSYNC B1 ;  /* 0x0000000000017941 */ /* 0x000fea0003800000 */
.L_x_44:
[----:B-1----:R-:W2:Y:S01]  /*20500*/  LDL.LU R13, [R1+0xc24] ;  /* 0x000c2400010d7983 */ /* 0x002ea20000300800 */
[----:B-----5:R-:W-:Y:S01]  /*20510*/  IMAD.U32 R12, R9, 0x10000, RZ ;  /* 0x00010000090c7824 */ /* 0x020fe200078e00ff */
[----:B------:R-:W-:Y:S03]  /*20520*/  BSSY B1, `(.L_x_46) ;  /* 0x000000b000017945 */ /* 0x000fe60003800000 */
[----:B------:R-:W-:-:S04]  /*20530*/  FMUL R12, R12, R16 ;  /* 0x000000100c0c7220 */ /* 0x000fc80000400000 */
[----:B--2---:R-:W-:Y:S01]  /*20540*/  FFMA R12, R13, R2, R12 ;  /* 0x000000020d0c7223 */ /* 0x004fe2000000000c */
[----:B------:R-:W-:-:S04]  /*20550*/  @P0 IMAD.MOV.U32 R13, RZ, RZ, R169 ;  /* 0x000000ffff0d0224 */ /* 0x000fc800078e00a9 */
[----:B------:R-:W-:-:S04]  /*20560*/  F2FP.BF16.F32.PACK_AB R12, RZ, R12 ;  /* 0x0000000cff0c723e */ /* 0x000fc800000010ff */
[----:B------:R-:W-:Y:S01]  /*20570*/  PRMT R14, R12, 0x7610, R14 ;  /* 0x000076100c0e7816 */ /* 0x000fe2000000000e */
[----:B------:R-:W-:-:S05]  /*20580*/  @P0 IMAD.MOV.U32 R12, RZ, RZ, R168 ;  /* 0x000000ffff0c0224 */ /* 0x000fca00078e00a8 */
[----:B------:R1:W-:Y:S01]  /*20590*/  @P0 STG.E.U16 desc[UR46][R12.64+0x22], R14 ;  /* 0x0000220e0c000986 */ /* 0x0003e2000c10152e */
[----:B------:R-:W-:-:S13]  /*205a0*/  ISETP.GT.AND P0, PT, R0, 0x8, P3 ;  /* 0x000000080000780c */ /* 0x000fda0001f04270 */
[----:B-1----:R-:W-:Y:S05]  /*205b0*/  @!P0 BRA `(.L_x_47) ;  /* 0x0000000000048947 */ /* 0x002fea0003800000 */
[----:B------:R1:W5:Y:S02]  /*205c0*/  LDG.E.LTC128B.U16 R9, desc[UR46][R22.64+0x20] ;  /* 0x0000202e16097981 */ /* 0x000364000c1e1520 */
.L_x_47:
[----:B------:R-:W-:Y:S05]  /*205d0*/  BSYNC B1 ;  /* 0x0000000000017941 */ /* 0x000fea0003800000 */
.L_x_46:
[----:B------:R-:W2:Y:S01]  /*205e0*/  LDL.LU R13, [R1+0xc28] ;  /* 0x000c2800010d7983 */ /* 0x000ea20000300800 */
[----:B-----5:R-:W-:Y:S01]  /*205f0*/  IMAD.U32 R12, R9, 0x10000, RZ ;  /* 0x00010000090c7824 */ /* 0x020fe200078e00ff */
[----:B------:R-:W-:Y:S03]  /*20600*/  BSSY B1, `(.L_x_48) ;  /* 0x0000008000017945 */ /* 0x000fe60003800000 */
[----:B------:R-:W-:-:S04]  /*20610*/  FMUL R12, R12, R16 ;  /* 0x000000100c0c7220 */ /* 0x000fc80000400000 */
[----:B--2---:R-:W-:-:S05]  /*20620*/  FFMA R12, R13, R2, R12 ;  /* 0x000000020d0c7223 */ /* 0x004fca000000000c */
[----:B------:R-:W-:-:S05]  /*20630*/  F2FP.BF16.F32.PACK_AB R12, RZ, R12 ;  /* 0x0000000cff0c723e */ /* 0x000fca00000010ff */
[----:B------:R2:W-:Y:S01]  /*20640*/  @P0 STG.E.U16 desc[UR46][R4.64+0x20], R12 ;  /* 0x0000200c04000986 */ /* 0x0005e2000c10152e */
[----:B------:R-:W-:-:S13]  /*20650*/  ISETP.GT.AND P0, PT, R0, 0x8, P2 ;  /* 0x000000080000780c */ /* 0x000fda0001704270 */
[----:B--2---:R-:W-:Y:S05]  /*20660*/  @!P0 BRA `(.L_x_49) ;  /* 0x0000000000048947 */ /* 0x004fea0003800000 */
[----:B------:R2:W5:Y:S02]  /*20670*/  LDG.E.LTC128B.U16 R9, desc[UR46][R22.64+0x22] ;  /* 0x0000222e16097981 */ /* 0x000564000c1e1520 */
.L_x_49:
[----:B------:R-:W-:Y:S05]  /*20680*/  BSYNC B1 ;  /* 0x0000000000017941 */ /* 0x000fea0003800000 */
.L_x_48:
[----:B------:R-:W3:Y:S01]  /*20690*/  LDL.LU R13, [R1+0xc2c] ;  /* 0x000c2c00010d7983 */ /* 0x000ee20000300800 */
[----:B-----5:R-:W-:Y:S01]  /*206a0*/  IMAD.U32 R12, R9, 0x10000, RZ ;  /* 0x00010000090c7824 */ /* 0x020fe200078e00ff */
[----:B------:R-:W-:Y:S01]  /*206b0*/  ISETP.GT.AND P2, PT, R3, 0x18, PT ;  /* 0x000000180300780c */ /* 0x000fe20003f44270 */
[----:B------:R-:W-:Y:S01]  /*206c0*/  BSSY B1, `(.L_x_50) ;  /* 0x000000a000017945 */ /* 0x000fe20003800000 */
[----:B------:R-:W-:Y:S01]  /*206d0*/  LOP3.LUT R18, R18, 0xfbffffff, RZ, 0xc0, !PT ;  /* 0xfbffffff12127812 */ /* 0x000fe200078ec0ff */
[----:B------:R-:W-:-:S10]  /*206e0*/  FMUL R12, R12, R16 ;  /* 0x000000100c0c7220 */ /* 0x000fd40000400000 */
[----:B------:R-:W-:Y:S01]  /*206f0*/  @P2 LOP3.LUT R18, R18, 0x4000000, RZ, 0xfc, !PT ;  /* 0x0400000012122812 */ /* 0x000fe200078efcff */
[----:B---3--:R-:W-:-:S05]  /*20700*/  FFMA R12, R13, R2, R12 ;  /* 0x000000020d0c7223 */ /* 0x008fca000000000c */
[----:B------:R-:W-:-:S05]  /*20710*/  F2FP.BF16.F32.PACK_AB R12, RZ, R12 ;  /* 0x0000000cff0c723e */ /* 0x000fca00000010ff */
[----:B------:R3:W-:Y:S01]  /*20720*/  @P0 STG.E.U16 desc[UR46][R4.64+0x22], R12 ;  /* 0x0000220c04000986 */ /* 0x0007e2000c10152e */
[----:B------:R-:W-:-:S13]  /*20730*/  ISETP.GT.AND P0, PT, R0, RZ, P2 ;  /* 0x000000ff0000720c */ /* 0x000fda0001704270 */
[----:B---3--:R-:W-:Y:S05]  /*20740*/  @!P0 BRA `(.L_x_51) ;  /* 0x0000000000048947 */ /* 0x008fea0003800000 */
[----:B------:R3:W5:Y:S02]  /*20750*/  LDG.E.LTC128B.U16 R9, desc[UR46][R152.64+0x30] ;  /* 0x0000302e98097981 */ /* 0x000764000c1e1520 */
.L_x_51:
[----:B------:R-:W-:Y:S05]  /*20760*/  BSYNC B1 ;  /* 0x0000000000017941 */ /* 0x000fea0003800000 */
.L_x_50:
[----:B------:R-:W2:Y:S01]  /*20770*/  LDL.LU R13, [R1+0xc30] ;  /* 0x000c3000010d7983 */ /* 0x000ea20000300800 */
[----:B-----5:R-:W-:Y:S01]  /*20780*/  IMAD.U32 R12, R9, 0x10000, RZ ;  /* 0x00010000090c7824 */ /* 0x020fe200078e00ff */
[----:B------:R-:W-:Y:S01]  /*20790*/  ISETP.GT.AND P1, PT, R3, 0x19, PT ;  /* 0x000000190300780c */ /* 0x000fe20003f24270 */
[----:B------:R-:W-:Y:S01]  /*207a0*/  BSSY B1, `(.L_x_52) ;  /* 0x000000d000017945 */ /* 0x000fe20003800000 */
[----:B------:R-:W-:Y:S01]  /*207b0*/  LOP3.LUT R18, R18, 0xfdffffff, RZ, 0xc0, !PT ;  /* 0xfdffffff12127812 */ /* 0x000fe200078ec0ff */
[----:B------:R-:W-:-:S10]  /*207c0*/  FMUL R12, R12, R16 ;  /* 0x000000100c0c7220 */ /* 0x000fd40000400000 */
[----:B------:R-:W-:Y:S01]  /*207d0*/  @P1 LOP3.LUT R18, R18, 0x2000000, RZ, 0xfc, !PT ;  /* 0x0200000012121812 */ /* 0x000fe200078efcff */
[----:B--2---:R-:W-:Y:S01]  /*207e0*/  FFMA R12, R13, R2, R12 ;  /* 0x000000020d0c7223 */ /* 0x004fe2000000000c */
[----:B------:R-:W-:-:S04]  /*207f0*/  @P0 IMAD.MOV.U32 R13, RZ, RZ, R169 ;  /* 0x000000ffff0d0224 */ /* 0x000fc800078e00a9 */
[----:B------:R-:W-:-:S04]  /*20800*/  F2FP.BF16.F32.PACK_AB R12, RZ, R12 ;  /* 0x0000000cff0c723e */ /* 0x000fc800000010ff */
[----:B------:R-:W-:Y:S01]  /*20810*/  PRMT R14, R12, 0x7610, R14 ;  /* 0x000076100c0e7816 */ /* 0x000fe2000000000e */
[----:B------:R-:W-:-:S05]  /*20820*/  @P0 IMAD.MOV.U32 R12, RZ, RZ, R168 ;  /* 0x000000ffff0c0224 */ /* 0x000fca00078e00a8 */
[----:B------:R2:W-:Y:S01]  /*20830*/  @P0 STG.E.U16 desc[UR46][R12.64+0x30], R14 ;  /* 0x0000300e0c000986 */ /* 0x0005e2000c10152e */
[----:B------:R-:W-:-:S13]  /*20840*/  ISETP.GT.AND P0, PT, R0, RZ, P1 ;  /* 0x000000ff0000720c */ /* 0x000fda0000f04270 */
[----:B--2---:R-:W-:Y:S05]  /*20850*/  @!P0 BRA `(.L_x_53) ;  /* 0x0000000000048947 */ /* 0x004fea0003800000 */
[----:B------:R2:W5:Y:S02]  /*20860*/  LDG.E.LTC128B.U16 R9, desc[UR46][R152.64+0x32] ;  /* 0x0000322e98097981 */ /* 0x000564000c1e1520 */
.L_x_53:
[----:B------:R-:W-:Y:S05]  /*20870*/  BSYNC B1 ;  /* 0x0000000000017941 */ /* 0x000fea0003800000 */
.L_x_52:
[----:B------:R-:W3:Y:S01]  /*20880*/  LDL.LU R13, [R1+0xc34] ;  /* 0x000c3400010d7983 */ /* 0x000ee20000300800 */
[----:B-----5:R-:W-:Y:S01]  /*20890*/  IMAD.U32 R12, R9, 0x10000, RZ ;  /* 0x00010000090c7824 */ /* 0x020fe200078e00ff */
[----:B------:R-:W-:Y:S03]  /*208a0*/  BSSY B1, `(.L_x_54) ;  /* 0x000000b000017945 */ /* 0x000fe60003800000 */
[----:B------:R-:W-:-:S04]  /*208b0*/  FMUL R12, R12, R16 ;  /* 0x000000100c0c7220 */ /* 0x000fc80000400000 */
[----:B---3--:R-:W-:Y:S01]  /*208c0*/  FFMA R12, R13, R2, R12 ;  /* 0x000000020d0c7223 */ /* 0x008fe2000000000c */
[----:B------:R-:W-:-:S04]  /*208d0*/  @P0 IMAD.MOV.U32 R13, RZ, RZ, R169 ;  /* 0x000000ffff0d0224 */ /* 0x000fc800078e00a9 */
[----:B------:R-:W-:-:S04]  /*208e0*/  F2FP.BF16.F32.PACK_AB R12, RZ, R12 ;  /* 0x0000000cff0c723e */ /* 0x000fc800000010ff */
[----:B------:R-:W-:Y:S01]  /*208f0*/  PRMT R14, R12, 0x7610, R14 ;  /* 0x000076100c0e7816 */ /* 0x000fe2000000000e */
[----:B------:R-:W-:-:S05]  /*20900*/  @P0 IMAD.MOV.U32 R12, RZ, RZ, R168 ;  /* 0x000000ffff0c0224 */ /* 0x000fca00078e00a8 */
[----:B------:R3:W-:Y:S01]  /*20910*/  @P0 STG.E.U16 desc[UR46][R12.64+0x32], R14 ;  /* 0x0000320e0c000986 */ /* 0x0007e2000c10152e */
[----:B------:R-:W-:-:S13]  /*20920*/  ISETP.GT.AND P0, PT, R0, 0x8, P2 ;  /* 0x000000080000780c */ /* 0x000fda0001704270 */
[----:B---3--:R-:W-:Y:S05]  /*20930*/  @!P0 BRA `(.L_x_55) ;  /* 0x0000000000048947 */ /* 0x008fea0003800000 */
[----:B------:R3:W5:Y:S02]  /*20940*/  LDG.E.LTC128B.U16 R9, desc[UR46][R22.64+0x30] ;  /* 0x0000302e16097981 */ /* 0x000764000c1e1520 */
.L_x_55:
[----:B------:R-:W-:Y:S05]  /*20950*/  BSYNC B1 ;  /* 0x0000000000017941 */ /* 0x000fea0003800000 */
.L_x_54:
        /* <DEDUP_REMOVED lines=10> */
.L_x_57:
[----:B------:R-:W-:Y:S05]  /*20a00*/  BSYNC B1 ;  /* 0x0000000000017941 */ /* 0x000fea0003800000 */
.L_x_56:
        /* <DEDUP_REMOVED lines=13> */
.L_x_59:
[----:B------:R-:W-:Y:S05]  /*20ae0*/  BSYNC B1 ;  /* 0x0000000000017941 */ /* 0x000fea0003800000 */
.L_x_58:
        /* <DEDUP_REMOVED lines=16> */
.L_x_61:
[----:B------:R-:W-:Y:S05]  /*20bf0*/  BSYNC B1 ;  /* 0x0000000000017941 */ /* 0x000fea0003800000 */
.L_x_60:
        /* <DEDUP_REMOVED lines=13> */
.L_x_63:
[----:B------:R-:W-:Y:S05]  /*20cd0*/  BSYNC B1 ;  /* 0x0000000000017941 */ /* 0x000fea0003800000 */
.L_x_62:
        /* <DEDUP_REMOVED lines=10> */
.L_x_65:
[----:B------:R-:W-:Y:S05]  /*20d80*/  BSYNC B1 ;  /* 0x0000000000017941 */ /* 0x000fea0003800000 */
.L_x_64:
        /* <DEDUP_REMOVED lines=13> */
.L_x_67:
[----:B------:R-:W-:Y:S05]  /*20e60*/  BSYNC B1 ;  /* 0x0000000000017941 */ /* 0x000fea0003800000 */
.L_x_66:
        /* <DEDUP_REMOVED lines=16> */
.L_x_69:
[----:B------:R-:W-:Y:S05]  /*20f70*/  BSYNC B1 ;  /* 0x0000000000017941 */ /* 0x000fea0003800000 */
.L_x_68:
        /* <DEDUP_REMOVED lines=13> */
.L_x_71:
[----:B------:R-:W-:Y:S05]  /*21050*/  BSYNC B1 ;  /* 0x0000000000017941 */ /* 0x000fea0003800000 */
.L_x_70:
        /* <DEDUP_REMOVED lines=10> */
.L_x_73:
[----:B------:R-:W-:Y:S05]  /*21100*/  BSYNC B1 ;  /* 0x0000000000017941 */ /* 0x000fea0003800000 */
.L_x_72:
        /* <DEDUP_REMOVED lines=13> */
.L_x_75:
[----:B------:R-:W-:Y:S05]  /*211e0*/  BSYNC B1 ;  /* 0x0000000000017941 */ /* 0x000fea0003800000 */
.L_x_74:
        /* <DEDUP_REMOVED lines=16> */
.L_x_77:
[----:B------:R-:W-:Y:S05]  /*212f0*/  BSYNC B1 ;  /* 0x0000000000017941 */ /* 0x000fea0003800000 */
.L_x_76:
        /* <DEDUP_REMOVED lines=13> */
.L_x_79:
[----:B------:R-:W-:Y:S05]  /*213d0*/  BSYNC B1 ;  /* 0x0000000000017941 */ /* 0x000fea0003800000 */
.L_x_78:
        /* <DEDUP_REMOVED lines=10> */
.L_x_81:
[----:B------:R-:W-:Y:S05]  /*21480*/  BSYNC B1 ;  /* 0x0000000000017941 */ /* 0x000fea0003800000 */
.L_x_80:
        /* <DEDUP_REMOVED lines=13> */
.L_x_83:
[----:B------:R-:W-:Y:S05]  /*21560*/  BSYNC B1 ;  /* 0x0000000000017941 */ /* 0x000fea0003800000 */
.L_x_82:
        /* <DEDUP_REMOVED lines=16> */
.L_x_85:
[----:B------:R-:W-:Y:S05]  /*21670*/  BSYNC B1 ;  /* 0x0000000000017941 */ /* 0x000fea0003800000 */
.L_x_84:
        /* <DEDUP_REMOVED lines=13> */
.L_x_87:
[----:B------:R-:W-:Y:S05]  /*21750*/  BSYNC B1 ;  /* 0x0000000000017941 */ /* 0x000fea0003800000 */
.L_x_86:
        /* <DEDUP_REMOVED lines=10> */
.L_x_89:
[----:B------:R-:W-:Y:S05]  /*21800*/  BSYNC B1 ;  /* 0x0000000000017941 */ /* 0x000fea0003800000 */
.L_x_88:
        /* <DEDUP_REMOVED lines=13> */
.L_x_91:
[----:B------:R-:W-:Y:S05]  /*218e0*/  BSYNC B1 ;  /* 0x0000000000017941 */ /* 0x000fea0003800000 */
.L_x_90:
        /* <DEDUP_REMOVED lines=16> */
.L_x_93:
[----:B------:R-:W-:Y:S05]  /*219f0*/  BSYNC B1 ;  /* 0x0000000000017941 */ /* 0x000fea0003800000 */
.L_x_92:
        /* <DEDUP_REMOVED lines=13> */
.L_x_95:
[----:B------:R-:W-:Y:S05]  /*21ad0*/  BSYNC B1 ;  /* 0x0000000000017941 */ /* 0x000fea0003800000 */
.L_x_94:
        /* <DEDUP_REMOVED lines=10> */
.L_x_97:
[----:B------:R-:W-:Y:S05]  /*21b80*/  BSYNC B1 ;  /* 0x0000000000017941 */ /* 0x000fea0003800000 */
.L_x_96:
        /* <DEDUP_REMOVED lines=13> */
.L_x_99:
[----:B------:R-:W-:Y:S05]  /*21c60*/  BSYNC B1 ;  /* 0x0000000000017941 */ /* 0x000fea0003800000 */
.L_x_98:
        /* <DEDUP_REMOVED lines=16> */
.L_x_101:
[----:B------:R-:W-:Y:S05]  /*21d70*/  BSYNC B1 ;  /* 0x0000000000017941 */ /* 0x000fea0003800000 */
.L_x_100:
        /* <DEDUP_REMOVED lines=13> */
.L_x_103:
[----:B------:R-:W-:Y:S05]  /*21e50*/  BSYNC B1 ;  /* 0x0000000000017941 */ /* 0x000fea0003800000 */
.L_x_102:
        /* <DEDUP_REMOVED lines=10> */
.L_x_105:
[----:B------:R-:W-:Y:S05]  /*21f00*/  BSYNC B1 ;  /* 0x0000000000017941 */ /* 0x000fea0003800000 */
.L_x_104:
        /* <DEDUP_REMOVED lines=13> */
.L_x_107:
[----:B------:R-:W-:Y:S05]  /*21fe0*/  BSYNC B1 ;  /* 0x0000000000017941 */ /* 0x000fea0003800000 */
.L_x_106:
        /* <DEDUP_REMOVED lines=16> */
.L_x_109:
[----:B------:R-:W-:Y:S05]  /*220f0*/  BSYNC B1 ;  /* 0x0000000000017941 */ /* 0x000fea0003800000 */
.L_x_108:
        /* <DEDUP_REMOVED lines=13> */
.L_x_111:
[----:B------:R-:W-:Y:S05]  /*221d0*/  BSYNC B1 ;  /* 0x0000000000017941 */ /* 0x000fea0003800000 */
.L_x_110:
        /* <DEDUP_REMOVED lines=10> */
.L_x_113:
[----:B------:R-:W-:Y:S05]  /*22280*/  BSYNC B1 ;  /* 0x0000000000017941 */ /* 0x000fea0003800000 */
.L_x_112:
        /* <DEDUP_REMOVED lines=13> */
.L_x_115:
[----:B------:R-:W-:Y:S05]  /*22360*/  BSYNC B1 ;  /* 0x0000000000017941 */ /* 0x000fea0003800000 */
.L_x_114:
        /* <DEDUP_REMOVED lines=16> */
.L_x_117:
[----:B------:R-:W-:Y:S05]  /*22470*/  BSYNC B1 ;  /* 0x0000000000017941 */ /* 0x000fea0003800000 */
.L_x_116:
        /* <DEDUP_REMOVED lines=13> */
.L_x_119:
[----:B------:R-:W-:Y:S05]  /*22550*/  BSYNC B1 ;  /* 0x0000000000017941 */ /* 0x000fea0003800000 */
.L_x_118:
        /* <DEDUP_REMOVED lines=10> */
.L_x_121:
[----:B------:R-:W-:Y:S05]  /*22600*/  BSYNC B1 ;  /* 0x0000000000017941 */ /* 0x000fea0003800000 */
.L_x_120:
        /* <DEDUP_REMOVED lines=13> */
.L_x_123:
[----:B------:R-:W-:Y:S05]  /*226e0*/  BSYNC B1 ;  /* 0x0000000000017941 */ /* 0x000fea0003800000 */
.L_x_122:
        /* <DEDUP_REMOVED lines=16> */
.L_x_125:
[----:B------:R-:W-:Y:S05]  /*227f0*/  BSYNC B1 ;  /* 0x0000000000017941 */ /* 0x000fea0003800000 */
.L_x_124:
        /* <DEDUP_REMOVED lines=13> */
.L_x_127:
[----:B------:R-:W-:Y:S05]  /*228d0*/  BSYNC B1 ;  /* 0x0000000000017941 */ /* 0x000fea0003800000 */
.L_x_126:
        /* <DEDUP_REMOVED lines=10> */
.L_x_129:
[----:B------:R-:W-:Y:S05]  /*22980*/  BSYNC B1 ;  /* 0x0000000000017941 */ /* 0x000fea0003800000 */
.L_x_128:
        /* <DEDUP_REMOVED lines=13> */
.L_x_131:
[----:B------:R-:W-:Y:S05]  /*22a60*/  BSYNC B1 ;  /* 0x0000000000017941 */ /* 0x000fea0003800000 */
.L_x_130:
        /* <DEDUP_REMOVED lines=16> */
.L_x_133:
[----:B------:R-:W-:Y:S05]  /*22b70*/  BSYNC B1 ;  /* 0x0000000000017941 */ /* 0x000fea0003800000 */
.L_x_132:
        /* <DEDUP_REMOVED lines=13> */
.L_x_135:
[----:B------:R-:W-:Y:S05]  /*22c50*/  BSYNC B1 ;  /* 0x0000000000017941 */ /* 0x000fea0003800000 */
.L_x_134:
        /* <DEDUP_REMOVED lines=10> */
.L_x_137:
[----:B------:R-:W-:Y:S05]  /*22d00*/  BSYNC B1 ;  /* 0x0000000000017941 */ /* 0x000fea0003800000 */
.L_x_136:
        /* <DEDUP_REMOVED lines=13> */
.L_x_139:
[----:B------:R-:W-:Y:S05]  /*22de0*/  BSYNC B1 ;  /* 0x0000000000017941 */ /* 0x000fea0003800000 */
.L_x_138:
        /* <DEDUP_REMOVED lines=16> */
.L_x_141:
[----:B------:R-:W-:Y:S05]  /*22ef0*/  BSYNC B1 ;  /* 0x0000000000017941 */ /* 0x000fea0003800000 */
.L_x_140:
        /* <DEDUP_REMOVED lines=13> */
.L_x_143:
[----:B------:R-:W-:Y:S05]  /*22fd0*/  BSYNC B1 ;  /* 0x0000000000017941 */ /* 0x000fea0003800000 */
.L_x_142:
        /* <DEDUP_REMOVED lines=10> */
.L_x_145:
[----:B------:R-:W-:Y:S05]  /*23080*/  BSYNC B1 ;  /* 0x0000000000017941 */ /* 0x000fea0003800000 */
.L_x_144:
        /* <DEDUP_REMOVED lines=13> */
.L_x_147:
[----:B------:R-:W-:Y:S05]  /*23160*/  BSYNC B1 ;  /* 0x0000000000017941 */ /* 0x000fea0003800000 */
.L_x_146:
        /* <DEDUP_REMOVED lines=16> */
.L_x_149:
[----:B------:R-:W-:Y:S05]  /*23270*/  BSYNC B1 ;  /* 0x0000000000017941 */ /* 0x000fea0003800000 */
.L_x_148:
        /* <DEDUP_REMOVED lines=13> */
.L_x_151:
[----:B------:R-:W-:Y:S05]  /*23350*/  BSYNC B1 ;  /* 0x0000000000017941 */ /* 0x000fea0003800000 */
.L_x_150:
        /* <DEDUP_REMOVED lines=10> */
.L_x_153:
[----:B------:R-:W-:Y:S05]  /*23400*/  BSYNC B1 ;  /* 0x0000000000017941 */ /* 0x000fea0003800000 */
.L_x_152:
        /* <DEDUP_REMOVED lines=10> */
[----:B------:R-:W-:-:S05]  /*234b0*/  IADD3 R170, P0, R8, 0x80, RZ ;  /* 0x0000008008aa7810 */ /* 0x000fca0007f1e0ff */
[----:B------:R-:W-:Y:S01]  /*234c0*/  IMAD.X R14, RZ, RZ, UR9, P0 ;  /* 0x00000009ff0e7e24 */ /* 0x000fe200080e06ff */
[----:B------:R-:W-:-:S13]  /*234d0*/  ISETP.GT.AND P0, PT, R0, RZ, P2 ;  /* 0x000000ff0000720c */ /* 0x000fda0001704270 */
[----:B---3--:R-:W-:Y:S05]  /*234e0*/  @!P0 BRA `(.L_x_155) ;  /* 0x0000000000048947 */ /* 0x008fea0003800000 */
[----:B------:R3:W5:Y:S02]  /*234f0*/  LDG.E.LTC128B.U16 R9, desc[UR46][R152.64+0x100] ;  /* 0x0001002e98097981 */ /* 0x000764000c1e1520 */
.L_x_155:
[----:B------:R-:W-:Y:S05]  /*23500*/  BSYNC B1 ;  /* 0x0000000000017941 */ /* 0x000fea0003800000 */
.L_x_154:
        /* <DEDUP_REMOVED lines=16> */
.L_x_157:
[----:B------:R-:W-:Y:S05]  /*23610*/  BSYNC B1 ;  /* 0x0000000000017941 */ /* 0x000fea0003800000 */
.L_x_156:
        /* <DEDUP_REMOVED lines=10> */
[----:B------:R-:W-:-:S05]  /*236c0*/  IADD3 R166, P0, R8, 0x100, RZ ;  /* 0x0000010008a67810 */ /* 0x000fca0007f1e0ff */
[----:B------:R-:W-:Y:S01]  /*236d0*/  IMAD.X R175, RZ, RZ, UR9, P0 ;  /* 0x00000009ffaf7e24 */ /* 0x000fe200080e06ff */
[----:B------:R-:W-:-:S13]  /*236e0*/  ISETP.GT.AND P0, PT, R0, 0x8, P2 ;  /* 0x000000080000780c */ /* 0x000fda0001704270 */
[----:B---3--:R-:W-:Y:S05]  /*236f0*/  @!P0 BRA `(.L_x_159) ;  /* 0x0000000000048947 */ /* 0x008fea0003800000 */
[----:B------:R3:W5:Y:S02]  /*23700*/  LDG.E.LTC128B.U16 R9, desc[UR46][R22.64+0x100] ;  /* 0x0001002e16097981 */ /* 0x000764000c1e1520 */
.L_x_159:
[----:B------:R-:W-:Y:S05]  /*23710*/  BSYNC B1 ;  /* 0x0000000000017941 */ /* 0x000fea0003800000 */
.L_x_158:
[----:B------:R-:W2:Y:S01]  /*23720*/  LDL.LU R13, [R1+0xd08] ;  /* 0x000d0800010d7983 */ /* 0x000ea20000300800 */
[C---:B-----5:R-:W-:Y:S01]  /*23730*/  IMAD.U32 R12, R9.reuse, 0x10000, RZ ;  /* 0x00010000090c7824 */ /* 0x060fe200078e00ff */
[----:B------:R-:W-:Y:S01]  /*23740*/  BSSY B1, `(.L_x_160) ;  /* 0x0000009000017945 */ /* 0x000fe20003800000 */
[----:B------:R-:W-:Y:S02]  /*23750*/  PRMT R174, R9, 0x7610, R174 ;  /* 0x0000761009ae7816 */ /* 0x000fe400000000ae */
[----:B------:R-:W-:-:S04]  /*23760*/  FMUL R12, R12, R16 ;  /* 0x000000100c0c7220 */ /* 0x000fc80000400000 */
[----:B--2---:R-:W-:-:S05]  /*23770*/  FFMA R12, R13, R2, R12 ;  /* 0x000000020d0c7223 */ /* 0x004fca000000000c */
[----:B------:R-:W-:-:S05]  /*23780*/  F2FP.BF16.F32.PACK_AB R12, RZ, R12 ;  /* 0x0000000cff0c723e */ /* 0x000fca00000010ff */
[----:B------:R2:W-:Y:S01]  /*23790*/  @P0 STG.E.U16 desc[UR46][R4.64+0x100], R12 ;  /* 0x0001000c04000986 */ /* 0x0005e2000c10152e */
[----:B------:R-:W-:-:S13]  /*237a0*/  ISETP.GT.AND P0, PT, R0, 0x8, P1 ;  /* 0x000000080000780c */ /* 0x000fda0000f04270 */
[----:B--2---:R-:W-:Y:S05]  /*237b0*/  @!P0 BRA `(.L_x_161) ;  /* 0x0000000000048947 */ /* 0x004fea0003800000 */
[----:B------:R2:W5:Y:S02]  /*237c0*/  LDG.E.LTC128B.U16 R174, desc[UR46][R22.64+0x102] ;  /* 0x0001022e16ae7981 */ /* 0x000564000c1e1520 */
.L_x_161:
[----:B------:R-:W-:Y:S05]  /*237d0*/  BSYNC B1 ;  /* 0x0000000000017941 */ /* 0x000fea0003800000 */
.L_x_160:
[----:B------:R-:W3:Y:S01]  /*237e0*/  LDL.LU R12, [R1+0xd0c] ;  /* 0x000d0c00010c7983 */ /* 0x000ee20000300800 */
[----:B-----5:R-:W-:Y:S01]  /*237f0*/  IMAD.U32 R9, R174, 0x10000, RZ ;  /* 0x00010000ae097824 */ /* 0x020fe200078e00ff */
[----:B------:R-:W-:Y:S01]  /*23800*/  ISETP.GT.AND P2, PT, R3, 0x88, PT ;  /* 0x000000880300780c */ /* 0x000fe20003f44270 */
[----:B------:R-:W-:Y:S01]  /*23810*/  IMAD R161, R14, R6, RZ ;  /* 0x000000060ea17224 */ /* 0x000fe200078e02ff */
[----:B------:R-:W-:Y:S01]  /*23820*/  LOP3.LUT R17, R17, 0xbfffffff, RZ, 0xc0, !PT ;  /* 0xbfffffff11117812 */ /* 0x000fe200078ec0ff */
[----:B------:R-:W-:Y:S01]  /*23830*/  FMUL R9, R9, R16 ;  /* 0x0000001009097220 */ /* 0x000fe20000400000 */
[----:B------:R-:W-:Y:S01]  /*23840*/  IMAD R175, R175, R6, RZ ;  /* 0x00000006afaf7224 */ /* 0x000fe200078e02ff */
[----:B------:R-:W-:Y:S01]  /*23850*/  BSSY B1, `(.L_x_162) ;  /* 0x0000051000017945 */ /* 0x000fe20003800000 */
[-C--:B------:R-:W-:Y:S02]  /*23860*/  IMAD R161, R170, R7.reuse, R161 ;  /* 0x00000007aaa17224 */ /* 0x080fe400078e02a1 */
[----:B------:R-:W-:-:S05]  /*23870*/  IMAD R175, R166, R7, R175 ;  /* 0x00000007a6af7224 */ /* 0x000fca00078e02af */
[----:B------:R-:W-:Y:S01]  /*23880*/  @P2 LOP3.LUT R17, R17, 0x40000000, RZ, 0xfc, !PT ;  /* 0x4000000011112812 */ /* 0x000fe200078efcff */
[----:B---3--:R-:W-:Y:S01]  /*23890*/  FFMA R9, R12, R2, R9 ;  /* 0x000000020c097223 */ /* 0x008fe20000000009 */
[----:B------:R-:W-:-:S04]  /*238a0*/  IMAD.WIDE.U32 R12, R170, R6, R156 ;  /* 0x00000006aa0c7225 */ /* 0x000fc800078e009c */
[----:B------:R-:W-:-:S05]  /*238b0*/  F2FP.BF16.F32.PACK_AB R9, RZ, R9 ;  /* 0x00000009ff09723e */ /* 0x000fca00000010ff */
[----:B------:R3:W-:Y:S01]  /*238c0*/  @P0 STG.E.U16 desc[UR46][R4.64+0x102], R9 ;  /* 0x0001020904000986 */ /* 0x0007e2000c10152e */
[----:B------:R-:W-:Y:S01]  /*238d0*/  LEA R172, P0, R12, R154, 0x1 ;  /* 0x0000009a0cac7211 */ /* 0x000fe200078008ff */
[----:B---3--:R-:W-:-:S05]  /*238e0*/  IMAD.IADD R9, R13, 0x1, R161 ;  /* 0x000000010d097824 */ /* 0x008fca00078e02a1 */
[----:B------:R-:W-:Y:S01]  /*238f0*/  LEA.HI.X R173, R12, R155, R9, 0x1, P0 ;  /* 0x0000009b0cad7211 */ /* 0x000fe200000f0c09 */
[----:B------:R-:W-:-:S04]  /*23900*/  IMAD.WIDE.U32 R12, R166, R6, R156 ;  /* 0x00000006a60c7225 */ /* 0x000fc800078e009c */
[----:B------:R-:W-:Y:S01]  /*23910*/  IMAD.IADD R9, R13, 0x1, R175 ;  /* 0x000000010d097824 */ /* 0x000fe200078e02af */
[----:B------:R-:W-:-:S04]  /*23920*/  LEA R178, P0, R12, R154, 0x1 ;  /* 0x0000009a0cb27211 */ /* 0x000fc800078008ff */
[----:B------:R-:W-:Y:S02]  /*23930*/  LEA.HI.X R179, R12, R155, R9, 0x1, P0 ;  /* 0x0000009b0cb37211 */ /* 0x000fe400000f0c09 */
[----:B------:R-:W-:-:S05]  /*23940*/  IADD3 R19, P0, R8, 0x180, RZ ;  /* 0x0000018008137810 */ /* 0x000fca0007f1e0ff */
[----:B------:R-:W-:Y:S02]  /*23950*/  IMAD.X R8, RZ, RZ, UR9, P0 ;  /* 0x00000009ff087e24 */ /* 0x000fe400080e06ff */
[----:B------:R-:W-:-:S04]  /*23960*/  IMAD.WIDE.U32 R176, R19, R6, R162 ;  /* 0x0000000613b07225 */ /* 0x000fc800078e00a2 */
[----:B------:R-:W-:-:S04]  /*23970*/  IMAD R8, R8, R6, RZ ;  /* 0x0000000608087224 */ /* 0x000fc800078e02ff */
[C---:B------:R-:W-:Y:S02]  /*23980*/  IMAD R7, R19.reuse, R7, R8 ;  /* 0x0000000713077224 */ /* 0x040fe400078e0208 */
[----:B------:R-:W-:-:S04]  /*23990*/  IMAD.WIDE.U32 R8, R19, R6, R156 ;  /* 0x0000000613087225 */ /* 0x000fc800078e009c */
[----:B------:R-:W-:Y:S01]  /*239a0*/  IMAD.IADD R9, R9, 0x1, R7 ;  /* 0x0000000109097824 */ /* 0x000fe200078e0207 */
[----:B------:R-:W-:-:S04]  /*239b0*/  LEA R182, P0, R8, R154, 0x1 ;  /* 0x0000009a08b67211 */ /* 0x000fc800078008ff */
[----:B------:R-:W-:Y:S01]  /*239c0*/  LEA.HI.X R183, R8, R155, R9, 0x1, P0 ;  /* 0x0000009b08b77211 */ /* 0x000fe200000f0c09 */
[----:B------:R-:W-:-:S04]  /*239d0*/  IMAD.WIDE.U32 R8, R170, R6, R10 ;  /* 0x00000006aa087225 */ /* 0x000fc800078e000a */
[----:B------:R-:W-:Y:S02]  /*239e0*/  IMAD.IADD R9, R161, 0x1, R9 ;  /* 0x00000001a1097824 */ /* 0x000fe400078e0209 */
[----:B------:R-:W-:-:S04]  /*239f0*/  IMAD.WIDE.U32 R170, R170, R6, R162 ;  /* 0x00000006aaaa7225 */ /* 0x000fc800078e00a2 */
[----:B------:R-:W-:-:S04]  /*23a00*/  IMAD.WIDE.U32 R8, R158, UR42, R8 ;  /* 0x0000002a9e087c25 */ /* 0x000fc8000f8e0008 */
[----:B------:R-:W-:Y:S01]  /*23a10*/  IMAD.IADD R9, R159, 0x1, R9 ;  /* 0x000000019f097824 */ /* 0x000fe200078e0209 */
[----:B------:R-:W-:Y:S01]  /*23a20*/  LEA R20, P0, R8, R154, 0x1 ;  /* 0x0000009a08147211 */ /* 0x000fe200078008ff */
[----:B------:R-:W-:-:S03]  /*23a30*/  IMAD.IADD R161, R161, 0x1, R171 ;  /* 0x00000001a1a17824 */ /* 0x000fc600078e02ab */
        /* <DEDUP_REMOVED lines=10> */
[C---:B------:R-:W-:Y:S02]  /*23ae0*/  IMAD.IADD R9, R7.reuse, 0x1, R9 ;  /* 0x0000000107097824 */ /* 0x040fe400078e0209 */
[----:B------:R-:W-:Y:S02]  /*23af0*/  IMAD.IADD R19, R7, 0x1, R177 ;  /* 0x0000000107137824 */ /* 0x000fe400078e02b1 */
[----:B------:R-:W-:-:S04]  /*23b00*/  IMAD.WIDE.U32 R14, R158, UR42, R8 ;  /* 0x0000002a9e0e7c25 */ /* 0x000fc8000f8e0008 */
[----:B------:R-:W-:Y:S01]  /*23b10*/  IMAD.IADD R9, R159, 0x1, R15 ;  /* 0x000000019f097824 */ /* 0x000fe200078e020f */
[----:B------:R-:W-:-:S04]  /*23b20*/  LEA R8, P0, R14, R154, 0x1 ;  /* 0x0000009a0e087211 */ /* 0x000fc800078008ff */
[----:B------:R-:W-:Y:S02]  /*23b30*/  LEA.HI.X R9, R14, R155, R9, 0x1, P0 ;  /* 0x0000009b0e097211 */ /* 0x000fe400000f0c09 */
[----:B------:R-:W-:-:S05]  /*23b40*/  IADD3 R164, P0, R10, R170, RZ ;  /* 0x000000aa0aa47210 */ /* 0x000fca0007f1e0ff */
[----:B------:R-:W-:Y:S02]  /*23b50*/  IMAD.X R165, R11, 0x1, R161, P0 ;  /* 0x000000010ba57824 */ /* 0x000fe400000e06a1 */
[----:B------:R-:W-:-:S04]  /*23b60*/  IMAD.WIDE.U32 R164, R158, UR42, R164 ;  /* 0x0000002a9ea47c25 */ /* 0x000fc8000f8e00a4 */
[----:B------:R-:W-:Y:S01]  /*23b70*/  IMAD.IADD R15, R159, 0x1, R165 ;  /* 0x000000019f0f7824 */ /* 0x000fe200078e02a5 */
[----:B------:R-:W-:-:S04]  /*23b80*/  LEA R14, P0, R164, R154, 0x1 ;  /* 0x0000009aa40e7211 */ /* 0x000fc800078008ff */
[----:B------:R-:W-:Y:S02]  /*23b90*/  LEA.HI.X R15, R164, R155, R15, 0x1, P0 ;  /* 0x0000009ba40f7211 */ /* 0x000fe400000f0c0f */
[----:B------:R-:W-:-:S05]  /*23ba0*/  IADD3 R164, P0, R10, R166, RZ ;  /* 0x000000a60aa47210 */ /* 0x000fca0007f1e0ff */
[----:B------:R-:W-:Y:S01]  /*23bb0*/  IMAD.X R165, R11, 0x1, R156, P0 ;  /* 0x000000010ba57824 */ /* 0x000fe200000e069c */
[----:B------:R-:W-:Y:S01]  /*23bc0*/  IADD3 R162, P0, R10, R176, RZ ;  /* 0x000000b00aa27210 */ /* 0x000fe20007f1e0ff */
[----:B------:R-:W-:-:S04]  /*23bd0*/  IMAD.WIDE.U32 R6, R158, UR42, R164 ;  /* 0x0000002a9e067c25 */ /* 0x000fc8000f8e00a4 */
[----:B------:R-:W-:Y:S01]  /*23be0*/  IMAD.X R163, R11, 0x1, R19, P0 ;  /* 0x000000010ba37824 */ /* 0x000fe200000e0613 */
[----:B------:R-:W-:Y:S01]  /*23bf0*/  LEA R10, P0, R6, R154, 0x1 ;  /* 0x0000009a060a7211 */ /* 0x000fe200078008ff */
[----:B------:R-:W-:Y:S02]  /*23c00*/  IMAD.IADD R7, R159, 0x1, R7 ;  /* 0x000000019f077824 */ /* 0x000fe400078e0207 */
[----:B------:R-:W-:-:S03]  /*23c10*/  IMAD.WIDE.U32 R162, R158, UR42, R162 ;  /* 0x0000002a9ea27c25 */ /* 0x000fc6000f8e00a2 */
[----:B------:R-:W-:Y:S01]  /*23c20*/  LEA.HI.X R11, R6, R155, R7, 0x1, P0 ;  /* 0x0000009b060b7211 */ /* 0x000fe200000f0c07 */
[----:B------:R-:W-:Y:S01]  /*23c30*/  IMAD.IADD R159, R159, 0x1, R163 ;  /* 0x000000019f9f7824 */ /* 0x000fe200078e02a3 */
[----:B------:R-:W-:-:S04]  /*23c40*/  LEA R6, P0, R162, R154, 0x1 ;  /* 0x0000009aa2067211 */ /* 0x000fc800078008ff */
[----:B------:R-:W-:Y:S02]  /*23c50*/  LEA.HI.X R7, R162, R155, R159, 0x1, P0 ;  /* 0x0000009ba2077211 */ /* 0x000fe400000f0c9f */
[----:B------:R-:W-:-:S05]  /*23c60*/  IADD3 R170, P0, R160, R170, RZ ;  /* 0x000000aaa0aa7210 */ /* 0x000fca0007f1e0ff */
[----:B------:R-:W-:Y:S01]  /*23c70*/  IMAD.X R161, R161, 0x1, R157, P0 ;  /* 0x00000001a1a17824 */ /* 0x000fe200000e069d */
[----:B------:R-:W-:-:S05]  /*23c80*/  IADD3 R166, P0, R160, R166, RZ ;  /* 0x000000a6a0a67210 */ /* 0x000fca0007f1e0ff */
[----:B------:R-:W-:Y:S01]  /*23c90*/  IMAD.X R156, R156, 0x1, R157, P0 ;  /* 0x000000019c9c7824 */ /* 0x000fe200000e069d */
[----:B------:R-:W-:-:S05]  /*23ca0*/  IADD3 R160, P0, R160, R176, RZ ;  /* 0x000000b0a0a07210 */ /* 0x000fca0007f1e0ff */
[----:B------:R-:W-:Y:S01]  /*23cb0*/  IMAD.X R19, R19, 0x1, R157, P0 ;  /* 0x0000000113137824 */ /* 0x000fe200000e069d */
[----:B------:R-:W-:-:S04]  /*23cc0*/  LEA R158, P0, R170, R154, 0x1 ;  /* 0x0000009aaa9e7211 */ /* 0x000fc800078008ff */
[----:B------:R-:W-:Y:S02]  /*23cd0*/  LEA.HI.X R159, R170, R155, R161, 0x1, P0 ;  /* 0x0000009baa9f7211 */ /* 0x000fe400000f0ca1 */
[----:B------:R-:W-:-:S04]  /*23ce0*/  LEA R162, P0, R166, R154, 0x1 ;  /* 0x0000009aa6a27211 */ /* 0x000fc800078008ff */
[----:B------:R-:W-:Y:S02]  /*23cf0*/  LEA.HI.X R163, R166, R155, R156, 0x1, P0 ;  /* 0x0000009ba6a37211 */ /* 0x000fe400000f0c9c */
[----:B------:R-:W-:-:S04]  /*23d00*/  LEA R170, P0, R160, R154, 0x1 ;  /* 0x0000009aa0aa7211 */ /* 0x000fc800078008ff */
[--C-:B------:R-:W-:Y:S02]  /*23d10*/  LEA.HI.X R171, R160, R155, R19.reuse, 0x1, P0 ;  /* 0x0000009ba0ab7211 */ /* 0x100fe400000f0c13 */
[----:B------:R-:W-:Y:S02]  /*23d20*/  ISETP.GT.AND P0, PT, R0, RZ, P2 ;  /* 0x000000ff0000720c */ /* 0x000fe40001704270 */
[----:B------:R-:W-:-:S11]  /*23d30*/  PRMT R19, R174, 0x7610, R19 ;  /* 0x00007610ae137816 */ /* 0x000fd60000000013 */
[----:B------:R-:W-:Y:S05]  /*23d40*/  @!P0 BRA `(.L_x_163) ;  /* 0x0000000000048947 */ /* 0x000fea0003800000 */
[----:B------:R3:W5:Y:S02]  /*23d50*/  LDG.E.LTC128B.U16 R19, desc[UR46][R152.64+0x110] ;  /* 0x0001102e98137981 */ /* 0x000764000c1e1520 */
.L_x_163:
[----:B------:R-:W-:Y:S05]  /*23d60*/  BSYNC B1 ;  /* 0x0000000000017941 */ /* 0x000fea0003800000 */
.L_x_162:
        /* <DEDUP_REMOVED lines=16> */
.L_x_165:
[----:B------:R-:W-:Y:S05]  /*23e70*/  BSYNC B1 ;  /* 0x0000000000017941 */ /* 0x000fea0003800000 */
.L_x_164:
        /* <DEDUP_REMOVED lines=13> */
.L_x_167:
[----:B------:R-:W-:Y:S05]  /*23f50*/  BSYNC B1 ;  /* 0x0000000000017941 */ /* 0x000fea0003800000 */
.L_x_166:
        /* <DEDUP_REMOVED lines=10> */
.L_x_169:
[----:B------:R-:W-:Y:S05]  /*24000*/  BSYNC B1 ;  /* 0x0000000000017941 */ /* 0x000fea0003800000 */
.L_x_168:
        /* <DEDUP_REMOVED lines=13> */
.L_x_171:
[----:B------:R-:W-:Y:S05]  /*240e0*/  BSYNC B1 ;  /* 0x0000000000017941 */ /* 0x000fea0003800000 */
.L_x_170:
        /* <DEDUP_REMOVED lines=16> */
.L_x_173:
[----:B------:R-:W-:Y:S05]  /*241f0*/  BSYNC B1 ;  /* 0x0000000000017941 */ /* 0x000fea0003800000 */
.L_x_172:
        /* <DEDUP_REMOVED lines=13> */
.L_x_175:
[----:B------:R-:W-:Y:S05]  /*242d0*/  BSYNC B1 ;  /* 0x0000000000017941 */ /* 0x000fea0003800000 */
.L_x_174:
        /* <DEDUP_REMOVED lines=10> */
.L_x_177:
[----:B------:R-:W-:Y:S05]  /*24380*/  BSYNC B1 ;  /* 0x0000000000017941 */ /* 0x000fea0003800000 */
.L_x_176:
        /* <DEDUP_REMOVED lines=13> */
.L_x_179:
[----:B------:R-:W-:Y:S05]  /*24460*/  BSYNC B1 ;  /* 0x0000000000017941 */ /* 0x000fea0003800000 */
.L_x_178:
        /* <DEDUP_REMOVED lines=16> */
.L_x_181:
[----:B------:R-:W-:Y:S05]  /*24570*/  BSYNC B1 ;  /* 0x0000000000017941 */ /* 0x000fea0003800000 */
.L_x_180:
        /* <DEDUP_REMOVED lines=13> */
.L_x_183:
[----:B------:R-:W-:Y:S05]  /*24650*/  BSYNC B1 ;  /* 0x0000000000017941 */ /* 0x000fea0003800000 */
.L_x_182:
        /* <DEDUP_REMOVED lines=10> */
.L_x_185:
[----:B------:R-:W-:Y:S05]  /*24700*/  BSYNC B1 ;  /* 0x0000000000017941 */ /* 0x000fea0003800000 */
.L_x_184:
        /* <DEDUP_REMOVED lines=13> */
.L_x_187:
[----:B------:R-:W-:Y:S05]  /*247e0*/  BSYNC B1 ;  /* 0x0000000000017941 */ /* 0x000fea0003800000 */
.L_x_186:
        /* <DEDUP_REMOVED lines=16> */
.L_x_189:
[----:B------:R-:W-:Y:S05]  /*248f0*/  BSYNC B1 ;  /* 0x0000000000017941 */ /* 0x000fea0003800000 */
.L_x_188:
        /* <DEDUP_REMOVED lines=13> */
.L_x_191:
[----:B------:R-:W-:Y:S05]  /*249d0*/  BSYNC B1 ;  /* 0x0000000000017941 */ /* 0x000fea0003800000 */
.L_x_190:
        /* <DEDUP_REMOVED lines=10> */
.L_x_193:
[----:B------:R-:W-:Y:S05]  /*24a80*/  BSYNC B1 ;  /* 0x0000000000017941 */ /* 0x000fea0003800000 */
.L_x_192:
        /* <DEDUP_REMOVED lines=13> */
.L_x_195:
[----:B------:R-:W-:Y:S05]  /*24b60*/  BSYNC B1 ;  /* 0x0000000000017941 */ /* 0x000fea0003800000 */
.L_x_194:
        /* <DEDUP_REMOVED lines=16> */
.L_x_197:
[----:B------:R-:W-:Y:S05]  /*24c70*/  BSYNC B1 ;  /* 0x0000000000017941 */ /* 0x000fea0003800000 */
.L_x_196:
        /* <DEDUP_REMOVED lines=13> */
.L_x_199:
[----:B------:R-:W-:Y:S05]  /*24d50*/  BSYNC B1 ;  /* 0x0000000000017941 */ /* 0x000fea0003800000 */
.L_x_198:
        /* <DEDUP_REMOVED lines=10> */
.L_x_201:
[----:B------:R-:W-:Y:S05]  /*24e00*/  BSYNC B1 ;  /* 0x0000000000017941 */ /* 0x000fea0003800000 */
.L_x_200:
        /* <DEDUP_REMOVED lines=13> */
.L_x_203:
[----:B------:R-:W-:Y:S05]  /*24ee0*/  BSYNC B1 ;  /* 0x0000000000017941 */ /* 0x000fea0003800000 */
.L_x_202:
        /* <DEDUP_REMOVED lines=16> */
.L_x_205:
[----:B------:R-:W-:Y:S05]  /*24ff0*/  BSYNC B1 ;  /* 0x0000000000017941 */ /* 0x000fea0003800000 */
.L_x_204:
        /* <DEDUP_REMOVED lines=13> */
.L_x_207:
[----:B------:R-:W-:Y:S05]  /*250d0*/  BSYNC B1 ;  /* 0x0000000000017941 */ /* 0x000fea0003800000 */
.L_x_206:
        /* <DEDUP_REMOVED lines=10> */
.L_x_209:
[----:B------:R-:W-:Y:S05]  /*25180*/  BSYNC B1 ;  /* 0x0000000000017941 */ /* 0x000fea0003800000 */
.L_x_208:
        /* <DEDUP_REMOVED lines=13> */
.L_x_211:
[----:B------:R-:W-:Y:S05]  /*25260*/  BSYNC B1 ;  /* 0x0000000000017941 */ /* 0x000fea0003800000 */
.L_x_210:
        /* <DEDUP_REMOVED lines=16> */
.L_x_213:
[----:B------:R-:W-:Y:S05]  /*25370*/  BSYNC B1 ;  /* 0x0000000000017941 */ /* 0x000fea0003800000 */
.L_x_212:
        /* <DEDUP_REMOVED lines=13> */
.L_x_215:
[----:B------:R-:W-:Y:S05]  /*25450*/  BSYNC B1 ;  /* 0x0000000000017941 */ /* 0x000fea0003800000 */
.L_x_214:
        /* <DEDUP_REMOVED lines=10> */
.L_x_217:
[----:B------:R-:W-:Y:S05]  /*25500*/  BSYNC B1 ;  /* 0x0000000000017941 */ /* 0x000fea0003800000 */
.L_x_216:
        /* <DEDUP_REMOVED lines=13> */
.L_x_219:
[----:B------:R-:W-:Y:S05]  /*255e0*/  BSYNC B1 ;  /* 0x0000000000017941 */ /* 0x000fea0003800000 */
.L_x_218:
        /* <DEDUP_REMOVED lines=16> */
.L_x_221:
[----:B------:R-:W-:Y:S05]  /*256f0*/  BSYNC B1 ;  /* 0x0000000000017941 */ /* 0x000fea0003800000 */
.L_x_220:
        /* <DEDUP_REMOVED lines=13> */
.L_x_223:
[----:B------:R-:W-:Y:S05]  /*257d0*/  BSYNC B1 ;  /* 0x0000000000017941 */ /* 0x000fea0003800000 */
.L_x_222:
        /* <DEDUP_REMOVED lines=10> */
.L_x_225:
[----:B------:R-:W-:Y:S05]  /*25880*/  BSYNC B1 ;  /* 0x0000000000017941 */ /* 0x000fea0003800000 */
.L_x_224:
        /* <DEDUP_REMOVED lines=13> */
.L_x_227:
[----:B------:R-:W-:Y:S05]  /*25960*/  BSYNC B1 ;  /* 0x0000000000017941 */ /* 0x000fea0003800000 */
.L_x_226:
        /* <DEDUP_REMOVED lines=16> */
.L_x_229:
[----:B------:R-:W-:Y:S05]  /*25a70*/  BSYNC B1 ;  /* 0x0000000000017941 */ /* 0x000fea0003800000 */
.L_x_228:
        /* <DEDUP_REMOVED lines=13> */
.L_x_231:
[----:B------:R-:W-:Y:S05]  /*25b50*/  BSYNC B1 ;  /* 0x0000000000017941 */ /* 0x000fea0003800000 */
.L_x_230:
        /* <DEDUP_REMOVED lines=10> */
.L_x_233:
[----:B------:R-:W-:Y:S05]  /*25c00*/  BSYNC B1 ;  /* 0x0000000000017941 */ /* 0x000fea0003800000 */
.L_x_232:
        /* <DEDUP_REMOVED lines=13> */
.L_x_235:
[----:B------:R-:W-:Y:S05]  /*25ce0*/  BSYNC B1 ;  /* 0x0000000000017941 */ /* 0x000fea0003800000 */
.L_x_234:
        /* <DEDUP_REMOVED lines=16> */
.L_x_237:
[----:B------:R-:W-:Y:S05]  /*25df0*/  BSYNC B1 ;  /* 0x0000000000017941 */ /* 0x000fea0003800000 */
.L_x_236:
        /* <DEDUP_REMOVED lines=13> */
.L_x_239:
[----:B------:R-:W-:Y:S05]  /*25ed0*/  BSYNC B1 ;  /* 0x0000000000017941 */ /* 0x000fea0003800000 */
.L_x_238:
        /* <DEDUP_REMOVED lines=10> */
.L_x_241:
[----:B------:R-:W-:Y:S05]  /*25f80*/  BSYNC B1 ;  /* 0x0000000000017941 */ /* 0x000fea0003800000 */
.L_x_240:
        /* <DEDUP_REMOVED lines=13> */
.L_x_243:
[----:B------:R-:W-:Y:S05]  /*26060*/  BSYNC B1 ;  /* 0x0000000000017941 */ /* 0x000fea0003800000 */
.L_x_242:
        /* <DEDUP_REMOVED lines=16> */
.L_x_245:
[----:B------:R-:W-:Y:S05]  /*26170*/  BSYNC B1 ;  /* 0x0000000000017941 */ /* 0x000fea0003800000 */
.L_x_244:
        /* <DEDUP_REMOVED lines=13> */
.L_x_247:
[----:B------:R-:W-:Y:S05]  /*26250*/  BSYNC B1 ;  /* 0x0000000000017941 */ /* 0x000fea0003800000 */
.L_x_246:
        /* <DEDUP_REMOVED lines=10> */
.L_x_249:
[----:B------:R-:W-:Y:S05]  /*26300*/  BSYNC B1 ;  /* 0x0000000000017941 */ /* 0x000fea0003800000 */
.L_x_248:
        /* <DEDUP_REMOVED lines=13> */
.L_x_251:
[----:B------:R-:W-:Y:S05]  /*263e0*/  BSYNC B1 ;  /* 0x0000000000017941 */ /* 0x000fea0003800000 */
.L_x_250:
        /* <DEDUP_REMOVED lines=16> */
.L_x_253:
[----:B------:R-:W-:Y:S05]  /*264f0*/  BSYNC B1 ;  /* 0x0000000000017941 */ /* 0x000fea0003800000 */
.L_x_252:
        /* <DEDUP_REMOVED lines=13> */
.L_x_255:
[----:B------:R-:W-:Y:S05]  /*265d0*/  BSYNC B1 ;  /* 0x0000000000017941 */ /* 0x000fea0003800000 */
.L_x_254:
        /* <DEDUP_REMOVED lines=10> */
.L_x_257:
[----:B------:R-:W-:Y:S05]  /*26680*/  BSYNC B1 ;  /* 0x0000000000017941 */ /* 0x000fea0003800000 */
.L_x_256:
        /* <DEDUP_REMOVED lines=13> */
.L_x_259:
[----:B------:R-:W-:Y:S05]  /*26760*/  BSYNC B1 ;  /* 0x0000000000017941 */ /* 0x000fea0003800000 */
.L_x_258:
        /* <DEDUP_REMOVED lines=16> */
.L_x_261:
[----:B------:R-:W-:Y:S05]  /*26870*/  BSYNC B1 ;  /* 0x0000000000017941 */ /* 0x000fea0003800000 */
.L_x_260:
        /* <DEDUP_REMOVED lines=13> */
.L_x_263:
[----:B------:R-:W-:Y:S05]  /*26950*/  BSYNC B1 ;  /* 0x0000000000017941 */ /* 0x000fea0003800000 */
.L_x_262:
        /* <DEDUP_REMOVED lines=10> */
.L_x_265:
[----:B------:R-:W-:Y:S05]  /*26a00*/  BSYNC B1 ;  /* 0x0000000000017941 */ /* 0x000fea0003800000 */
.L_x_264:
[----:B------:R-:W3:Y:S01]  /*26a10*/  LDL.LU R155, [R1+0xddc] ;  /* 0x000ddc00019b7983 */ /* 0x000ee20000300800 */
[----:B-----5:R-:W-:Y:S01]  /*26a20*/  IMAD.U32 R154, R19, 0x10000, RZ ;  /* 0x00010000139a7824 */ /* 0x020fe200078e00ff */
[----:B------:R-:W-:Y:S01]  /*26a30*/  ISETP.GT.AND P3, PT, R3, 0xf0, PT ;  /* 0x000000f00300780c */ /* 0x000fe20003f64270 */
[----:B------:R-:W-:Y:S02]  /*26a40*/  BSSY B1, `(.L_x_266) ;  /* 0x0000008000017945 */ /* 0x000fe40003800000 */
[----:B------:R-:W-:-:S04]  /*26a50*/  FMUL R154, R154, R16 ;  /* 0x000000109a9a7220 */ /* 0x000fc80000400000 */
[----:B---3--:R-:W-:-:S05]  /*26a60*/  FFMA R154, R155, R2, R154 ;  /* 0x000000029b9a7223 */ /* 0x008fca000000009a */
[----:B------:R-:W-:-:S05]  /*26a70*/  F2FP.BF16.F32.PACK_AB R154, RZ, R154 ;  /* 0x0000009aff9a723e */ /* 0x000fca00000010ff */
[----:B------:R3:W-:Y:S01]  /*26a80*/  @P0 STG.E.U16 desc[UR46][R4.64+0x1d2], R154 ;  /* 0x0001d29a04000986 */ /* 0x0007e2000c10152e */
[----:B------:R-:W-:-:S13]  /*26a90*/  ISETP.GT.AND P0, PT, R0, RZ, P3 ;  /* 0x000000ff0000720c */ /* 0x000fda0001f04270 */
[----:B---3--:R-:W-:Y:S05]  /*26aa0*/  @!P0 BRA `(.L_x_267) ;  /* 0x0000000000048947 */ /* 0x008fea0003800000 */
[----:B------:R3:W5:Y:S02]  /*26ab0*/  LDG.E.LTC128B.U16 R19, desc[UR46][R152.64+0x1e0] ;  /* 0x0001e02e98137981 */ /* 0x000764000c1e1520 */
.L_x_267:
[----:B------:R-:W-:Y:S05]  /*26ac0*/  BSYNC B1 ;  /* 0x0000000000017941 */ /* 0x000fea0003800000 */
.L_x_266:
[----:B------:R-:W2:Y:S01]  /*26ad0*/  LDL.LU R155, [R1+0xde0] ;  /* 0x000de000019b7983 */ /* 0x000ea20000300800 */
[----:B-----5:R-:W-:Y:S01]  /*26ae0*/  IMAD.U32 R154, R19, 0x10000, RZ ;  /* 0x00010000139a7824 */ /* 0x020fe200078e00ff */
[----:B------:R-:W-:Y:S01]  /*26af0*/  ISETP.GT.AND P2, PT, R3, 0xf1, PT ;  /* 0x000000f10300780c */ /* 0x000fe20003f44270 */
        /* <DEDUP_REMOVED lines=11> */
.L_x_269:
[----:B------:R-:W-:Y:S05]  /*26bb0*/  BSYNC B1 ;  /* 0x0000000000017941 */ /* 0x000fea0003800000 */
.L_x_268:
        /* <DEDUP_REMOVED lines=13> */
.L_x_271:
[----:B------:R-:W-:Y:S05]  /*26c90*/  BSYNC B1 ;  /* 0x0000000000017941 */ /* 0x000fea0003800000 */
.L_x_270:
        /* <DEDUP_REMOVED lines=10> */
.L_x_273:
[----:B------:R-:W-:Y:S05]  /*26d40*/  BSYNC B1 ;  /* 0x0000000000017941 */ /* 0x000fea0003800000 */
.L_x_272:
        /* <DEDUP_REMOVED lines=11> */
.L_x_275:
[----:B------:R-:W-:Y:S05]  /*26e00*/  BSYNC B1 ;  /* 0x0000000000017941 */ /* 0x000fea0003800000 */
.L_x_274:
[----:B------:R-:W2:Y:S01]  /*26e10*/  LDL.LU R155, [R1+0xdf0] ;  /* 0x000df000019b7983 */ /* 0x000ea20000300800 */
        /* <DEDUP_REMOVED lines=9> */
[----:B------:R-:W-:-:S04]  /*26eb0*/  ISETP.GT.AND P0, PT, R3, 0xf9, PT ;  /* 0x000000f90300780c */ /* 0x000fc80003f04270 */
[----:B------:R-:W-:-:S13]  /*26ec0*/  ISETP.GT.AND P4, PT, R0, RZ, P0 ;  /* 0x000000ff0000720c */ /* 0x000fda0000784270 */
[----:B--2---:R-:W-:Y:S05]  /*26ed0*/  @!P4 BRA `(.L_x_277) ;  /* 0x000000000004c947 */ /* 0x004fea0003800000 */
[----:B------:R2:W5:Y:S02]  /*26ee0*/  LDG.E.LTC128B.U16 R19, desc[UR46][R152.64+0x1f2] ;  /* 0x0001f22e98137981 */ /* 0x000564000c1e1520 */
.L_x_277:
[----:B------:R-:W-:Y:S05]  /*26ef0*/  BSYNC B1 ;  /* 0x0000000000017941 */ /* 0x000fea0003800000 */
.L_x_276:
        /* <DEDUP_REMOVED lines=13> */
.L_x_279:
[----:B------:R-:W-:Y:S05]  /*26fd0*/  BSYNC B1 ;  /* 0x0000000000017941 */ /* 0x000fea0003800000 */
.L_x_278:
        /* <DEDUP_REMOVED lines=10> */
.L_x_281:
[----:B------:R-:W-:Y:S05]  /*27080*/  BSYNC B1 ;  /* 0x0000000000017941 */ /* 0x000fea0003800000 */
.L_x_280:
[----:B------:R-:W3:Y:S01]  /*27090*/  LDL.LU R155, [R1+0xdfc] ;  /* 0x000dfc00019b7983 */ /* 0x000ee20000300800 */
[----:B-----5:R-:W-:Y:S01]  /*270a0*/  IMAD.U32 R154, R19, 0x10000, RZ ;  /* 0x00010000139a7824 */ /* 0x020fe200078e00ff */
[----:B------:R-:W-:Y:S02]  /*270b0*/  USHF.L.U64.HI UR4, UR6, 0x8, UR7 ;  /* 0x0000000806047899 */ /* 0x000fe40008010207 */
[----:B------:R-:W4:Y:S01]  /*270c0*/  LDL.LU R157, [R1+0xa00] ;  /* 0x000a0000019d7983 */ /* 0x000f220000300800 */
[----:B------:R-:W-:-:S04]  /*270d0*/  FMUL R154, R154, R16 ;  /* 0x000000109a9a7220 */ /* 0x000fc80000400000 */
[----:B---3--:R-:W-:-:S05]  /*270e0*/  FFMA R154, R155, R2, R154 ;  /* 0x000000029b9a7223 */ /* 0x008fca000000009a */
[----:B------:R-:W-:-:S05]  /*270f0*/  F2FP.BF16.F32.PACK_AB R154, RZ, R154 ;  /* 0x0000009aff9a723e */ /* 0x000fca00000010ff */
[----:B------:R3:W-:Y:S02]  /*27100*/  @P4 STG.E.U16 desc[UR46][R4.64+0x1f2], R154 ;  /* 0x0001f29a04004986 */ /* 0x0007e4000c10152e */
[----:B---3--:R-:W-:-:S05]  /*27110*/  IMAD.U32 R154, RZ, RZ, UR6 ;  /* 0x00000006ff9a7e24 */ /* 0x008fca000f8e00ff */
[----:B------:R-:W-:-:S04]  /*27120*/  LEA R154, P4, R154, R168, 0x8 ;  /* 0x000000a89a9a7211 */ /* 0x000fc800078840ff */
[----:B------:R-:W-:Y:S02]  /*27130*/  IADD3.X R155, R169, UR4, RZ, P4, !PT ;  /* 0x00000004a99b7c10 */ /* 0x000fe4000a7fe4ff */
[----:B------:R-:W-:-:S13]  /*27140*/  ISETP.GT.AND P4, PT, R0, 0x80, P5 ;  /* 0x000000800000780c */ /* 0x000fda0002f84270 */
[----:B------:R-:W3:Y:S01]  /*27150*/  @P4 LDG.E.LTC128B.U16 R19, desc[UR46][R172.64] ;  /* 0x0000002eac134981 */ /* 0x000ee2000c1e1520 */
[----:B------:R-:W-:Y:S01]  /*27160*/  BSSY B1, `(.L_x_282) ;  /* 0x000000a000017945 */ /* 0x000fe20003800000 */
[----:B---3--:R-:W-:-:S04]  /*27170*/  IMAD.U32 R156, R19, 0x10000, RZ ;  /* 0x00010000139c7824 */ /* 0x008fc800078e00ff */
[----:B------:R-:W-:-:S04]  /*27180*/  FMUL R156, R156, R16 ;  /* 0x000000109c9c7220 */ /* 0x000fc80000400000 */
[----:B----4-:R-:W-:-:S05]  /*27190*/  FFMA R156, R157, R2, R156 ;  /* 0x000000029d9c7223 */ /* 0x010fca000000009c */
[----:B------:R-:W-:-:S05]  /*271a0*/  F2FP.BF16.F32.PACK_AB R156, RZ, R156 ;  /* 0x0000009cff9c723e */ /* 0x000fca00000010ff */
[----:B------:R3:W-:Y:S01]  /*271b0*/  @P4 STG.E.U16 desc[UR46][R154.64], R156 ;  /* 0x0000009c9a004986 */ /* 0x0007e2000c10152e */
[----:B------:R-:W-:-:S04]  /*271c0*/  LOP3.LUT P4, RZ, R17, 0x2, RZ, 0xc0, !PT ;  /* 0x0000000211ff7812 */ /* 0x000fc8000788c0ff */
[----:B------:R-:W-:-:S13]  /*271d0*/  ISETP.GT.AND P4, PT, R0, 0x80, P4 ;  /* 0x000000800000780c */ /* 0x000fda0002784270 */
[----:B---3--:R-:W-:Y:S05]  /*271e0*/  @!P4 BRA `(.L_x_283) ;  /* 0x000000000004c947 */ /* 0x008fea0003800000 */
[----:B------:R3:W5:Y:S02]  /*271f0*/  LDG.E.LTC128B.U16 R19, desc[UR46][R20.64+0x2] ;  /* 0x0000022e14137981 */ /* 0x000764000c1e1520 */
.L_x_283:
[----:B------:R-:W-:Y:S05]  /*27200*/  BSYNC B1 ;  /* 0x0000000000017941 */ /* 0x000fea0003800000 */
.L_x_282:
[----:B------:R-:W4:Y:S01]  /*27210*/  LDL.LU R157, [R1+0xa04] ;  /* 0x000a0400019d7983 */ /* 0x000f220000300800 */
[----:B-----5:R-:W-:Y:S01]  /*27220*/  IMAD.U32 R156, R19, 0x10000, RZ ;  /* 0x00010000139c7824 */ /* 0x020fe200078e00ff */
[----:B------:R-:W-:Y:S01]  /*27230*/  BSSY B1, `(.L_x_284) ;  /* 0x000000c000017945 */ /* 0x000fe20003800000 */
[----:B------:R-:W-:Y:S02]  /*27240*/  IMAD.MOV.U32 R164, RZ, RZ, R154 ;  /* 0x000000ffffa47224 */ /* 0x000fe400078e009a */
[----:B------:R-:W-:Y:S01]  /*27250*/  FMUL R156, R156, R16 ;  /* 0x000000109c9c7220 */ /* 0x000fe20000400000 */
[----:B------:R-:W-:-:S03]  /*27260*/  IMAD.MOV.U32 R165, RZ, RZ, R155 ;  /* 0x000000ffffa57224 */ /* 0x000fc600078e009b */
[----:B----4-:R-:W-:-:S05]  /*27270*/  FFMA R156, R157, R2, R156 ;  /* 0x000000029d9c7223 */ /* 0x010fca000000009c */
[----:B------:R-:W-:-:S05]  /*27280*/  F2FP.BF16.F32.PACK_AB R156, RZ, R156 ;  /* 0x0000009cff9c723e */ /* 0x000fca00000010ff */
[----:B------:R4:W-:Y:S02]  /*27290*/  @P4 STG.E.U16 desc[UR46][R164.64+0x2], R156 ;  /* 0x0000029ca4004986 */ /* 0x0009e4000c10152e */
[----:B----4-:R-:W-:-:S05]  /*272a0*/  IADD3 R156, P4, R154, R180, RZ ;  /* 0x000000b49a9c7210 */ /* 0x010fca0007f9e0ff */
[----:B------:R-:W-:Y:S01]  /*272b0*/  IMAD.X R157, R155, 0x1, R181, P4 ;  /* 0x000000019b9d7824 */ /* 0x000fe200020e06b5 */
[----:B------:R-:W-:-:S13]  /*272c0*/  ISETP.GT.AND P4, PT, R0, 0x88, P5 ;  /* 0x000000880000780c */ /* 0x000fda0002f84270 */
[----:B------:R-:W-:Y:S05]  /*272d0*/  @!P4 BRA `(.L_x_285) ;  /* 0x000000000004c947 */ /* 0x000fea0003800000 */
[----:B------:R4:W5:Y:S02]  /*272e0*/  LDG.E.LTC128B.U16 R19, desc[UR46][R158.64] ;  /* 0x0000002e9e137981 */ /* 0x000964000c1e1520 */
.L_x_285:
[----:B------:R-:W-:Y:S05]  /*272f0*/  BSYNC B1 ;  /* 0x0000000000017941 */ /* 0x000fea0003800000 */
.L_x_284:
[----:B----4-:R-:W4:Y:S01]  /*27300*/  LDL.LU R159, [R1+0xa08] ;  /* 0x000a0800019f7983 */ /* 0x010f220000300800 */
[----:B-----5:R-:W-:Y:S01]  /*27310*/  IMAD.U32 R158, R19, 0x10000, RZ ;  /* 0x00010000139e7824 */ /* 0x020fe200078e00ff */
[----:B------:R-:W-:Y:S03]  /*27320*/  BSSY B1, `(.L_x_286) ;  /* 0x000000b000017945 */ /* 0x000fe60003800000 */
[----:B------:R-:W-:-:S04]  /*27330*/  FMUL R158, R158, R16 ;  /* 0x000000109e9e7220 */ /* 0x000fc80000400000 */
[----:B----4-:R-:W-:-:S05]  /*27340*/  FFMA R158, R159, R2, R158 ;  /* 0x000000029f9e7223 */ /* 0x010fca000000009e */
[----:B------:R-:W-:-:S05]  /*27350*/  F2FP.BF16.F32.PACK_AB R158, RZ, R158 ;  /* 0x0000009eff9e723e */ /* 0x000fca00000010ff */
[----:B------:R4:W-:Y:S01]  /*27360*/  @P4 STG.E.U16 desc[UR46][R156.64], R158 ;  /* 0x0000009e9c004986 */ /* 0x0009e2000c10152e */
[----:B------:R-:W-:-:S05]  /*27370*/  IADD3 R166, P4, R180, R154, RZ ;  /* 0x0000009ab4a67210 */ /* 0x000fca0007f9e0ff */
[----:B------:R-:W-:Y:S01]  /*27380*/  IMAD.X R167, R181, 0x1, R155, P4 ;  /* 0x00000001b5a77824 */ /* 0x000fe200020e069b */
[----:B------:R-:W-:-:S04]  /*27390*/  LOP3.LUT P4, RZ, R17, 0x2, RZ, 0xc0, !PT ;  /* 0x0000000211ff7812 */ /* 0x000fc8000788c0ff */
[----:B------:R-:W-:-:S13]  /*273a0*/  ISETP.GT.AND P4, PT, R0, 0x88, P4 ;  /* 0x000000880000780c */ /* 0x000fda0002784270 */
[----:B----4-:R-:W-:Y:S05]  /*273b0*/  @!P4 BRA `(.L_x_287) ;  /* 0x000000000004c947 */ /* 0x010fea0003800000 */
[----:B------:R4:W5:Y:S02]  /*273c0*/  LDG.E.LTC128B.U16 R19, desc[UR46][R14.64+0x2] ;  /* 0x0000022e0e137981 */ /* 0x000964000c1e1520 */
.L_x_287:
[----:B------:R-:W-:Y:S05]  /*273d0*/  BSYNC B1 ;  /* 0x0000000000017941 */ /* 0x000fea0003800000 */
.L_x_286:
[----:B------:R-:W2:Y:S01]  /*273e0*/  LDL.LU R159, [R1+0xa0c] ;  /* 0x000a0c00019f7983 */ /* 0x000ea20000300800 */
[----:B-----5:R-:W-:Y:S01]  /*273f0*/  IMAD.U32 R158, R19, 0x10000, RZ ;  /* 0x00010000139e7824 */ /* 0x020fe200078e00ff */
[----:B------:R-:W-:Y:S03]  /*27400*/  BSSY B1, `(.L_x_288) ;  /* 0x0000009000017945 */ /* 0x000fe60003800000 */
[----:B------:R-:W-:-:S04]  /*27410*/  FMUL R158, R158, R16 ;  /* 0x000000109e9e7220 */ /* 0x000fc80000400000 */
[----:B--2---:R-:W-:-:S05]  /*27420*/  FFMA R158, R159, R2, R158 ;  /* 0x000000029f9e7223 */ /* 0x004fca000000009e */
[----:B------:R-:W-:-:S05]  /*27430*/  F2FP.BF16.F32.PACK_AB R158, RZ, R158 ;  /* 0x0000009eff9e723e */ /* 0x000fca00000010ff */
[----:B------:R2:W-:Y:S01]  /*27440*/  @P4 STG.E.U16 desc[UR46][R166.64+0x2], R158 ;  /* 0x0000029ea6004986 */ /* 0x0005e2000c10152e */
[----:B------:R-:W-:-:S04]  /*27450*/  LOP3.LUT P4, RZ, R17, 0x4, RZ, 0xc0, !PT ;  /* 0x0000000411ff7812 */ /* 0x000fc8000788c0ff */
[----:B------:R-:W-:-:S13]  /*27460*/  ISETP.GT.AND P4, PT, R0, 0x80, P4 ;  /* 0x000000800000780c */ /* 0x000fda0002784270 */
[----:B--2---:R-:W-:Y:S05]  /*27470*/  @!P4 BRA `(.L_x_289) ;  /* 0x000000000004c947 */ /* 0x004fea0003800000 */
[----:B------:R2:W5:Y:S02]  /*27480*/  LDG.E.LTC128B.U16 R19, desc[UR46][R20.64+0x10] ;  /* 0x0000102e14137981 */ /* 0x000564000c1e1520 */
.L_x_289:
[----:B------:R-:W-:Y:S05]  /*27490*/  BSYNC B1 ;  /* 0x0000000000017941 */ /* 0x000fea0003800000 */
.L_x_288:
[----:B------:R-:W3:Y:S01]  /*274a0*/  LDL.LU R159, [R1+0xa10] ;  /* 0x000a1000019f7983 */ /* 0x000ee20000300800 */
[----:B-----5:R-:W-:Y:S01]  /*274b0*/  IMAD.U32 R158, R19, 0x10000, RZ ;  /* 0x00010000139e7824 */ /* 0x020fe200078e00ff */
[----:B------:R-:W-:Y:S03]  /*274c0*/  BSSY B1, `(.L_x_290) ;  /* 0x0000009000017945 */ /* 0x000fe60003800000 */
[----:B------:R-:W-:-:S04]  /*274d0*/  FMUL R158, R158, R16 ;  /* 0x000000109e9e7220 */ /* 0x000fc80000400000 */
[----:B---3--:R-:W-:-:S05]  /*274e0*/  FFMA R158, R159, R2, R158 ;  /* 0x000000029f9e7223 */ /* 0x008fca000000009e */
[----:B------:R-:W-:-:S05]  /*274f0*/  F2FP.BF16.F32.PACK_AB R158, RZ, R158 ;  /* 0x0000009eff9e723e */ /* 0x000fca00000010ff */
[----:B------:R3:W-:Y:S01]  /*27500*/  @P4 STG.E.U16 desc[UR46][R154.64+0x10], R158 ;  /* 0x0000109e9a004986 */ /* 0x0007e2000c10152e */
[----:B------:R-:W-:-:S04]  /*27510*/  LOP3.LUT P4, RZ, R17, 0x8, RZ, 0xc0, !PT ;  /* 0x0000000811ff7812 */ /* 0x000fc8000788c0ff */
[----:B------:R-:W-:-:S13]  /*27520*/  ISETP.GT.AND P4, PT, R0, 0x80, P4 ;  /* 0x000000800000780c */ /* 0x000fda0002784270 */
[----:B---3--:R-:W-:Y:S05]  /*27530*/  @!P4 BRA `(.L_x_291) ;  /* 0x000000000004c947 */ /* 0x008fea0003800000 */
[----:B------:R3:W5:Y:S02]  /*27540*/  LDG.E.LTC128B.U16 R19, desc[UR46][R20.64+0x12] ;  /* 0x0000122e14137981 */ /* 0x000764000c1e1520 */
.L_x_291:
[----:B------:R-:W-:Y:S05]  /*27550*/  BSYNC B1 ;  /* 0x0000000000017941 */ /* 0x000fea0003800000 */
.L_x_290:
        /* <DEDUP_REMOVED lines=11> */
.L_x_293:
[----:B------:R-:W-:Y:S05]  /*27610*/  BSYNC B1 ;  /* 0x0000000000017941 */ /* 0x000fea0003800000 */
.L_x_292:
        /* <DEDUP_REMOVED lines=11> */
.L_x_295:
[----:B------:R-:W-:Y:S05]  /*276d0*/  BSYNC B1 ;  /* 0x0000000000017941 */ /* 0x000fea0003800000 */
.L_x_294:
        /* <DEDUP_REMOVED lines=11> */
.L_x_297:
[----:B------:R-:W-:Y:S05]  /*27790*/  BSYNC B1 ;  /* 0x0000000000017941 */ /* 0x000fea0003800000 */
.L_x_296:
        /* <DEDUP_REMOVED lines=11> */
.L_x_299:
[----:B------:R-:W-:Y:S05]  /*27850*/  BSYNC B1 ;  /* 0x0000000000017941 */ /* 0x000fea0003800000 */
.L_x_298:
        /* <DEDUP_REMOVED lines=11> */
.L_x_301:
[----:B------:R-:W-:Y:S05]  /*27910*/  BSYNC B1 ;  /* 0x0000000000017941 */ /* 0x000fea0003800000 */
.L_x_300:
        /* <DEDUP_REMOVED lines=11> */
.L_x_303:
[----:B------:R-:W-:Y:S05]  /*279d0*/  BSYNC B1 ;  /* 0x0000000000017941 */ /* 0x000fea0003800000 */
.L_x_302:
        /* <DEDUP_REMOVED lines=11> */
.L_x_305:
[----:B------:R-:W-:Y:S05]  /*27a90*/  BSYNC B1 ;  /* 0x0000000000017941 */ /* 0x000fea0003800000 */
.L_x_304:
        /* <DEDUP_REMOVED lines=11> */
.L_x_307:
[----:B------:R-:W-:Y:S05]  /*27b50*/  BSYNC B1 ;  /* 0x0000000000017941 */ /* 0x000fea0003800000 */
.L_x_306:
        /* <DEDUP_REMOVED lines=11> */
.L_x_309:
[----:B------:R-:W-:Y:S05]  /*27c10*/  BSYNC B1 ;  /* 0x0000000000017941 */ /* 0x000fea0003800000 */
.L_x_308:
        /* <DEDUP_REMOVED lines=11> */
.L_x_311:
[----:B------:R-:W-:Y:S05]  /*27cd0*/  BSYNC B1 ;  /* 0x0000000000017941 */ /* 0x000fea0003800000 */
.L_x_310:
        /* <DEDUP_REMOVED lines=11> */
.L_x_313:
[----:B------:R-:W-:Y:S05]  /*27d90*/  BSYNC B1 ;  /* 0x0000000000017941 */ /* 0x000fea0003800000 */
.L_x_312:
        /* <DEDUP_REMOVED lines=11> */
.L_x_315:
[----:B------:R-:W-:Y:S05]  /*27e50*/  BSYNC B1 ;  /* 0x0000000000017941 */ /* 0x000fea0003800000 */
.L_x_314:
        /* <DEDUP_REMOVED lines=11> */
.L_x_317:
[----:B------:R-:W-:Y:S05]  /*27f10*/  BSYNC B1 ;  /* 0x0000000000017941 */ /* 0x000fea0003800000 */
.L_x_316:
        /* <DEDUP_REMOVED lines=11> */
.L_x_319:
[----:B------:R-:W-:Y:S05]  /*27fd0*/  BSYNC B1 ;  /* 0x0000000000017941 */ /* 0x000fea0003800000 */
.L_x_318:
        /* <DEDUP_REMOVED lines=11> */
.L_x_321:
[----:B------:R-:W-:Y:S05]  /*28090*/  BSYNC B1 ;  /* 0x0000000000017941 */ /* 0x000fea0003800000 */
.L_x_320:
        /* <DEDUP_REMOVED lines=11> */
.L_x_323:
[----:B------:R-:W-:Y:S05]  /*28150*/  BSYNC B1 ;  /* 0x0000000000017941 */ /* 0x000fea0003800000 */
.L_x_322:
        /* <DEDUP_REMOVED lines=11> */
.L_x_325:
[----:B------:R-:W-:Y:S05]  /*28210*/  BSYNC B1 ;  /* 0x0000000000017941 */ /* 0x000fea0003800000 */
.L_x_324:
        /* <DEDUP_REMOVED lines=11> */
.L_x_327:
[----:B------:R-:W-:Y:S05]  /*282d0*/  BSYNC B1 ;  /* 0x0000000000017941 */ /* 0x000fea0003800000 */
.L_x_326:
        /* <DEDUP_REMOVED lines=11> */
.L_x_329:
[----:B------:R-:W-:Y:S05]  /*28390*/  BSYNC B1 ;  /* 0x0000000000017941 */ /* 0x000fea0003800000 */
.L_x_328:
        /* <DEDUP_REMOVED lines=11> */
.L_x_331:
[----:B------:R-:W-:Y:S05]  /*28450*/  BSYNC B1 ;  /* 0x0000000000017941 */ /* 0x000fea0003800000 */
.L_x_330:
        /* <DEDUP_REMOVED lines=11> */
.L_x_333:
[----:B------:R-:W-:Y:S05]  /*28510*/  BSYNC B1 ;  /* 0x0000000000017941 */ /* 0x000fea0003800000 */
.L_x_332:
        /* <DEDUP_REMOVED lines=11> */
.L_x_335:
[----:B------:R-:W-:Y:S05]  /*285d0*/  BSYNC B1 ;  /* 0x0000000000017941 */ /* 0x000fea0003800000 */
.L_x_334:
        /* <DEDUP_REMOVED lines=11> */
.L_x_337:
[----:B------:R-:W-:Y:S05]  /*28690*/  BSYNC B1 ;  /* 0x0000000000017941 */ /* 0x000fea0003800000 */
.L_x_336:
        /* <DEDUP_REMOVED lines=11> */
.L_x_339:
[----:B------:R-:W-:Y:S05]  /*28750*/  BSYNC B1 ;  /* 0x0000000000017941 */ /* 0x000fea0003800000 */
.L_x_338:
        /* <DEDUP_REMOVED lines=11> */
.L_x_341:
[----:B------:R-:W-:Y:S05]  /*28810*/  BSYNC B1 ;  /* 0x0000000000017941 */ /* 0x000fea0003800000 */
.L_x_340:
        /* <DEDUP_REMOVED lines=11> */
.L_x_343:
[----:B------:R-:W-:Y:S05]  /*288d0*/  BSYNC B1 ;  /* 0x0000000000017941 */ /* 0x000fea0003800000 */
.L_x_342:
        /* <DEDUP_REMOVED lines=11> */
.L_x_345:
[----:B------:R-:W-:Y:S05]  /*28990*/  BSYNC B1 ;  /* 0x0000000000017941 */ /* 0x000fea0003800000 */
.L_x_344:
        /* <DEDUP_REMOVED lines=11> */
.L_x_347:
[----:B------:R-:W-:Y:S05]  /*28a50*/  BSYNC B1 ;  /* 0x0000000000017941 */ /* 0x000fea0003800000 */
.L_x_346:
        /* <DEDUP_REMOVED lines=11> */
.L_x_349:
[----:B------:R-:W-:Y:S05]  /*28b10*/  BSYNC B1 ;  /* 0x0000000000017941 */ /* 0x000fea0003800000 */
.L_x_348:
        /* <DEDUP_REMOVED lines=11> */
.L_x_351:
[----:B------:R-:W-:Y:S05]  /*28bd0*/  BSYNC B1 ;  /* 0x0000000000017941 */ /* 0x000fea0003800000 */
.L_x_350:
        /* <DEDUP_REMOVED lines=11> */
.L_x_353:
[----:B------:R-:W-:Y:S05]  /*28c90*/  BSYNC B1 ;  /* 0x0000000000017941 */ /* 0x000fea0003800000 */
.L_x_352:
        /* <DEDUP_REMOVED lines=11> */
.L_x_355:
[----:B------:R-:W-:Y:S05]  /*28d50*/  BSYNC B1 ;  /* 0x0000000000017941 */ /* 0x000fea0003800000 */
.L_x_354:
        /* <DEDUP_REMOVED lines=11> */
.L_x_357:
[----:B------:R-:W-:Y:S05]  /*28e10*/  BSYNC B1 ;  /* 0x0000000000017941 */ /* 0x000fea0003800000 */
.L_x_356:
        /* <DEDUP_REMOVED lines=11> */
.L_x_359:
[----:B------:R-:W-:Y:S05]  /*28ed0*/  BSYNC B1 ;  /* 0x0000000000017941 */ /* 0x000fea0003800000 */
.L_x_358:
        /* <DEDUP_REMOVED lines=11> */
.L_x_361:
[----:B------:R-:W-:Y:S05]  /*28f90*/  BSYNC B1 ;  /* 0x0000000000017941 */ /* 0x000fea0003800000 */
.L_x_360:
        /* <DEDUP_REMOVED lines=11> */
.L_x_363:
[----:B------:R-:W-:Y:S05]  /*29050*/  BSYNC B1 ;  /* 0x0000000000017941 */ /* 0x000fea0003800000 */
.L_x_362:
        /* <DEDUP_REMOVED lines=11> */
.L_x_365:
[----:B------:R-:W-:Y:S05]  /*29110*/  BSYNC B1 ;  /* 0x0000000000017941 */ /* 0x000fea0003800000 */
.L_x_364:
        /* <DEDUP_REMOVED lines=11> */
.L_x_367:
[----:B------:R-:W-:Y:S05]  /*291d0*/  BSYNC B1 ;  /* 0x0000000000017941 */ /* 0x000fea0003800000 */
.L_x_366:
        /* <DEDUP_REMOVED lines=11> */
.L_x_369:
[----:B------:R-:W-:Y:S05]  /*29290*/  BSYNC B1 ;  /* 0x0000000000017941 */ /* 0x000fea0003800000 */
.L_x_368:
        /* <DEDUP_REMOVED lines=11> */
.L_x_371:
[----:B------:R-:W-:Y:S05]  /*29350*/  BSYNC B1 ;  /* 0x0000000000017941 */ /* 0x000fea0003800000 */
.L_x_370:
        /* <DEDUP_REMOVED lines=11> */
.L_x_373:
[----:B------:R-:W-:Y:S05]  /*29410*/  BSYNC B1 ;  /* 0x0000000000017941 */ /* 0x000fea0003800000 */
.L_x_372:
        /* <DEDUP_REMOVED lines=11> */
.L_x_375:
[----:B------:R-:W-:Y:S05]  /*294d0*/  BSYNC B1 ;  /* 0x0000000000017941 */ /* 0x000fea0003800000 */
.L_x_374:
        /* <DEDUP_REMOVED lines=11> */
.L_x_377:
[----:B------:R-:W-:Y:S05]  /*29590*/  BSYNC B1 ;  /* 0x0000000000017941 */ /* 0x000fea0003800000 */
.L_x_376:
        /* <DEDUP_REMOVED lines=11> */
.L_x_379:
[----:B------:R-:W-:Y:S05]  /*29650*/  BSYNC B1 ;  /* 0x0000000000017941 */ /* 0x000fea0003800000 */
.L_x_378:
        /* <DEDUP_REMOVED lines=11> */
.L_x_381:
[----:B------:R-:W-:Y:S05]  /*29710*/  BSYNC B1 ;  /* 0x0000000000017941 */ /* 0x000fea0003800000 */
.L_x_380:
        /* <DEDUP_REMOVED lines=11> */
.L_x_383:
[----:B------:R-:W-:Y:S05]  /*297d0*/  BSYNC B1 ;  /* 0x0000000000017941 */ /* 0x000fea0003800000 */
.L_x_382:
        /* <DEDUP_REMOVED lines=11> */
.L_x_385:
[----:B------:R-:W-:Y:S05]  /*29890*/  BSYNC B1 ;  /* 0x0000000000017941 */ /* 0x000fea0003800000 */
.L_x_384:
        /* <DEDUP_REMOVED lines=11> */
.L_x_387:
[----:B------:R-:W-:Y:S05]  /*29950*/  BSYNC B1 ;  /* 0x0000000000017941 */ /* 0x000fea0003800000 */
.L_x_386:
        /* <DEDUP_REMOVED lines=11> */
.L_x_389:
[----:B------:R-:W-:Y:S05]  /*29a10*/  BSYNC B1 ;  /* 0x0000000000017941 */ /* 0x000fea0003800000 */
.L_x_388:
        /* <DEDUP_REMOVED lines=11> */
.L_x_391:
[----:B------:R-:W-:Y:S05]  /*29ad0*/  BSYNC B1 ;  /* 0x0000000000017941 */ /* 0x000fea0003800000 */
.L_x_390:
        /* <DEDUP_REMOVED lines=11> */
.L_x_393:
[----:B------:R-:W-:Y:S05]  /*29b90*/  BSYNC B1 ;  /* 0x0000000000017941 */ /* 0x000fea0003800000 */
.L_x_392:
        /* <DEDUP_REMOVED lines=11> */
.L_x_395:
[----:B------:R-:W-:Y:S05]  /*29c50*/  BSYNC B1 ;  /* 0x0000000000017941 */ /* 0x000fea0003800000 */
.L_x_394:
        /* <DEDUP_REMOVED lines=11> */
.L_x_397:
[----:B------:R-:W-:Y:S05]  /*29d10*/  BSYNC B1 ;  /* 0x0000000000017941 */ /* 0x000fea0003800000 */
.L_x_396:
        /* <DEDUP_REMOVED lines=11> */
.L_x_399:
[----:B------:R-:W-:Y:S05]  /*29dd0*/  BSYNC B1 ;  /* 0x0000000000017941 */ /* 0x000fea0003800000 */
.L_x_398:
        /* <DEDUP_REMOVED lines=11> */
.L_x_401:
[----:B------:R-:W-:Y:S05]  /*29e90*/  BSYNC B1 ;  /* 0x0000000000017941 */ /* 0x000fea0003800000 */
.L_x_400:
        /* <DEDUP_REMOVED lines=11> */
.L_x_403:
[----:B------:R-:W-:Y:S05]  /*29f50*/  BSYNC B1 ;  /* 0x0000000000017941 */ /* 0x000fea0003800000 */
.L_x_402:
        /* <DEDUP_REMOVED lines=11> */
.L_x_405:
[----:B------:R-:W-:Y:S05]  /*2a010*/  BSYNC B1 ;  /* 0x0000000000017941 */ /* 0x000fea0003800000 */
.L_x_404:
        /* <DEDUP_REMOVED lines=11> */
.L_x_407:
[----:B------:R-:W-:Y:S05]  /*2a0d0*/  BSYNC B1 ;  /* 0x0000000000017941 */ /* 0x000fea0003800000 */
.L_x_406:
        /* <DEDUP_REMOVED lines=11> */
.L_x_409:
[----:B------:R-:W-:Y:S05]  /*2a190*/  BSYNC B1 ;  /* 0x0000000000017941 */ /* 0x000fea0003800000 */
.L_x_408:
        /* <DEDUP_REMOVED lines=11> */
.L_x_411:
[----:B------:R-:W-:Y:S05]  /*2a250*/  BSYNC B1 ;  /* 0x0000000000017941 */ /* 0x000fea0003800000 */
.L_x_410:
        /* <DEDUP_REMOVED lines=11> */
.L_x_413:
[----:B------:R-:W-:Y:S05]  /*2a310*/  BSYNC B1 ;  /* 0x0000000000017941 */ /* 0x000fea0003800000 */
.L_x_412:
        /* <DEDUP_REMOVED lines=11> */
.L_x_415:
[----:B------:R-:W-:Y:S05]  /*2a3d0*/  BSYNC B1 ;  /* 0x0000000000017941 */ /* 0x000fea0003800000 */
.L_x_414:
        /* <DEDUP_REMOVED lines=11> */
.L_x_417:
[----:B------:R-:W-:Y:S05]  /*2a490*/  BSYNC B1 ;  /* 0x0000000000017941 */ /* 0x000fea0003800000 */
.L_x_416:
        /* <DEDUP_REMOVED lines=11> */
.L_x_419:
[----:B------:R-:W-:Y:S05]  /*2a550*/  BSYNC B1 ;  /* 0x0000000000017941 */ /* 0x000fea0003800000 */
.L_x_418:
        /* <DEDUP_REMOVED lines=11> */
.L_x_421:
[----:B------:R-:W-:Y:S05]  /*2a610*/  BSYNC B1 ;  /* 0x0000000000017941 */ /* 0x000fea0003800000 */
.L_x_420:
        /* <DEDUP_REMOVED lines=11> */
.L_x_423:
[----:B------:R-:W-:Y:S05]  /*2a6d0*/  BSYNC B1 ;  /* 0x0000000000017941 */ /* 0x000fea0003800000 */
.L_x_422:
        /* <DEDUP_REMOVED lines=11> */
.L_x_425:
[----:B------:R-:W-:Y:S05]  /*2a790*/  BSYNC B1 ;  /* 0x0000000000017941 */ /* 0x000fea0003800000 */
.L_x_424:
        /* <DEDUP_REMOVED lines=11> */
.L_x_427:
[----:B------:R-:W-:Y:S05]  /*2a850*/  BSYNC B1 ;  /* 0x0000000000017941 */ /* 0x000fea0003800000 */
.L_x_426:
        /* <DEDUP_REMOVED lines=11> */
.L_x_429:
[----:B------:R-:W-:Y:S05]  /*2a910*/  BSYNC B1 ;  /* 0x0000000000017941 */ /* 0x000fea0003800000 */
.L_x_428:
        /* <DEDUP_REMOVED lines=11> */
.L_x_431:
[----:B------:R-:W-:Y:S05]  /*2a9d0*/  BSYNC B1 ;  /* 0x0000000000017941 */ /* 0x000fea0003800000 */
.L_x_430:
        /* <DEDUP_REMOVED lines=11> */
.L_x_433:
[----:B------:R-:W-:Y:S05]  /*2aa90*/  BSYNC B1 ;  /* 0x0000000000017941 */ /* 0x000fea0003800000 */
.L_x_432:
        /* <DEDUP_REMOVED lines=11> */
.L_x_435:
[----:B------:R-:W-:Y:S05]  /*2ab50*/  BSYNC B1 ;  /* 0x0000000000017941 */ /* 0x000fea0003800000 */
.L_x_434:
        /* <DEDUP_REMOVED lines=11> */
.L_x_437:
[----:B------:R-:W-:Y:S05]  /*2ac10*/  BSYNC B1 ;  /* 0x0000000000017941 */ /* 0x000fea0003800000 */
.L_x_436:
        /* <DEDUP_REMOVED lines=11> */
.L_x_439:
[----:B------:R-:W-:Y:S05]  /*2acd0*/  BSYNC B1 ;  /* 0x0000000000017941 */ /* 0x000fea0003800000 */
.L_x_438:
        /* <DEDUP_REMOVED lines=11> */
.L_x_441:
[----:B------:R-:W-:Y:S05]  /*2ad90*/  BSYNC B1 ;  /* 0x0000000000017941 */ /* 0x000fea0003800000 */
.L_x_440:
        /* <DEDUP_REMOVED lines=11> */
.L_x_443:
[----:B------:R-:W-:Y:S05]  /*2ae50*/  BSYNC B1 ;  /* 0x0000000000017941 */ /* 0x000fea0003800000 */
.L_x_442:
        /* <DEDUP_REMOVED lines=11> */
.L_x_445:
[----:B------:R-:W-:Y:S05]  /*2af10*/  BSYNC B1 ;  /* 0x0000000000017941 */ /* 0x000fea0003800000 */
.L_x_444:
        /* <DEDUP_REMOVED lines=11> */
.L_x_447:
[----:B------:R-:W-:Y:S05]  /*2afd0*/  BSYNC B1 ;  /* 0x0000000000017941 */ /* 0x000fea0003800000 */
.L_x_446:
        /* <DEDUP_REMOVED lines=11> */
.L_x_449:
[----:B------:R-:W-:Y:S05]  /*2b090*/  BSYNC B1 ;  /* 0x0000000000017941 */ /* 0x000fea0003800000 */
.L_x_448:
        /* <DEDUP_REMOVED lines=11> */
.L_x_451:
[----:B------:R-:W-:Y:S05]  /*2b150*/  BSYNC B1 ;  /* 0x0000000000017941 */ /* 0x000fea0003800000 */
.L_x_450:
        /* <DEDUP_REMOVED lines=11> */
.L_x_453:
[----:B------:R-:W-:Y:S05]  /*2b210*/  BSYNC B1 ;  /* 0x0000000000017941 */ /* 0x000fea0003800000 */
.L_x_452:
        /* <DEDUP_REMOVED lines=11> */
.L_x_455:
[----:B------:R-:W-:Y:S05]  /*2b2d0*/  BSYNC B1 ;  /* 0x0000000000017941 */ /* 0x000fea0003800000 */
.L_x_454:
        /* <DEDUP_REMOVED lines=11> */
.L_x_457:
[----:B------:R-:W-:Y:S05]  /*2b390*/  BSYNC B1 ;  /* 0x0000000000017941 */ /* 0x000fea0003800000 */
.L_x_456:
        /* <DEDUP_REMOVED lines=11> */
.L_x_459:
[----:B------:R-:W-:Y:S05]  /*2b450*/  BSYNC B1 ;  /* 0x0000000000017941 */ /* 0x000fea0003800000 */
.L_x_458:
        /* <DEDUP_REMOVED lines=11> */
.L_x_461:
[----:B------:R-:W-:Y:S05]  /*2b510*/  BSYNC B1 ;  /* 0x0000000000017941 */ /* 0x000fea0003800000 */
.L_x_460:
        /* <DEDUP_REMOVED lines=11> */
.L_x_463:
[----:B------:R-:W-:Y:S05]  /*2b5d0*/  BSYNC B1 ;  /* 0x0000000000017941 */ /* 0x000fea0003800000 */
.L_x_462:
        /* <DEDUP_REMOVED lines=11> */
.L_x_465:
[----:B------:R-:W-:Y:S05]  /*2b690*/  BSYNC B1 ;  /* 0x0000000000017941 */ /* 0x000fea0003800000 */
.L_x_464:
        /* <DEDUP_REMOVED lines=11> */
.L_x_467:
[----:B------:R-:W-:Y:S05]  /*2b750*/  BSYNC B1 ;  /* 0x0000000000017941 */ /* 0x000fea0003800000 */
.L_x_466:
        /* <DEDUP_REMOVED lines=11> */
.L_x_469:
[----:B------:R-:W-:Y:S05]  /*2b810*/  BSYNC B1 ;  /* 0x0000000000017941 */ /* 0x000fea0003800000 */
.L_x_468:
        /* <DEDUP_REMOVED lines=11> */
.L_x_471:
[----:B------:R-:W-:Y:S05]  /*2b8d0*/  BSYNC B1 ;  /* 0x0000000000017941 */ /* 0x000fea0003800000 */
.L_x_470:
        /* <DEDUP_REMOVED lines=11> */
.L_x_473:
[----:B------:R-:W-:Y:S05]  /*2b990*/  BSYNC B1 ;  /* 0x0000000000017941 */ /* 0x000fea0003800000 */
.L_x_472:
        /* <DEDUP_REMOVED lines=11> */
.L_x_475:
[----:B------:R-:W-:Y:S05]  /*2ba50*/  BSYNC B1 ;  /* 0x0000000000017941 */ /* 0x000fea0003800000 */
.L_x_474:
        /* <DEDUP_REMOVED lines=11> */
.L_x_477:
[----:B------:R-:W-:Y:S05]  /*2bb10*/  BSYNC B1 ;  /* 0x0000000000017941 */ /* 0x000fea0003800000 */
.L_x_476:
        /* <DEDUP_REMOVED lines=11> */
.L_x_479:
[----:B------:R-:W-:Y:S05]  /*2bbd0*/  BSYNC B1 ;  /* 0x0000000000017941 */ /* 0x000fea0003800000 */
.L_x_478:
        /* <DEDUP_REMOVED lines=11> */
.L_x_481:
[----:B------:R-:W-:Y:S05]  /*2bc90*/  BSYNC B1 ;  /* 0x0000000000017941 */ /* 0x000fea0003800000 */
.L_x_480:
        /* <DEDUP_REMOVED lines=11> */
.L_x_483:
[----:B------:R-:W-:Y:S05]  /*2bd50*/  BSYNC B1 ;  /* 0x0000000000017941 */ /* 0x000fea0003800000 */
.L_x_482:
        /* <DEDUP_REMOVED lines=11> */
.L_x_485:
[----:B------:R-:W-:Y:S05]  /*2be10*/  BSYNC B1 ;  /* 0x0000000000017941 */ /* 0x000fea0003800000 */
.L_x_484:
        /* <DEDUP_REMOVED lines=11> */
.L_x_487:
[----:B------:R-:W-:Y:S05]  /*2bed0*/  BSYNC B1 ;  /* 0x0000000000017941 */ /* 0x000fea0003800000 */
.L_x_486:
        /* <DEDUP_REMOVED lines=11> */
.L_x_489:
[----:B------:R-:W-:Y:S05]  /*2bf90*/  BSYNC B1 ;  /* 0x0000000000017941 */ /* 0x000fea0003800000 */
.L_x_488:
        /* <DEDUP_REMOVED lines=11> */
.L_x_491:
[----:B------:R-:W-:Y:S05]  /*2c050*/  BSYNC B1 ;  /* 0x0000000000017941 */ /* 0x000fea0003800000 */
.L_x_490:
        /* <DEDUP_REMOVED lines=11> */
.L_x_493:
[----:B------:R-:W-:Y:S05]  /*2c110*/  BSYNC B1 ;  /* 0x0000000000017941 */ /* 0x000fea0003800000 */
.L_x_492:
        /* <DEDUP_REMOVED lines=11> */
.L_x_495:
[----:B------:R-:W-:Y:S05]  /*2c1d0*/  BSYNC B1 ;  /* 0x0000000000017941 */ /* 0x000fea0003800000 */
.L_x_494:
        /* <DEDUP_REMOVED lines=11> */
.L_x_497:
[----:B------:R-:W-:Y:S05]  /*2c290*/  BSYNC B1 ;  /* 0x0000000000017941 */ /* 0x000fea0003800000 */
.L_x_496:
        /* <DEDUP_REMOVED lines=11> */
.L_x_499:
[----:B------:R-:W-:Y:S05]  /*2c350*/  BSYNC B1 ;  /* 0x0000000000017941 */ /* 0x000fea0003800000 */
.L_x_498:
        /* <DEDUP_REMOVED lines=11> */
.L_x_501:
[----:B------:R-:W-:Y:S05]  /*2c410*/  BSYNC B1 ;  /* 0x0000000000017941 */ /* 0x000fea0003800000 */
.L_x_500:
        /* <DEDUP_REMOVED lines=11> */
.L_x_503:
[----:B------:R-:W-:Y:S05]  /*2c4d0*/  BSYNC B1 ;  /* 0x0000000000017941 */ /* 0x000fea0003800000 */
.L_x_502:
        /* <DEDUP_REMOVED lines=11> */
.L_x_505:
[----:B------:R-:W-:Y:S05]  /*2c590*/  BSYNC B1 ;  /* 0x0000000000017941 */ /* 0x000fea0003800000 */
.L_x_504:
        /* <DEDUP_REMOVED lines=11> */
.L_x_507:
[----:B------:R-:W-:Y:S05]  /*2c650*/  BSYNC B1 ;  /* 0x0000000000017941 */ /* 0x000fea0003800000 */
.L_x_506:
        /* <DEDUP_REMOVED lines=11> */
.L_x_509:
[----:B------:R-:W-:Y:S05]  /*2c710*/  BSYNC B1 ;  /* 0x0000000000017941 */ /* 0x000fea0003800000 */
.L_x_508:
        /* <DEDUP_REMOVED lines=11> */
.L_x_511:
[----:B------:R-:W-:Y:S05]  /*2c7d0*/  BSYNC B1 ;  /* 0x0000000000017941 */ /* 0x000fea0003800000 */
.L_x_510:
        /* <DEDUP_REMOVED lines=11> */
.L_x_513:
[----:B------:R-:W-:Y:S05]  /*2c890*/  BSYNC B1 ;  /* 0x0000000000017941 */ /* 0x000fea0003800000 */
.L_x_512:
[----:B------:R-:W3:Y:S01]  /*2c8a0*/  LDL.LU R159, [R1+0xbd0] ;  /* 0x000bd000019f7983 */ /* 0x000ee20000300800 */
[----:B-----5:R-:W-:Y:S01]  /*2c8b0*/  IMAD.U32 R158, R19, 0x10000, RZ ;  /* 0x00010000139e7824 */ /* 0x020fe200078e00ff */
[----:B------:R-:W-:Y:S03]  /*2c8c0*/  BSSY B1, `(.L_x_514) ;  /* 0x0000008000017945 */ /* 0x000fe60003800000 */
[----:B------:R-:W-:-:S04]  /*2c8d0*/  FMUL R158, R158, R16 ;  /* 0x000000109e9e7220 */ /* 0x000fc80000400000 */
[----:B---3--:R-:W-:-:S05]  /*2c8e0*/  FFMA R158, R159, R2, R158 ;  /* 0x000000029f9e7223 */ /* 0x008fca000000009e */
[----:B------:R-:W-:-:S05]  /*2c8f0*/  F2FP.BF16.F32.PACK_AB R158, RZ, R158 ;  /* 0x0000009eff9e723e */ /* 0x000fca00000010ff */
[----:B------:R3:W-:Y:S01]  /*2c900*/  @P4 STG.E.U16 desc[UR46][R154.64+0x1d0], R158 ;  /* 0x0001d09e9a004986 */ /* 0x0007e2000c10152e */
[----:B------:R-:W-:-:S13]  /*2c910*/  ISETP.GT.AND P4, PT, R0, 0x80, P6 ;  /* 0x000000800000780c */ /* 0x000fda0003784270 */
[----:B---3--:R-:W-:Y:S05]  /*2c920*/  @!P4 BRA `(.L_x_515) ;  /* 0x000000000004c947 */ /* 0x008fea0003800000 */
[----:B------:R3:W5:Y:S02]  /*2c930*/  LDG.E.LTC128B.U16 R19, desc[UR46][R20.64+0x1d2] ;  /* 0x0001d22e14137981 */ /* 0x000764000c1e1520 */
.L_x_515:
[----:B------:R-:W-:Y:S05]  /*2c940*/  BSYNC B1 ;  /* 0x0000000000017941 */ /* 0x000fea0003800000 */
.L_x_514:
        /* <DEDUP_REMOVED lines=11> */
.L_x_517:
[----:B------:R-:W-:Y:S05]  /*2ca00*/  BSYNC B1 ;  /* 0x0000000000017941 */ /* 0x000fea0003800000 */
.L_x_516:
        /* <DEDUP_REMOVED lines=10> */
.L_x_519:
[----:B------:R-:W-:Y:S05]  /*2cab0*/  BSYNC B1 ;  /* 0x0000000000017941 */ /* 0x000fea0003800000 */
.L_x_518:
        /* <DEDUP_REMOVED lines=10> */
.L_x_521:
[----:B------:R-:W-:Y:S05]  /*2cb60*/  BSYNC B1 ;  /* 0x0000000000017941 */ /* 0x000fea0003800000 */
.L_x_520:
        /* <DEDUP_REMOVED lines=10> */
.L_x_523:
[----:B------:R-:W-:Y:S05]  /*2cc10*/  BSYNC B1 ;  /* 0x0000000000017941 */ /* 0x000fea0003800000 */
.L_x_522:
        /* <DEDUP_REMOVED lines=10> */
.L_x_525:
[----:B------:R-:W-:Y:S05]  /*2ccc0*/  BSYNC B1 ;  /* 0x0000000000017941 */ /* 0x000fea0003800000 */
.L_x_524:
        /* <DEDUP_REMOVED lines=10> */
.L_x_527:
[----:B------:R-:W-:Y:S05]  /*2cd70*/  BSYNC B1 ;  /* 0x0000000000017941 */ /* 0x000fea0003800000 */
.L_x_526:
        /* <DEDUP_REMOVED lines=10> */
.L_x_529:
[----:B------:R-:W-:Y:S05]  /*2ce20*/  BSYNC B1 ;  /* 0x0000000000017941 */ /* 0x000fea0003800000 */
.L_x_528:
        /* <DEDUP_REMOVED lines=10> */
.L_x_531:
[----:B------:R-:W-:Y:S05]  /*2ced0*/  BSYNC B1 ;  /* 0x0000000000017941 */ /* 0x000fea0003800000 */
.L_x_530:
        /* <DEDUP_REMOVED lines=10> */
.L_x_533:
[----:B------:R-:W-:Y:S05]  /*2cf80*/  BSYNC B1 ;  /* 0x0000000000017941 */ /* 0x000fea0003800000 */
.L_x_532:
        /* <DEDUP_REMOVED lines=10> */
.L_x_535:
[----:B------:R-:W-:Y:S05]  /*2d030*/  BSYNC B1 ;  /* 0x0000000000017941 */ /* 0x000fea0003800000 */
.L_x_534:
[----:B------:R-:W2:Y:S01]  /*2d040*/  LDL.LU R155, [R1+0xbfc] ;  /* 0x000bfc00019b7983 */ /* 0x000ea20000300800 */
[----:B-----5:R-:W-:Y:S01]  /*2d050*/  IMAD.U32 R154, R19, 0x10000, RZ ;  /* 0x00010000139a7824 */ /* 0x020fe200078e00ff */
[----:B------:R-:W-:Y:S02]  /*2d060*/  USHF.L.U64.HI UR4, UR6, 0x9, UR7 ;  /* 0x0000000906047899 */ /* 0x000fe40008010207 */
[----:B------:R-:W4:Y:S01]  /*2d070*/  LDL.LU R157, [R1+0x800] ;  /* 0x00080000019d7983 */ /* 0x000f220000300800 */
[----:B------:R-:W-:-:S04]  /*2d080*/  FMUL R154, R154, R16 ;  /* 0x000000109a9a7220 */ /* 0x000fc80000400000 */
[----:B--2---:R-:W-:-:S05]  /*2d090*/  FFMA R154, R155, R2, R154 ;  /* 0x000000029b9a7223 */ /* 0x004fca000000009a */
[----:B------:R-:W-:-:S05]  /*2d0a0*/  F2FP.BF16.F32.PACK_AB R154, RZ, R154 ;  /* 0x0000009aff9a723e */ /* 0x000fca00000010ff */
[----:B------:R2:W-:Y:S02]  /*2d0b0*/  @P4 STG.E.U16 desc[UR46][R166.64+0x1f2], R154 ;  /* 0x0001f29aa6004986 */ /* 0x0005e4000c10152e */
[----:B--2---:R-:W-:-:S05]  /*2d0c0*/  IMAD.U32 R154, RZ, RZ, UR6 ;  /* 0x00000006ff9a7e24 */ /* 0x004fca000f8e00ff */
[----:B------:R-:W-:-:S04]  /*2d0d0*/  LEA R154, P4, R154, R168, 0x9 ;  /* 0x000000a89a9a7211 */ /* 0x000fc800078848ff */
[----:B------:R-:W-:Y:S02]  /*2d0e0*/  IADD3.X R155, R169, UR4, RZ, P4, !PT ;  /* 0x00000004a99b7c10 */ /* 0x000fe4000a7fe4ff */
[----:B------:R-:W-:-:S13]  /*2d0f0*/  ISETP.GT.AND P4, PT, R0, 0x100, P5 ;  /* 0x000001000000780c */ /* 0x000fda0002f84270 */
[----:B------:R-:W2:Y:S01]  /*2d100*/  @P4 LDG.E.LTC128B.U16 R19, desc[UR46][R178.64] ;  /* 0x0000002eb2134981 */ /* 0x000ea2000c1e1520 */
[----:B------:R-:W-:Y:S01]  /*2d110*/  BSSY B1, `(.L_x_536) ;  /* 0x000000a000017945 */ /* 0x000fe20003800000 */
[----:B--2---:R-:W-:-:S04]  /*2d120*/  IMAD.U32 R156, R19, 0x10000, RZ ;  /* 0x00010000139c7824 */ /* 0x004fc800078e00ff */
[----:B------:R-:W-:-:S04]  /*2d130*/  FMUL R156, R156, R16 ;  /* 0x000000109c9c7220 */ /* 0x000fc80000400000 */
[----:B----4-:R-:W-:-:S05]  /*2d140*/  FFMA R156, R157, R2, R156 ;  /* 0x000000029d9c7223 */ /* 0x010fca000000009c */
[----:B------:R-:W-:-:S05]  /*2d150*/  F2FP.BF16.F32.PACK_AB R156, RZ, R156 ;  /* 0x0000009cff9c723e */ /* 0x000fca00000010ff */
[----:B------:R2:W-:Y:S01]  /*2d160*/  @P4 STG.E.U16 desc[UR46][R154.64], R156 ;  /* 0x0000009c9a004986 */ /* 0x0005e2000c10152e */
[----:B------:R-:W-:-:S04]  /*2d170*/  LOP3.LUT P4, RZ, R17, 0x2, RZ, 0xc0, !PT ;  /* 0x0000000211ff7812 */ /* 0x000fc8000788c0ff */
[----:B------:R-:W-:-:S13]  /*2d180*/  ISETP.GT.AND P4, PT, R0, 0x100, P4 ;  /* 0x000001000000780c */ /* 0x000fda0002784270 */
[----:B--2---:R-:W-:Y:S05]  /*2d190*/  @!P4 BRA `(.L_x_537) ;  /* 0x000000000004c947 */ /* 0x004fea0003800000 */
[----:B------:R2:W5:Y:S02]  /*2d1a0*/  LDG.E.LTC128B.U16 R19, desc[UR46][R12.64+0x2] ;  /* 0x0000022e0c137981 */ /* 0x000564000c1e1520 */
.L_x_537:
[----:B------:R-:W-:Y:S05]  /*2d1b0*/  BSYNC B1 ;  /* 0x0000000000017941 */ /* 0x000fea0003800000 */
.L_x_536:
[----:B------:R-:W4:Y:S01]  /*2d1c0*/  LDL.LU R157, [R1+0x804] ;  /* 0x00080400019d7983 */ /* 0x000f220000300800 */
        /* <DEDUP_REMOVED lines=8> */
[----:B------:R-:W-:-:S13]  /*2d250*/  ISETP.GT.AND P4, PT, R0, 0x108, P5 ;  /* 0x000001080000780c */ /* 0x000fda0002f84270 */
[----:B----4-:R-:W-:Y:S05]  /*2d260*/  @!P4 BRA `(.L_x_539) ;  /* 0x000000000004c947 */ /* 0x010fea0003800000 */
[----:B------:R4:W5:Y:S02]  /*2d270*/  LDG.E.LTC128B.U16 R19, desc[UR46][R162.64] ;  /* 0x0000002ea2137981 */ /* 0x000964000c1e1520 */
.L_x_539:
[----:B------:R-:W-:Y:S05]  /*2d280*/  BSYNC B1 ;  /* 0x0000000000017941 */ /* 0x000fea0003800000 */
.L_x_538:
[----:B------:R-:W2:Y:S01]  /*2d290*/  LDL.LU R157, [R1+0x808] ;  /* 0x00080800019d7983 */ /* 0x000ea20000300800 */
[----:B-----5:R-:W-:Y:S01]  /*2d2a0*/  IMAD.U32 R156, R19, 0x10000, RZ ;  /* 0x00010000139c7824 */ /* 0x020fe200078e00ff */
[----:B------:R-:W-:Y:S03]  /*2d2b0*/  BSSY B1, `(.L_x_540) ;  /* 0x000000b000017945 */ /* 0x000fe60003800000 */
[----:B------:R-:W-:-:S04]  /*2d2c0*/  FMUL R156, R156, R16 ;  /* 0x000000109c9c7220 */ /* 0x000fc80000400000 */
[----:B--2---:R-:W-:-:S05]  /*2d2d0*/  FFMA R156, R157, R2, R156 ;  /* 0x000000029d9c7223 */ /* 0x004fca000000009c */
[----:B------:R-:W-:-:S05]  /*2d2e0*/  F2FP.BF16.F32.PACK_AB R156, RZ, R156 ;  /* 0x0000009cff9c723e */ /* 0x000fca00000010ff */
[----:B------:R2:W-:Y:S02]  /*2d2f0*/  @P4 STG.E.U16 desc[UR46][R158.64], R156 ;  /* 0x0000009c9e004986 */ /* 0x0005e4000c10152e */
[----:B--2---:R-:W-:-:S05]  /*2d300*/  IADD3 R156, P4, R180, R154, RZ ;  /* 0x0000009ab49c7210 */ /* 0x004fca0007f9e0ff */
[----:B------:R-:W-:Y:S01]  /*2d310*/  IMAD.X R157, R181, 0x1, R155, P4 ;  /* 0x00000001b59d7824 */ /* 0x000fe200020e069b */
[----:B------:R-:W-:-:S04]  /*2d320*/  LOP3.LUT P4, RZ, R17, 0x2, RZ, 0xc0, !PT ;  /* 0x0000000211ff7812 */ /* 0x000fc8000788c0ff */
[----:B------:R-:W-:-:S13]  /*2d330*/  ISETP.GT.AND P4, PT, R0, 0x108, P4 ;  /* 0x000001080000780c */ /* 0x000fda0002784270 */
[----:B------:R-:W-:Y:S05]  /*2d340*/  @!P4 BRA `(.L_x_541) ;  /* 0x000000000004c947 */ /* 0x000fea0003800000 */
[----:B------:R2:W5:Y:S02]  /*2d350*/  LDG.E.LTC128B.U16 R19, desc[UR46][R10.64+0x2] ;  /* 0x0000022e0a137981 */ /* 0x000564000c1e1520 */
.L_x_541:
[----:B------:R-:W-:Y:S05]  /*2d360*/  BSYNC B1 ;  /* 0x0000000000017941 */ /* 0x000fea0003800000 */
.L_x_540:
        /* <DEDUP_REMOVED lines=11> */
.L_x_543:
[----:B------:R-:W-:Y:S05]  /*2d420*/  BSYNC B1 ;  /* 0x0000000000017941 */ /* 0x000fea0003800000 */
.L_x_542:
[----:B------:R-:W2:Y:S01]  /*2d430*/  LDL.LU R161, [R1+0x810] ;  /* 0x0008100001a17983 */ /* 0x000ea20000300800 */
[----:B-----5:R-:W-:Y:S01]  /*2d440*/  IMAD.U32 R160, R19, 0x10000, RZ ;  /* 0x0001000013a07824 */ /* 0x020fe200078e00ff */
[----:B------:R-:W-:Y:S03]  /*2d450*/  BSSY B1, `(.L_x_544) ;  /* 0x000000c000017945 */ /* 0x000fe60003800000 */
[----:B------:R-:W-:-:S04]  /*2d460*/  FMUL R160, R160, R16 ;  /* 0x00000010a0a07220 */ /* 0x000fc80000400000 */
[----:B--2---:R-:W-:Y:S01]  /*2d470*/  FFMA R160, R161, R2, R160 ;  /* 0x00000002a1a07223 */ /* 0x004fe200000000a0 */
[----:B------:R-:W-:-:S04]  /*2d480*/  @P4 IMAD.MOV.U32 R161, RZ, RZ, R155 ;  /* 0x000000ffffa14224 */ /* 0x000fc800078e009b */
[----:B------:R-:W-:-:S04]  /*2d490*/  F2FP.BF16.F32.PACK_AB R160, RZ, R160 ;  /* 0x000000a0ffa0723e */ /* 0x000fc800000010ff */
[----:B----4-:R-:W-:Y:S01]  /*2d4a0*/  PRMT R162, R160, 0x7610, R162 ;  /* 0x00007610a0a27816 */ /* 0x010fe200000000a2 */
[----:B------:R-:W-:-:S05]  /*2d4b0*/  @P4 IMAD.MOV.U32 R160, RZ, RZ, R154 ;  /* 0x000000ffffa04224 */ /* 0x000fca00078e009a */
[----:B------:R2:W-:Y:S01]  /*2d4c0*/  @P4 STG.E.U16 desc[UR46][R160.64+0x10], R162 ;  /* 0x000010a2a0004986 */ /* 0x0005e2000c10152e */
[----:B------:R-:W-:-:S04]  /*2d4d0*/  LOP3.LUT P4, RZ, R17, 0x8, RZ, 0xc0, !PT ;  /* 0x0000000811ff7812 */ /* 0x000fc8000788c0ff */
[----:B------:R-:W-:-:S13]  /*2d4e0*/  ISETP.GT.AND P4, PT, R0, 0x100, P4 ;  /* 0x000001000000780c */ /* 0x000fda0002784270 */
[----:B--2---:R-:W-:Y:S05]  /*2d4f0*/  @!P4 BRA `(.L_x_545) ;  /* 0x000000000004c947 */ /* 0x004fea0003800000 */
[----:B------:R2:W5:Y:S02]  /*2d500*/  LDG.E.LTC128B.U16 R19, desc[UR46][R12.64+0x12] ;  /* 0x0000122e0c137981 */ /* 0x000564000c1e1520 */
.L_x_545:
[----:B------:R-:W-:Y:S05]  /*2d510*/  BSYNC B1 ;  /* 0x0000000000017941 */ /* 0x000fea0003800000 */
.L_x_544:
[----:B------:R-:W4:Y:S01]  /*2d520*/  LDL.LU R161, [R1+0x814] ;  /* 0x0008140001a17983 */ /* 0x000f220000300800 */
[----:B-----5:R-:W-:Y:S01]  /*2d530*/  IMAD.U32 R160, R19, 0x10000, RZ ;  /* 0x0001000013a07824 */ /* 0x020fe200078e00ff */
[----:B------:R-:W-:Y:S03]  /*2d540*/  BSSY B1, `(.L_x_546) ;  /* 0x0000009000017945 */ /* 0x000fe60003800000 */
[----:B------:R-:W-:-:S04]  /*2d550*/  FMUL R160, R160, R16 ;  /* 0x00000010a0a07220 */ /* 0x000fc80000400000 */
[----:B----4-:R-:W-:-:S05]  /*2d560*/  FFMA R160, R161, R2, R160 ;  /* 0x00000002a1a07223 */ /* 0x010fca00000000a0 */
[----:B------:R-:W-:-:S05]  /*2d570*/  F2FP.BF16.F32.PACK_AB R160, RZ, R160 ;  /* 0x000000a0ffa0723e */ /* 0x000fca00000010ff */
[----:B------:R4:W-:Y:S01]  /*2d580*/  @P4 STG.E.U16 desc[UR46][R154.64+0x12], R160 ;  /* 0x000012a09a004986 */ /* 0x0009e2000c10152e */
[----:B------:R-:W-:-:S04]  /*2d590*/  LOP3.LUT P4, RZ, R17, 0x4, RZ, 0xc0, !PT ;  /* 0x0000000411ff7812 */ /* 0x000fc8000788c0ff */
[----:B------:R-:W-:-:S13]  /*2d5a0*/  ISETP.GT.AND P4, PT, R0, 0x108, P4 ;  /* 0x000001080000780c */ /* 0x000fda0002784270 */
[----:B----4-:R-:W-:Y:S05]  /*2d5b0*/  @!P4 BRA `(.L_x_547) ;  /* 0x000000000004c947 */ /* 0x010fea0003800000 */
[----:B------:R4:W5:Y:S02]  /*2d5c0*/  LDG.E.LTC128B.U16 R19, desc[UR46][R10.64+0x10] ;  /* 0x0000102e0a137981 */ /* 0x000964000c1e1520 */
.L_x_547:
[----:B------:R-:W-:Y:S05]  /*2d5d0*/  BSYNC B1 ;  /* 0x0000000000017941 */ /* 0x000fea0003800000 */
.L_x_546:
        /* <DEDUP_REMOVED lines=11> */
.L_x_549:
[----:B------:R-:W-:Y:S05]  /*2d690*/  BSYNC B1 ;  /* 0x0000000000017941 */ /* 0x000fea0003800000 */
.L_x_548:
        /* <DEDUP_REMOVED lines=11> */
.L_x_551:
[----:B------:R-:W-:Y:S05]  /*2d750*/  BSYNC B1 ;  /* 0x0000000000017941 */ /* 0x000fea0003800000 */
.L_x_550:
        /* <DEDUP_REMOVED lines=10> */
[----:B------:R-:W-:-:S04]  /*2d800*/  LOP3.LUT P4, RZ, R17, 0x40, RZ, 0xc0, !PT ;  /* 0x0000004011ff7812 */ /* 0x000fc8000788c0ff */
[----:B------:R-:W-:-:S13]  /*2d810*/  ISETP.GT.AND P4, PT, R0, 0x100, P4 ;  /* 0x000001000000780c */ /* 0x000fda0002784270 */
[----:B--2---:R-:W-:Y:S05]  /*2d820*/  @!P4 BRA `(.L_x_553) ;  /* 0x000000000004c947 */ /* 0x004fea0003800000 */
[----:B------:R2:W5:Y:S02]  /*2d830*/  LDG.E.LTC128B.U16 R19, desc[UR46][R12.64+0x22] ;  /* 0x0000222e0c137981 */ /* 0x000564000c1e1520 */
.L_x_553:
[----:B------:R-:W-:Y:S05]  /*2d840*/  BSYNC B1 ;  /* 0x0000000000017941 */ /* 0x000fea0003800000 */
.L_x_552:
        /* <DEDUP_REMOVED lines=11> */
.L_x_555:
[----:B------:R-:W-:Y:S05]  /*2d900*/  BSYNC B1 ;  /* 0x0000000000017941 */ /* 0x000fea0003800000 */
.L_x_554:
        /* <DEDUP_REMOVED lines=11> */
.L_x_557:
[----:B------:R-:W-:Y:S05]  /*2d9c0*/  BSYNC B1 ;  /* 0x0000000000017941 */ /* 0x000fea0003800000 */
.L_x_556:
        /* <DEDUP_REMOVED lines=11> */
.L_x_559:
[----:B------:R-:W-:Y:S05]  /*2da80*/  BSYNC B1 ;  /* 0x0000000000017941 */ /* 0x000fea0003800000 */
.L_x_558:
        /* <DEDUP_REMOVED lines=14> */
.L_x_561:
[----:B------:R-:W-:Y:S05]  /*2db70*/  BSYNC B1 ;  /* 0x0000000000017941 */ /* 0x000fea0003800000 */
.L_x_560:
        /* <DEDUP_REMOVED lines=11> */
.L_x_563:
[----:B------:R-:W-:Y:S05]  /*2dc30*/  BSYNC B1 ;  /* 0x0000000000017941 */ /* 0x000fea0003800000 */
.L_x_562:
        /* <DEDUP_REMOVED lines=11> */
.L_x_565:
[----:B------:R-:W-:Y:S05]  /*2dcf0*/  BSYNC B1 ;  /* 0x0000000000017941 */ /* 0x000fea0003800000 */
.L_x_564:
        /* <DEDUP_REMOVED lines=11> */
.L_x_567:
[----:B------:R-:W-:Y:S05]  /*2ddb0*/  BSYNC B1 ;  /* 0x0000000000017941 */ /* 0x000fea0003800000 */
.L_x_566:
        /* <DEDUP_REMOVED lines=14> */
.L_x_569:
[----:B------:R-:W-:Y:S05]  /*2dea0*/  BSYNC B1 ;  /* 0x0000000000017941 */ /* 0x000fea0003800000 */
.L_x_568:
        /* <DEDUP_REMOVED lines=11> */
.L_x_571:
[----:B------:R-:W-:Y:S05]  /*2df60*/  BSYNC B1 ;  /* 0x0000000000017941 */ /* 0x000fea0003800000 */
.L_x_570:
        /* <DEDUP_REMOVED lines=11> */
.L_x_573:
[----:B------:R-:W-:Y:S05]  /*2e020*/  BSYNC B1 ;  /* 0x0000000000017941 */ /* 0x000fea0003800000 */
.L_x_572:
        /* <DEDUP_REMOVED lines=11> */
.L_x_575:
[----:B------:R-:W-:Y:S05]  /*2e0e0*/  BSYNC B1 ;  /* 0x0000000000017941 */ /* 0x000fea0003800000 */
.L_x_574:
        /* <DEDUP_REMOVED lines=14> */
.L_x_577:
[----:B------:R-:W-:Y:S05]  /*2e1d0*/  BSYNC B1 ;  /* 0x0000000000017941 */ /* 0x000fea0003800000 */
.L_x_576:
        /* <DEDUP_REMOVED lines=11> */
.L_x_579:
[----:B------:R-:W-:Y:S05]  /*2e290*/  BSYNC B1 ;  /* 0x0000000000017941 */ /* 0x000fea0003800000 */
.L_x_578:
        /* <DEDUP_REMOVED lines=11> */
.L_x_581:
[----:B------:R-:W-:Y:S05]  /*2e350*/  BSYNC B1 ;  /* 0x0000000000017941 */ /* 0x000fea0003800000 */
.L_x_580:
        /* <DEDUP_REMOVED lines=11> */
.L_x_583:
[----:B------:R-:W-:Y:S05]  /*2e410*/  BSYNC B1 ;  /* 0x0000000000017941 */ /* 0x000fea0003800000 */
.L_x_582:
        /* <DEDUP_REMOVED lines=14> */
.L_x_585:
[----:B------:R-:W-:Y:S05]  /*2e500*/  BSYNC B1 ;  /* 0x0000000000017941 */ /* 0x000fea0003800000 */
.L_x_584:
        /* <DEDUP_REMOVED lines=11> */
.L_x_587:
[----:B------:R-:W-:Y:S05]  /*2e5c0*/  BSYNC B1 ;  /* 0x0000000000017941 */ /* 0x000fea0003800000 */
.L_x_586:
        /* <DEDUP_REMOVED lines=11> */
.L_x_589:
[----:B------:R-:W-:Y:S05]  /*2e680*/  BSYNC B1 ;  /* 0x0000000000017941 */ /* 0x000fea0003800000 */
.L_x_588:
        /* <DEDUP_REMOVED lines=11> */
.L_x_591:
[----:B------:R-:W-:Y:S05]  /*2e740*/  BSYNC B1 ;  /* 0x0000000000017941 */ /* 0x000fea0003800000 */
.L_x_590:
        /* <DEDUP_REMOVED lines=14> */
.L_x_593:
[----:B------:R-:W-:Y:S05]  /*2e830*/  BSYNC B1 ;  /* 0x0000000000017941 */ /* 0x000fea0003800000 */
.L_x_592:
        /* <DEDUP_REMOVED lines=11> */
.L_x_595:
[----:B------:R-:W-:Y:S05]  /*2e8f0*/  BSYNC B1 ;  /* 0x0000000000017941 */ /* 0x000fea0003800000 */
.L_x_594:
        /* <DEDUP_REMOVED lines=11> */
.L_x_597:
[----:B------:R-:W-:Y:S05]  /*2e9b0*/  BSYNC B1 ;  /* 0x0000000000017941 */ /* 0x000fea0003800000 */
.L_x_596:
        /* <DEDUP_REMOVED lines=11> */
.L_x_599:
[----:B------:R-:W-:Y:S05]  /*2ea70*/  BSYNC B1 ;  /* 0x0000000000017941 */ /* 0x000fea0003800000 */
.L_x_598:
        /* <DEDUP_REMOVED lines=14> */
.L_x_601:
[----:B------:R-:W-:Y:S05]  /*2eb60*/  BSYNC B1 ;  /* 0x0000000000017941 */ /* 0x000fea0003800000 */
.L_x_600:
        /* <DEDUP_REMOVED lines=11> */
.L_x_603:
[----:B------:R-:W-:Y:S05]  /*2ec20*/  BSYNC B1 ;  /* 0x0000000000017941 */ /* 0x000fea0003800000 */
.L_x_602:
        /* <DEDUP_REMOVED lines=11> */
.L_x_605:
[----:B------:R-:W-:Y:S05]  /*2ece0*/  BSYNC B1 ;  /* 0x0000000000017941 */ /* 0x000fea0003800000 */
.L_x_604:
        /* <DEDUP_REMOVED lines=11> */
.L_x_607:
[----:B------:R-:W-:Y:S05]  /*2eda0*/  BSYNC B1 ;  /* 0x0000000000017941 */ /* 0x000fea0003800000 */
.L_x_606:
        /* <DEDUP_REMOVED lines=14> */
.L_x_609:
[----:B------:R-:W-:Y:S05]  /*2ee90*/  BSYNC B1 ;  /* 0x0000000000017941 */ /* 0x000fea0003800000 */
.L_x_608:
        /* <DEDUP_REMOVED lines=11> */
.L_x_611:
[----:B------:R-:W-:Y:S05]  /*2ef50*/  BSYNC B1 ;  /* 0x0000000000017941 */ /* 0x000fea0003800000 */
.L_x_610:
        /* <DEDUP_REMOVED lines=11> */
.L_x_613:
[----:B------:R-:W-:Y:S05]  /*2f010*/  BSYNC B1 ;  /* 0x0000000000017941 */ /* 0x000fea0003800000 */
.L_x_612:
        /* <DEDUP_REMOVED lines=11> */
.L_x_615:
[----:B------:R-:W-:Y:S05]  /*2f0d0*/  BSYNC B1 ;  /* 0x0000000000017941 */ /* 0x000fea0003800000 */
.L_x_614:
        /* <DEDUP_REMOVED lines=14> */
.L_x_617:
[----:B------:R-:W-:Y:S05]  /*2f1c0*/  BSYNC B1 ;  /* 0x0000000000017941 */ /* 0x000fea0003800000 */
.L_x_616:
        /* <DEDUP_REMOVED lines=11> */
.L_x_619:
[----:B------:R-:W-:Y:S05]  /*2f280*/  BSYNC B1 ;  /* 0x0000000000017941 */ /* 0x000fea0003800000 */
.L_x_618:
        /* <DEDUP_REMOVED lines=11> */
.L_x_621:
[----:B------:R-:W-:Y:S05]  /*2f340*/  BSYNC B1 ;  /* 0x0000000000017941 */ /* 0x000fea0003800000 */
.L_x_620:
        /* <DEDUP_REMOVED lines=11> */
.L_x_623:
[----:B------:R-:W-:Y:S05]  /*2f400*/  BSYNC B1 ;  /* 0x0000000000017941 */ /* 0x000fea0003800000 */
.L_x_622:
        /* <DEDUP_REMOVED lines=14> */
.L_x_625:
[----:B------:R-:W-:Y:S05]  /*2f4f0*/  BSYNC B1 ;  /* 0x0000000000017941 */ /* 0x000fea0003800000 */
.L_x_624:
        /* <DEDUP_REMOVED lines=11> */
.L_x_627:
[----:B------:R-:W-:Y:S05]  /*2f5b0*/  BSYNC B1 ;  /* 0x0000000000017941 */ /* 0x000fea0003800000 */
.L_x_626:
        /* <DEDUP_REMOVED lines=11> */
.L_x_629:
[----:B------:R-:W-:Y:S05]  /*2f670*/  BSYNC B1 ;  /* 0x0000000000017941 */ /* 0x000fea0003800000 */
.L_x_628:
        /* <DEDUP_REMOVED lines=11> */
.L_x_631:
[----:B------:R-:W-:Y:S05]  /*2f730*/  BSYNC B1 ;  /* 0x0000000000017941 */ /* 0x000fea0003800000 */
.L_x_630:
        /* <DEDUP_REMOVED lines=14> */
.L_x_633:
[----:B------:R-:W-:Y:S05]  /*2f820*/  BSYNC B1 ;  /* 0x0000000000017941 */ /* 0x000fea0003800000 */
.L_x_632:
        /* <DEDUP_REMOVED lines=11> */
.L_x_635:
[----:B------:R-:W-:Y:S05]  /*2f8e0*/  BSYNC B1 ;  /* 0x0000000000017941 */ /* 0x000fea0003800000 */
.L_x_634:
        /* <DEDUP_REMOVED lines=11> */
.L_x_637:
[----:B------:R-:W-:Y:S05]  /*2f9a0*/  BSYNC B1 ;  /* 0x0000000000017941 */ /* 0x000fea0003800000 */
.L_x_636:
        /* <DEDUP_REMOVED lines=11> */
.L_x_639:
[----:B------:R-:W-:Y:S05]  /*2fa60*/  BSYNC B1 ;  /* 0x0000000000017941 */ /* 0x000fea0003800000 */
.L_x_638:
        /* <DEDUP_REMOVED lines=14> */
.L_x_641:
[----:B------:R-:W-:Y:S05]  /*2fb50*/  BSYNC B1 ;  /* 0x0000000000017941 */ /* 0x000fea0003800000 */
.L_x_640:
        /* <DEDUP_REMOVED lines=11> */
.L_x_643:
[----:B------:R-:W-:Y:S05]  /*2fc10*/  BSYNC B1 ;  /* 0x0000000000017941 */ /* 0x000fea0003800000 */
.L_x_642:
        /* <DEDUP_REMOVED lines=11> */
.L_x_645:
[----:B------:R-:W-:Y:S05]  /*2fcd0*/  BSYNC B1 ;  /* 0x0000000000017941 */ /* 0x000fea0003800000 */
.L_x_644:
        /* <DEDUP_REMOVED lines=11> */
.L_x_647:
[----:B------:R-:W-:Y:S05]  /*2fd90*/  BSYNC B1 ;  /* 0x0000000000017941 */ /* 0x000fea0003800000 */
.L_x_646:
        /* <DEDUP_REMOVED lines=14> */
.L_x_649:
[----:B------:R-:W-:Y:S05]  /*2fe80*/  BSYNC B1 ;  /* 0x0000000000017941 */ /* 0x000fea0003800000 */
.L_x_648:
        /* <DEDUP_REMOVED lines=11> */
.L_x_651:
[----:B------:R-:W-:Y:S05]  /*2ff40*/  BSYNC B1 ;  /* 0x0000000000017941 */ /* 0x000fea0003800000 */
.L_x_650:
        /* <DEDUP_REMOVED lines=11> */
.L_x_653:
[----:B------:R-:W-:Y:S05]  /*30000*/  BSYNC B1 ;  /* 0x0000000000017941 */ /* 0x000fea0003800000 */
.L_x_652:
        /* <DEDUP_REMOVED lines=11> */
.L_x_655:
[----:B------:R-:W-:Y:S05]  /*300c0*/  BSYNC B1 ;  /* 0x0000000000017941 */ /* 0x000fea0003800000 */
.L_x_654:
        /* <DEDUP_REMOVED lines=14> */
.L_x_657:
[----:B------:R-:W-:Y:S05]  /*301b0*/  BSYNC B1 ;  /* 0x0000000000017941 */ /* 0x000fea0003800000 */
.L_x_656:
        /* <DEDUP_REMOVED lines=11> */
.L_x_659:
[----:B------:R-:W-:Y:S05]  /*30270*/  BSYNC B1 ;  /* 0x0000000000017941 */ /* 0x000fea0003800000 */
.L_x_658:
        /* <DEDUP_REMOVED lines=11> */
.L_x_661:
[----:B------:R-:W-:Y:S05]  /*30330*/  BSYNC B1 ;  /* 0x0000000000017941 */ /* 0x000fea0003800000 */
.L_x_660:
        /* <DEDUP_REMOVED lines=11> */
.L_x_663:
[----:B------:R-:W-:Y:S05]  /*303f0*/  BSYNC B1 ;  /* 0x0000000000017941 */ /* 0x000fea0003800000 */
.L_x_662:
        /* <DEDUP_REMOVED lines=14> */
.L_x_665:
[----:B------:R-:W-:Y:S05]  /*304e0*/  BSYNC B1 ;  /* 0x0000000000017941 */ /* 0x000fea0003800000 */
.L_x_664:
        /* <DEDUP_REMOVED lines=11> */
.L_x_667:
[----:B------:R-:W-:Y:S05]  /*305a0*/  BSYNC B1 ;  /* 0x0000000000017941 */ /* 0x000fea0003800000 */
.L_x_666:
        /* <DEDUP_REMOVED lines=11> */
.L_x_669:
[----:B------:R-:W-:Y:S05]  /*30660*/  BSYNC B1 ;  /* 0x0000000000017941 */ /* 0x000fea0003800000 */
.L_x_668:
        /* <DEDUP_REMOVED lines=11> */
.L_x_671:
[----:B------:R-:W-:Y:S05]  /*30720*/  BSYNC B1 ;  /* 0x0000000000017941 */ /* 0x000fea0003800000 */
.L_x_670:
        /* <DEDUP_REMOVED lines=14> */
.L_x_673:
[----:B------:R-:W-:Y:S05]  /*30810*/  BSYNC B1 ;  /* 0x0000000000017941 */ /* 0x000fea0003800000 */
.L_x_672:
        /* <DEDUP_REMOVED lines=11> */
.L_x_675:
[----:B------:R-:W-:Y:S05]  /*308d0*/  BSYNC B1 ;  /* 0x0000000000017941 */ /* 0x000fea0003800000 */
.L_x_674:
        /* <DEDUP_REMOVED lines=11> */
.L_x_677:
[----:B------:R-:W-:Y:S05]  /*30990*/  BSYNC B1 ;  /* 0x0000000000017941 */ /* 0x000fea0003800000 */
.L_x_676:
        /* <DEDUP_REMOVED lines=11> */
.L_x_679:
[----:B------:R-:W-:Y:S05]  /*30a50*/  BSYNC B1 ;  /* 0x0000000000017941 */ /* 0x000fea0003800000 */
.L_x_678:
        /* <DEDUP_REMOVED lines=14> */
.L_x_681:
[----:B------:R-:W-:Y:S05]  /*30b40*/  BSYNC B1 ;  /* 0x0000000000017941 */ /* 0x000fea0003800000 */
.L_x_680:
        /* <DEDUP_REMOVED lines=11> */
.L_x_683:
[----:B------:R-:W-:Y:S05]  /*30c00*/  BSYNC B1 ;  /* 0x0000000000017941 */ /* 0x000fea0003800000 */
.L_x_682:
        /* <DEDUP_REMOVED lines=11> */
.L_x_685:
[----:B------:R-:W-:Y:S05]  /*30cc0*/  BSYNC B1 ;  /* 0x0000000000017941 */ /* 0x000fea0003800000 */
.L_x_684:
        /* <DEDUP_REMOVED lines=11> */
.L_x_687:
[----:B------:R-:W-:Y:S05]  /*30d80*/  BSYNC B1 ;  /* 0x0000000000017941 */ /* 0x000fea0003800000 */
.L_x_686:
        /* <DEDUP_REMOVED lines=14> */
.L_x_689:
[----:B------:R-:W-:Y:S05]  /*30e70*/  BSYNC B1 ;  /* 0x0000000000017941 */ /* 0x000fea0003800000 */
.L_x_688:
        /* <DEDUP_REMOVED lines=11> */
.L_x_691:
[----:B------:R-:W-:Y:S05]  /*30f30*/  BSYNC B1 ;  /* 0x0000000000017941 */ /* 0x000fea0003800000 */
.L_x_690:
        /* <DEDUP_REMOVED lines=11> */
.L_x_693:
[----:B------:R-:W-:Y:S05]  /*30ff0*/  BSYNC B1 ;  /* 0x0000000000017941 */ /* 0x000fea0003800000 */
.L_x_692:
        /* <DEDUP_REMOVED lines=11> */
.L_x_695:
[----:B------:R-:W-:Y:S05]  /*310b0*/  BSYNC B1 ;  /* 0x0000000000017941 */ /* 0x000fea0003800000 */
.L_x_694:
        /* <DEDUP_REMOVED lines=14> */
.L_x_697:
[----:B------:R-:W-:Y:S05]  /*311a0*/  BSYNC B1 ;  /* 0x0000000000017941 */ /* 0x000fea0003800000 */
.L_x_696:
        /* <DEDUP_REMOVED lines=11> */
.L_x_699:
[----:B------:R-:W-:Y:S05]  /*31260*/  BSYNC B1 ;  /* 0x0000000000017941 */ /* 0x000fea0003800000 */
.L_x_698:
        /* <DEDUP_REMOVED lines=11> */
.L_x_701:
[----:B------:R-:W-:Y:S05]  /*31320*/  BSYNC B1 ;  /* 0x0000000000017941 */ /* 0x000fea0003800000 */
.L_x_700:
        /* <DEDUP_REMOVED lines=11> */
.L_x_703:
[----:B------:R-:W-:Y:S05]  /*313e0*/  BSYNC B1 ;  /* 0x0000000000017941 */ /* 0x000fea0003800000 */
.L_x_702:
        /* <DEDUP_REMOVED lines=14> */
.L_x_705:
[----:B------:R-:W-:Y:S05]  /*314d0*/  BSYNC B1 ;  /* 0x0000000000017941 */ /* 0x000fea0003800000 */
.L_x_704:
        /* <DEDUP_REMOVED lines=11> */
.L_x_707:
[----:B------:R-:W-:Y:S05]  /*31590*/  BSYNC B1 ;  /* 0x0000000000017941 */ /* 0x000fea0003800000 */
.L_x_706:
        /* <DEDUP_REMOVED lines=11> */
.L_x_709:
[----:B------:R-:W-:Y:S05]  /*31650*/  BSYNC B1 ;  /* 0x0000000000017941 */ /* 0x000fea0003800000 */
.L_x_708:
        /* <DEDUP_REMOVED lines=11> */
.L_x_711:
[----:B------:R-:W-:Y:S05]  /*31710*/  BSYNC B1 ;  /* 0x0000000000017941 */ /* 0x000fea0003800000 */
.L_x_710:
        /* <DEDUP_REMOVED lines=14> */
.L_x_713:
[----:B------:R-:W-:Y:S05]  /*31800*/  BSYNC B1 ;  /* 0x0000000000017941 */ /* 0x000fea0003800000 */
.L_x_712:
        /* <DEDUP_REMOVED lines=11> */
.L_x_715:
[----:B------:R-:W-:Y:S05]  /*318c0*/  BSYNC B1 ;  /* 0x0000000000017941 */ /* 0x000fea0003800000 */
.L_x_714:
        /* <DEDUP_REMOVED lines=11> */
.L_x_717:
[----:B------:R-:W-:Y:S05]  /*31980*/  BSYNC B1 ;  /* 0x0000000000017941 */ /* 0x000fea0003800000 */
.L_x_716:
        /* <DEDUP_REMOVED lines=11> */
.L_x_719:
[----:B------:R-:W-:Y:S05]  /*31a40*/  BSYNC B1 ;  /* 0x0000000000017941 */ /* 0x000fea0003800000 */
.L_x_718:
        /* <DEDUP_REMOVED lines=14> */
.L_x_721:
[----:B------:R-:W-:Y:S05]  /*31b30*/  BSYNC B1 ;  /* 0x0000000000017941 */ /* 0x000fea0003800000 */
.L_x_720:
        /* <DEDUP_REMOVED lines=11> */
.L_x_723:
[----:B------:R-:W-:Y:S05]  /*31bf0*/  BSYNC B1 ;  /* 0x0000000000017941 */ /* 0x000fea0003800000 */
.L_x_722:
        /* <DEDUP_REMOVED lines=11> */
.L_x_725:
[----:B------:R-:W-:Y:S05]  /*31cb0*/  BSYNC B1 ;  /* 0x0000000000017941 */ /* 0x000fea0003800000 */
.L_x_724:
        /* <DEDUP_REMOVED lines=11> */
.L_x_727:
[----:B------:R-:W-:Y:S05]  /*31d70*/  BSYNC B1 ;  /* 0x0000000000017941 */ /* 0x000fea0003800000 */
.L_x_726:
        /* <DEDUP_REMOVED lines=14> */
.L_x_729:
[----:B------:R-:W-:Y:S05]  /*31e60*/  BSYNC B1 ;  /* 0x0000000000017941 */ /* 0x000fea0003800000 */
.L_x_728:
        /* <DEDUP_REMOVED lines=11> */
.L_x_731:
[----:B------:R-:W-:Y:S05]  /*31f20*/  BSYNC B1 ;  /* 0x0000000000017941 */ /* 0x000fea0003800000 */
.L_x_730:
        /* <DEDUP_REMOVED lines=11> */
.L_x_733:
[----:B------:R-:W-:Y:S05]  /*31fe0*/  BSYNC B1 ;  /* 0x0000000000017941 */ /* 0x000fea0003800000 */
.L_x_732:
        /* <DEDUP_REMOVED lines=11> */
.L_x_735:
[----:B------:R-:W-:Y:S05]  /*320a0*/  BSYNC B1 ;  /* 0x0000000000017941 */ /* 0x000fea0003800000 */
.L_x_734:
        /* <DEDUP_REMOVED lines=14> */
.L_x_737:
[----:B------:R-:W-:Y:S05]  /*32190*/  BSYNC B1 ;  /* 0x0000000000017941 */ /* 0x000fea0003800000 */
.L_x_736:
        /* <DEDUP_REMOVED lines=11> */
.L_x_739:
[----:B------:R-:W-:Y:S05]  /*32250*/  BSYNC B1 ;  /* 0x0000000000017941 */ /* 0x000fea0003800000 */
.L_x_738:
        /* <DEDUP_REMOVED lines=11> */
.L_x_741:
[----:B------:R-:W-:Y:S05]  /*32310*/  BSYNC B1 ;  /* 0x0000000000017941 */ /* 0x000fea0003800000 */
.L_x_740:
        /* <DEDUP_REMOVED lines=11> */
.L_x_743:
[----:B------:R-:W-:Y:S05]  /*323d0*/  BSYNC B1 ;  /* 0x0000000000017941 */ /* 0x000fea0003800000 */
.L_x_742:
        /* <DEDUP_REMOVED lines=14> */
.L_x_745:
[----:B------:R-:W-:Y:S05]  /*324c0*/  BSYNC B1 ;  /* 0x0000000000017941 */ /* 0x000fea0003800000 */
.L_x_744:
        /* <DEDUP_REMOVED lines=11> */
.L_x_747:
[----:B------:R-:W-:Y:S05]  /*32580*/  BSYNC B1 ;  /* 0x0000000000017941 */ /* 0x000fea0003800000 */
.L_x_746:
        /* <DEDUP_REMOVED lines=11> */
.L_x_749:
[----:B------:R-:W-:Y:S05]  /*32640*/  BSYNC B1 ;  /* 0x0000000000017941 */ /* 0x000fea0003800000 */
.L_x_748:
        /* <DEDUP_REMOVED lines=11> */
.L_x_751:
[----:B------:R-:W-:Y:S05]  /*32700*/  BSYNC B1 ;  /* 0x0000000000017941 */ /* 0x000fea0003800000 */
.L_x_750:
        /* <DEDUP_REMOVED lines=14> */
.L_x_753:
[----:B------:R-:W-:Y:S05]  /*327f0*/  BSYNC B1 ;  /* 0x0000000000017941 */ /* 0x000fea0003800000 */
.L_x_752:
        /* <DEDUP_REMOVED lines=11> */
.L_x_755:
[----:B------:R-:W-:Y:S05]  /*328b0*/  BSYNC B1 ;  /* 0x0000000000017941 */ /* 0x000fea0003800000 */
.L_x_754:
        /* <DEDUP_REMOVED lines=11> */
.L_x_757:
[----:B------:R-:W-:Y:S05]  /*32970*/  BSYNC B1 ;  /* 0x0000000000017941 */ /* 0x000fea0003800000 */
.L_x_756:
        /* <DEDUP_REMOVED lines=11> */
.L_x_759:
[----:B------:R-:W-:Y:S05]  /*32a30*/  BSYNC B1 ;  /* 0x0000000000017941 */ /* 0x000fea0003800000 */
.L_x_758:
        /* <DEDUP_REMOVED lines=14> */
.L_x_761:
[----:B------:R-:W-:Y:S05]  /*32b20*/  BSYNC B1 ;  /* 0x0000000000017941 */ /* 0x000fea0003800000 */
.L_x_760:
        /* <DEDUP_REMOVED lines=11> */
.L_x_763:
[----:B------:R-:W-:Y:S05]  /*32be0*/  BSYNC B1 ;  /* 0x0000000000017941 */ /* 0x000fea0003800000 */
.L_x_762:
        /* <DEDUP_REMOVED lines=11> */
.L_x_765:
[----:B------:R-:W-:Y:S05]  /*32ca0*/  BSYNC B1 ;  /* 0x0000000000017941 */ /* 0x000fea0003800000 */
.L_x_764:
        /* <DEDUP_REMOVED lines=11> */
.L_x_767:
[----:B------:R-:W-:Y:S05]  /*32d60*/  BSYNC B1 ;  /* 0x0000000000017941 */ /* 0x000fea0003800000 */
.L_x_766:
        /* <DEDUP_REMOVED lines=11> */
[----:B--2---:R-:W-:Y:S05]  /*32e20*/  @!P4 BRA `(.L_x_769) ;  /* 0x000000000004c947 */ /* 0x004fea0003800000 */
[----:B------:R2:W5:Y:S02]  /*32e30*/  LDG.E.LTC128B.U16 R19, desc[UR46][R12.64+0x1d2] ;  /* 0x0001d22e0c137981 */ /* 0x000564000c1e1520 */
.L_x_769:
[----:B------:R-:W-:Y:S05]  /*32e40*/  BSYNC B1 ;  /* 0x0000000000017941 */ /* 0x000fea0003800000 */
.L_x_768:
        /* <DEDUP_REMOVED lines=11> */
.L_x_771:
[----:B------:R-:W-:Y:S05]  /*32f00*/  BSYNC B1 ;  /* 0x0000000000017941 */ /* 0x000fea0003800000 */
.L_x_770:
        /* <DEDUP_REMOVED lines=10> */
.L_x_773:
[----:B------:R-:W-:Y:S05]  /*32fb0*/  BSYNC B1 ;  /* 0x0000000000017941 */ /* 0x000fea0003800000 */
.L_x_772:
        /* <DEDUP_REMOVED lines=10> */
.L_x_775:
[----:B------:R-:W-:Y:S05]  /*33060*/  BSYNC B1 ;  /* 0x0000000000017941 */ /* 0x000fea0003800000 */
.L_x_774:
        /* <DEDUP_REMOVED lines=13> */
.L_x_777:
[----:B------:R-:W-:Y:S05]  /*33140*/  BSYNC B1 ;  /* 0x0000000000017941 */ /* 0x000fea0003800000 */
.L_x_776:
        /* <DEDUP_REMOVED lines=10> */
.L_x_779:
[----:B------:R-:W-:Y:S05]  /*331f0*/  BSYNC B1 ;  /* 0x0000000000017941 */ /* 0x000fea0003800000 */
.L_x_778:
        /* <DEDUP_REMOVED lines=10> */
.L_x_781:
[----:B------:R-:W-:Y:S05]  /*332a0*/  BSYNC B1 ;  /* 0x0000000000017941 */ /* 0x000fea0003800000 */
.L_x_780:
        /* <DEDUP_REMOVED lines=10> */
.L_x_783:
[----:B------:R-:W-:Y:S05]  /*33350*/  BSYNC B1 ;  /* 0x0000000000017941 */ /* 0x000fea0003800000 */
.L_x_782:
        /* <DEDUP_REMOVED lines=13> */
.L_x_785:
[----:B------:R-:W-:Y:S05]  /*33430*/  BSYNC B1 ;  /* 0x0000000000017941 */ /* 0x000fea0003800000 */
.L_x_784:
        /* <DEDUP_REMOVED lines=10> */
.L_x_787:
[----:B------:R-:W-:Y:S05]  /*334e0*/  BSYNC B1 ;  /* 0x0000000000017941 */ /* 0x000fea0003800000 */
.L_x_786:
        /* <DEDUP_REMOVED lines=10> */
.L_x_789:
[----:B------:R-:W-:Y:S05]  /*33590*/  BSYNC B1 ;  /* 0x0000000000017941 */ /* 0x000fea0003800000 */
.L_x_788:
[----:B------:R-:W3:Y:S01]  /*335a0*/  LDL.LU R160, [R1+0x9fc] ;  /* 0x0009fc0001a07983 */ /* 0x000ee20000300800 */
[----:B-----5:R-:W-:-:S03]  /*335b0*/  IMAD.U32 R158, R19, 0x10000, RZ ;  /* 0x00010000139e7824 */ /* 0x020fc600078e00ff */
[----:B------:R-:W4:Y:S01]  /*335c0*/  LDL.LU R159, [R1+0x600] ;  /* 0x00060000019f7983 */ /* 0x000f220000300800 */
[----:B------:R-:W-:-:S04]  /*335d0*/  FMUL R158, R158, R16 ;  /* 0x000000109e9e7220 */ /* 0x000fc80000400000 */
[----:B---3--:R-:W-:-:S05]  /*335e0*/  FFMA R158, R160, R2, R158 ;  /* 0x00000002a09e7223 */ /* 0x008fca000000009e */
[----:B------:R-:W-:-:S05]  /*335f0*/  F2FP.BF16.F32.PACK_AB R158, RZ, R158 ;  /* 0x0000009eff9e723e */ /* 0x000fca00000010ff */
[----:B------:R3:W-:Y:S01]  /*33600*/  @P4 STG.E.U16 desc[UR46][R156.64+0x1f2], R158 ;  /* 0x0001f29e9c004986 */ /* 0x0007e2000c10152e */
[----:B------:R-:W-:-:S13]  /*33610*/  ISETP.GT.AND P4, PT, R0, 0x180, P5 ;  /* 0x000001800000780c */ /* 0x000fda0002f84270 */
[----:B------:R-:W3:Y:S01]  /*33620*/  @P4 LDG.E.LTC128B.U16 R19, desc[UR46][R182.64] ;  /* 0x0000002eb6134981 */ /* 0x000ee2000c1e1520 */
[----:B------:R-:W-:Y:S01]  /*33630*/  IMAD.U32 R172, RZ, RZ, UR7 ;  /* 0x00000007ffac7e24 */ /* 0x000fe2000f8e00ff */
[----:B------:R-:W-:Y:S01]  /*33640*/  BSSY B1, `(.L_x_790) ;  /* 0x000000f000017945 */ /* 0x000fe20003800000 */
[----:B------:R-:W-:Y:S02]  /*33650*/  IMAD.U32 R160, RZ, RZ, UR6 ;  /* 0x00000006ffa07e24 */ /* 0x000fe4000f8e00ff */
[----:B------:R-:W-:Y:S02]  /*33660*/  IMAD R172, R172, 0x300, RZ ;  /* 0x00000300acac7824 */ /* 0x000fe400078e02ff */
[----:B------:R-:W-:-:S04]  /*33670*/  IMAD.WIDE.U32 R160, R160, 0x300, R168 ;  /* 0x00000300a0a07825 */ /* 0x000fc800078e00a8 */
[----:B------:R-:W-:Y:S02]  /*33680*/  IMAD.IADD R163, R161, 0x1, R172 ;  /* 0x00000001a1a37824 */ /* 0x000fe400078e02ac */
[----:B------:R-:W-:Y:S02]  /*33690*/  @P4 IMAD.MOV.U32 R162, RZ, RZ, R160 ;  /* 0x000000ffffa24224 */ /* 0x000fe400078e00a0 */
        /* <DEDUP_REMOVED lines=9> */
.L_x_791:
[----:B------:R-:W-:Y:S05]  /*33730*/  BSYNC B1 ;  /* 0x0000000000017941 */ /* 0x000fea0003800000 */
.L_x_790:
[----:B------:R-:W4:Y:S01]  /*33740*/  LDL.LU R159, [R1+0x604] ;  /* 0x00060400019f7983 */ /* 0x000f220000300800 */
[----:B-----5:R-:W-:Y:S01]  /*33750*/  IMAD.U32 R158, R19, 0x10000, RZ ;  /* 0x00010000139e7824 */ /* 0x020fe200078e00ff */
[----:B------:R-:W-:Y:S01]  /*33760*/  ISETP.GT.AND P5, PT, R0, 0x188, P5 ;  /* 0x000001880000780c */ /* 0x000fe20002fa4270 */
[----:B------:R-:W-:Y:S02]  /*33770*/  BSSY B1, `(.L_x_792) ;  /* 0x000000c000017945 */ /* 0x000fe40003800000 */
[----:B------:R-:W-:-:S04]  /*33780*/  FMUL R158, R158, R16 ;  /* 0x000000109e9e7220 */ /* 0x000fc80000400000 */
[----:B----4-:R-:W-:Y:S01]  /*33790*/  FFMA R158, R159, R2, R158 ;  /* 0x000000029f9e7223 */ /* 0x010fe2000000009e */
[----:B------:R-:W-:-:S04]  /*337a0*/  @P4 IMAD.MOV.U32 R159, RZ, RZ, R163 ;  /* 0x000000ffff9f4224 */ /* 0x000fc800078e00a3 */
[----:B------:R-:W-:-:S04]  /*337b0*/  F2FP.BF16.F32.PACK_AB R158, RZ, R158 ;  /* 0x0000009eff9e723e */ /* 0x000fc800000010ff */
[----:B------:R-:W-:Y:S01]  /*337c0*/  PRMT R173, R158, 0x7610, R173 ;  /* 0x000076109ead7816 */ /* 0x000fe200000000ad */
[----:B------:R-:W-:-:S05]  /*337d0*/  @P4 IMAD.MOV.U32 R158, RZ, RZ, R160 ;  /* 0x000000ffff9e4224 */ /* 0x000fca00078e00a0 */
[----:B------:R4:W-:Y:S02]  /*337e0*/  @P4 STG.E.U16 desc[UR46][R158.64+0x2], R173 ;  /* 0x000002ad9e004986 */ /* 0x0009e4000c10152e */
[----:B----4-:R-:W-:-:S05]  /*337f0*/  IADD3 R158, P4, R180, R160, RZ ;  /* 0x000000a0b49e7210 */ /* 0x010fca0007f9e0ff */
[----:B------:R-:W-:Y:S01]  /*33800*/  IMAD.X R159, R163, 0x1, R181, P4 ;  /* 0x00000001a39f7824 */ /* 0x000fe200020e06b5 */
[----:B------:R-:W-:Y:S07]  /*33810*/  @!P5 BRA `(.L_x_793) ;  /* 0x000000000004d947 */ /* 0x000fee0003800000 */
[----:B------:R4:W5:Y:S02]  /*33820*/  LDG.E.LTC128B.U16 R19, desc[UR46][R170.64] ;  /* 0x0000002eaa137981 */ /* 0x000964000c1e1520 */
.L_x_793:
[----:B------:R-:W-:Y:S05]  /*33830*/  BSYNC B1 ;  /* 0x0000000000017941 */ /* 0x000fea0003800000 */
.L_x_792:
[----:B----4-:R-:W4:Y:S01]  /*33840*/  LDL.LU R171, [R1+0x608] ;  /* 0x0006080001ab7983 */ /* 0x010f220000300800 */
[----:B-----5:R-:W-:Y:S01]  /*33850*/  IMAD.U32 R170, R19, 0x10000, RZ ;  /* 0x0001000013aa7824 */ /* 0x020fe200078e00ff */
[----:B------:R-:W-:Y:S01]  /*33860*/  LOP3.LUT P4, RZ, R17, 0x2, RZ, 0xc0, !PT ;  /* 0x0000000211ff7812 */ /* 0x000fe2000788c0ff */
[----:B------:R-:W-:Y:S02]  /*33870*/  BSSY B1, `(.L_x_794) ;  /* 0x0000008000017945 */ /* 0x000fe40003800000 */
[----:B------:R-:W-:Y:S01]  /*33880*/  FMUL R170, R170, R16 ;  /* 0x00000010aaaa7220 */ /* 0x000fe20000400000 */
[----:B------:R-:W-:-:S03]  /*33890*/  ISETP.GT.AND P4, PT, R0, 0x188, P4 ;  /* 0x000001880000780c */ /* 0x000fc60002784270 */
[----:B----4-:R-:W-:-:S05]  /*338a0*/  FFMA R170, R171, R2, R170 ;  /* 0x00000002abaa7223 */ /* 0x010fca00000000aa */
[----:B------:R-:W-:-:S05]  /*338b0*/  F2FP.BF16.F32.PACK_AB R170, RZ, R170 ;  /* 0x000000aaffaa723e */ /* 0x000fca00000010ff */
[----:B------:R4:W-:Y:S01]  /*338c0*/  @P5 STG.E.U16 desc[UR46][R158.64], R170 ;  /* 0x000000aa9e005986 */ /* 0x0009e2000c10152e */
[----:B------:R-:W-:Y:S05]  /*338d0*/  @!P4 BRA `(.L_x_795) ;  /* 0x000000000004c947 */ /* 0x000fea0003800000 */
[----:B------:R0:W5:Y:S02]  /*338e0*/  LDG.E.LTC128B.U16 R19, desc[UR46][R6.64+0x2] ;  /* 0x0000022e06137981 */ /* 0x000164000c1e1520 */
.L_x_795:
[----:B------:R-:W-:Y:S05]  /*338f0*/  BSYNC B1 ;  /* 0x0000000000017941 */ /* 0x000fea0003800000 */
.L_x_794:
[----:B------:R-:W2:Y:S01]  /*33900*/  LDL.LU R171, [R1+0x60c] ;  /* 0x00060c0001ab7983 */ /* 0x000ea20000300800 */
[----:B----45:R-:W-:Y:S01]  /*33910*/  IMAD.U32 R170, R19, 0x10000, RZ ;  /* 0x0001000013aa7824 */ /* 0x030fe200078e00ff */
[----:B------:R-:W-:Y:S01]  /*33920*/  LOP3.LUT P5, RZ, R17, 0x4, RZ, 0xc0, !PT ;  /* 0x0000000411ff7812 */ /* 0x000fe200078ac0ff */
[----:B------:R-:W-:Y:S02]  /*33930*/  BSSY B1, `(.L_x_796) ;  /* 0x0000008000017945 */ /* 0x000fe40003800000 */
[----:B------:R-:W-:-:S04]  /*33940*/  FMUL R170, R170, R16 ;  /* 0x00000010aaaa7220 */ /* 0x000fc80000400000 */
[----:B--2---:R-:W-:-:S05]  /*33950*/  FFMA R170, R171, R2, R170 ;  /* 0x00000002abaa7223 */ /* 0x004fca00000000aa */
[----:B------:R-:W-:-:S05]  /*33960*/  F2FP.BF16.F32.PACK_AB R170, RZ, R170 ;  /* 0x000000aaffaa723e */ /* 0x000fca00000010ff */
[----:B------:R2:W-:Y:S01]  /*33970*/  @P4 STG.E.U16 desc[UR46][R158.64+0x2], R170 ;  /* 0x000002aa9e004986 */ /* 0x0005e2000c10152e */
[----:B------:R-:W-:-:S13]  /*33980*/  ISETP.GT.AND P4, PT, R0, 0x180, P5 ;  /* 0x000001800000780c */ /* 0x000fda0002f84270 */
[----:B--2---:R-:W-:Y:S05]  /*33990*/  @!P4 BRA `(.L_x_797) ;  /* 0x000000000004c947 */ /* 0x004fea0003800000 */
[----:B------:R2:W5:Y:S02]  /*339a0*/  LDG.E.LTC128B.U16 R19, desc[UR46][R8.64+0x10] ;  /* 0x0000102e08137981 */ /* 0x000564000c1e1520 */
.L_x_797:
[----:B------:R-:W-:Y:S05]  /*339b0*/  BSYNC B1 ;  /* 0x0000000000017941 */ /* 0x000fea0003800000 */
.L_x_796:
[----:B------:R-:W4:Y:S01]  /*339c0*/  LDL.LU R171, [R1+0x610] ;  /* 0x0006100001ab7983 */ /* 0x000f220000300800 */
[----:B-----5:R-:W-:Y:S01]  /*339d0*/  IMAD.U32 R170, R19, 0x10000, RZ ;  /* 0x0001000013aa7824 */ /* 0x020fe200078e00ff */
[----:B------:R-:W-:Y:S01]  /*339e0*/  LOP3.LUT P5, RZ, R17, 0x8, RZ, 0xc0, !PT ;  /* 0x0000000811ff7812 */ /* 0x000fe200078ac0ff */
[----:B------:R-:W-:Y:S02]  /*339f0*/  BSSY B1, `(.L_x_798) ;  /* 0x000000b000017945 */ /* 0x000fe40003800000 */
[----:B------:R-:W-:-:S04]  /*33a00*/  FMUL R170, R170, R16 ;  /* 0x00000010aaaa7220 */ /* 0x000fc80000400000 */
[----:B----4-:R-:W-:Y:S01]  /*33a10*/  FFMA R170, R171, R2, R170 ;  /* 0x00000002abaa7223 */ /* 0x010fe200000000aa */
[----:B------:R-:W-:-:S04]  /*33a20*/  @P4 IMAD.MOV.U32 R171, RZ, RZ, R163 ;  /* 0x000000ffffab4224 */ /* 0x000fc800078e00a3 */
[----:B------:R-:W-:-:S04]  /*33a30*/  F2FP.BF16.F32.PACK_AB R170, RZ, R170 ;  /* 0x000000aaffaa723e */ /* 0x000fc800000010ff */
[----:B------:R-:W-:Y:S01]  /*33a40*/  PRMT R173, R170, 0x7610, R173 ;  /* 0x00007610aaad7816 */ /* 0x000fe200000000ad */
[----:B------:R-:W-:-:S05]  /*33a50*/  @P4 IMAD.MOV.U32 R170, RZ, RZ, R160 ;  /* 0x000000ffffaa4224 */ /* 0x000fca00078e00a0 */
[----:B------:R4:W-:Y:S01]  /*33a60*/  @P4 STG.E.U16 desc[UR46][R170.64+0x10], R173 ;  /* 0x000010adaa004986 */ /* 0x0009e2000c10152e */
[----:B------:R-:W-:-:S13]  /*33a70*/  ISETP.GT.AND P4, PT, R0, 0x180, P5 ;  /* 0x000001800000780c */ /* 0x000fda0002f84270 */
[----:B----4-:R-:W-:Y:S05]  /*33a80*/  @!P4 BRA `(.L_x_799) ;  /* 0x000000000004c947 */ /* 0x010fea0003800000 */
[----:B------:R4:W5:Y:S02]  /*33a90*/  LDG.E.LTC128B.U16 R19, desc[UR46][R8.64+0x12] ;  /* 0x0000122e08137981 */ /* 0x000964000c1e1520 */
.L_x_799:
[----:B------:R-:W-:Y:S05]  /*33aa0*/  BSYNC B1 ;  /* 0x0000000000017941 */ /* 0x000fea0003800000 */
.L_x_798:
        /* <DEDUP_REMOVED lines=14> */
.L_x_801:
[----:B------:R-:W-:Y:S05]  /*33b90*/  BSYNC B1 ;  /* 0x0000000000017941 */ /* 0x000fea0003800000 */
.L_x_800:
        /* <DEDUP_REMOVED lines=10> */
.L_x_803:
[----:B------:R-:W-:Y:S05]  /*33c40*/  BSYNC B1 ;  /* 0x0000000000017941 */ /* 0x000fea0003800000 */
.L_x_802:
[----:B------:R-:W2:Y:S01]  /*33c50*/  LDL.LU R171, [R1+0x61c] ;  /* 0x00061c0001ab7983 */ /* 0x000ea20000300800 */
[----:B-----5:R-:W-:Y:S01]  /*33c60*/  IMAD.U32 R170, R19, 0x10000, RZ ;  /* 0x0001000013aa7824 */ /* 0x020fe200078e00ff */
        /* <DEDUP_REMOVED lines=9> */
.L_x_805:
[----:B------:R-:W-:Y:S05]  /*33d00*/  BSYNC B1 ;  /* 0x0000000000017941 */ /* 0x000fea0003800000 */
.L_x_804:
[----:B------:R-:W3:Y:S01]  /*33d10*/  LDL.LU R171, [R1+0x620] ;  /* 0x0006200001ab7983 */ /* 0x000ee20000300800 */
[----:B-----5:R-:W-:Y:S01]  /*33d20*/  IMAD.U32 R170, R19, 0x10000, RZ ;  /* 0x0001000013aa7824 */ /* 0x020fe200078e00ff */
[----:B------:R-:W-:Y:S01]  /*33d30*/  LOP3.LUT P5, RZ, R17, 0x40, RZ, 0xc0, !PT ;  /* 0x0000004011ff7812 */ /* 0x000fe200078ac0ff */
[----:B------:R-:W-:Y:S02]  /*33d40*/  BSSY B1, `(.L_x_806) ;  /* 0x000000b000017945 */ /* 0x000fe40003800000 */
        /* <DEDUP_REMOVED lines=10> */
.L_x_807:
[----:B------:R-:W-:Y:S05]  /*33df0*/  BSYNC B1 ;  /* 0x0000000000017941 */ /* 0x000fea0003800000 */
.L_x_806:
        /* <DEDUP_REMOVED lines=14> */
.L_x_809:
[----:B------:R-:W-:Y:S05]  /*33ee0*/  BSYNC B1 ;  /* 0x0000000000017941 */ /* 0x000fea0003800000 */
.L_x_808:
        /* <DEDUP_REMOVED lines=10> */
.L_x_811:
[----:B------:R-:W-:Y:S05]  /*33f90*/  BSYNC B1 ;  /* 0x0000000000017941 */ /* 0x000fea0003800000 */
.L_x_810:
        /* <DEDUP_REMOVED lines=11> */
.L_x_813:
[----:B------:R-:W-:Y:S05]  /*34050*/  BSYNC B1 ;  /* 0x0000000000017941 */ /* 0x000fea0003800000 */
.L_x_812:
        /* <DEDUP_REMOVED lines=14> */
.L_x_815:
[----:B------:R-:W-:Y:S05]  /*34140*/  BSYNC B1 ;  /* 0x0000000000017941 */ /* 0x000fea0003800000 */
.L_x_814:
        /* <DEDUP_REMOVED lines=14> */
.L_x_817:
[----:B------:R-:W-:Y:S05]  /*34230*/  BSYNC B1 ;  /* 0x0000000000017941 */ /* 0x000fea0003800000 */
.L_x_816:
        /* <DEDUP_REMOVED lines=10> */
.L_x_819:
[----:B------:R-:W-:Y:S05]  /*342e0*/  BSYNC B1 ;  /* 0x0000000000017941 */ /* 0x000fea0003800000 */
.L_x_818:
        /* <DEDUP_REMOVED lines=11> */
.L_x_821:
[----:B------:R-:W-:Y:S05]  /*343a0*/  BSYNC B1 ;  /* 0x0000000000017941 */ /* 0x000fea0003800000 */
.L_x_820:
        /* <DEDUP_REMOVED lines=14> */
.L_x_823:
[----:B------:R-:W-:Y:S05]  /*34490*/  BSYNC B1 ;  /* 0x0000000000017941 */ /* 0x000fea0003800000 */
.L_x_822:
        /* <DEDUP_REMOVED lines=14> */
.L_x_825:
[----:B------:R-:W-:Y:S05]  /*34580*/  BSYNC B1 ;  /* 0x0000000000017941 */ /* 0x000fea0003800000 */
.L_x_824:
        /* <DEDUP_REMOVED lines=10> */
.L_x_827:
[----:B------:R-:W-:Y:S05]  /*34630*/  BSYNC B1 ;  /* 0x0000000000017941 */ /* 0x000fea0003800000 */
.L_x_826:
        /* <DEDUP_REMOVED lines=11> */
.L_x_829:
[----:B------:R-:W-:Y:S05]  /*346f0*/  BSYNC B1 ;  /* 0x0000000000017941 */ /* 0x000fea0003800000 */
.L_x_828:
        /* <DEDUP_REMOVED lines=14> */
.L_x_831:
[----:B------:R-:W-:Y:S05]  /*347e0*/  BSYNC B1 ;  /* 0x0000000000017941 */ /* 0x000fea0003800000 */
.L_x_830:
        /* <DEDUP_REMOVED lines=14> */
.L_x_833:
[----:B------:R-:W-:Y:S05]  /*348d0*/  BSYNC B1 ;  /* 0x0000000000017941 */ /* 0x000fea0003800000 */
.L_x_832:
        /* <DEDUP_REMOVED lines=10> */
.L_x_835:
[----:B------:R-:W-:Y:S05]  /*34980*/  BSYNC B1 ;  /* 0x0000000000017941 */ /* 0x000fea0003800000 */
.L_x_834:
        /* <DEDUP_REMOVED lines=11> */
.L_x_837:
[----:B------:R-:W-:Y:S05]  /*34a40*/  BSYNC B1 ;  /* 0x0000000000017941 */ /* 0x000fea0003800000 */
.L_x_836:
        /* <DEDUP_REMOVED lines=14> */
.L_x_839:
[----:B------:R-:W-:Y:S05]  /*34b30*/  BSYNC B1 ;  /* 0x0000000000017941 */ /* 0x000fea0003800000 */
.L_x_838:
        /* <DEDUP_REMOVED lines=14> */
.L_x_841:
[----:B------:R-:W-:Y:S05]  /*34c20*/  BSYNC B1 ;  /* 0x0000000000017941 */ /* 0x000fea0003800000 */
.L_x_840:
        /* <DEDUP_REMOVED lines=10> */
.L_x_843:
[----:B------:R-:W-:Y:S05]  /*34cd0*/  BSYNC B1 ;  /* 0x0000000000017941 */ /* 0x000fea0003800000 */
.L_x_842:
        /* <DEDUP_REMOVED lines=11> */
.L_x_845:
[----:B------:R-:W-:Y:S05]  /*34d90*/  BSYNC B1 ;  /* 0x0000000000017941 */ /* 0x000fea0003800000 */
.L_x_844:
        /* <DEDUP_REMOVED lines=14> */
.L_x_847:
[----:B------:R-:W-:Y:S05]  /*34e80*/  BSYNC B1 ;  /* 0x0000000000017941 */ /* 0x000fea0003800000 */
.L_x_846:
        /* <DEDUP_REMOVED lines=14> */
.L_x_849:
[----:B------:R-:W-:Y:S05]  /*34f70*/  BSYNC B1 ;  /* 0x0000000000017941 */ /* 0x000fea0003800000 */
.L_x_848:
        /* <DEDUP_REMOVED lines=10> */
.L_x_851:
[----:B------:R-:W-:Y:S05]  /*35020*/  BSYNC B1 ;  /* 0x0000000000017941 */ /* 0x000fea0003800000 */
.L_x_850:
        /* <DEDUP_REMOVED lines=11> */
.L_x_853:
[----:B------:R-:W-:Y:S05]  /*350e0*/  BSYNC B1 ;  /* 0x0000000000017941 */ /* 0x000fea0003800000 */
.L_x_852:
        /* <DEDUP_REMOVED lines=14> */
.L_x_855:
[----:B------:R-:W-:Y:S05]  /*351d0*/  BSYNC B1 ;  /* 0x0000000000017941 */ /* 0x000fea0003800000 */
.L_x_854:
        /* <DEDUP_REMOVED lines=14> */
.L_x_857:
[----:B------:R-:W-:Y:S05]  /*352c0*/  BSYNC B1 ;  /* 0x0000000000017941 */ /* 0x000fea0003800000 */
.L_x_856:
        /* <DEDUP_REMOVED lines=10> */
.L_x_859:
[----:B------:R-:W-:Y:S05]  /*35370*/  BSYNC B1 ;  /* 0x0000000000017941 */ /* 0x000fea0003800000 */
.L_x_858:
        /* <DEDUP_REMOVED lines=11> */
.L_x_861:
[----:B------:R-:W-:Y:S05]  /*35430*/  BSYNC B1 ;  /* 0x0000000000017941 */ /* 0x000fea0003800000 */
.L_x_860:
        /* <DEDUP_REMOVED lines=14> */
.L_x_863:
[----:B------:R-:W-:Y:S05]  /*35520*/  BSYNC B1 ;  /* 0x0000000000017941 */ /* 0x000fea0003800000 */
.L_x_862:
        /* <DEDUP_REMOVED lines=14> */
.L_x_865:
[----:B------:R-:W-:Y:S05]  /*35610*/  BSYNC B1 ;  /* 0x0000000000017941 */ /* 0x000fea0003800000 */
.L_x_864:
        /* <DEDUP_REMOVED lines=10> */
.L_x_867:
[----:B------:R-:W-:Y:S05]  /*356c0*/  BSYNC B1 ;  /* 0x0000000000017941 */ /* 0x000fea0003800000 */
.L_x_866:
        /* <DEDUP_REMOVED lines=11> */
.L_x_869:
[----:B------:R-:W-:Y:S05]  /*35780*/  BSYNC B1 ;  /* 0x0000000000017941 */ /* 0x000fea0003800000 */
.L_x_868:
        /* <DEDUP_REMOVED lines=14> */
.L_x_871:
[----:B------:R-:W-:Y:S05]  /*35870*/  BSYNC B1 ;  /* 0x0000000000017941 */ /* 0x000fea0003800000 */
.L_x_870:
        /* <DEDUP_REMOVED lines=14> */
.L_x_873:
[----:B------:R-:W-:Y:S05]  /*35960*/  BSYNC B1 ;  /* 0x0000000000017941 */ /* 0x000fea0003800000 */
.L_x_872:
        /* <DEDUP_REMOVED lines=10> */
.L_x_875:
[----:B------:R-:W-:Y:S05]  /*35a10*/  BSYNC B1 ;  /* 0x0000000000017941 */ /* 0x000fea0003800000 */
.L_x_874:
        /* <DEDUP_REMOVED lines=11> */
.L_x_877:
[----:B------:R-:W-:Y:S05]  /*35ad0*/  BSYNC B1 ;  /* 0x0000000000017941 */ /* 0x000fea0003800000 */
.L_x_876:
        /* <DEDUP_REMOVED lines=14> */
.L_x_879:
[----:B------:R-:W-:Y:S05]  /*35bc0*/  BSYNC B1 ;  /* 0x0000000000017941 */ /* 0x000fea0003800000 */
.L_x_878:
        /* <DEDUP_REMOVED lines=14> */
.L_x_881:
[----:B------:R-:W-:Y:S05]  /*35cb0*/  BSYNC B1 ;  /* 0x0000000000017941 */ /* 0x000fea0003800000 */
.L_x_880:
        /* <DEDUP_REMOVED lines=10> */
.L_x_883:
[----:B------:R-:W-:Y:S05]  /*35d60*/  BSYNC B1 ;  /* 0x0000000000017941 */ /* 0x000fea0003800000 */
.L_x_882:
        /* <DEDUP_REMOVED lines=11> */
.L_x_885:
[----:B------:R-:W-:Y:S05]  /*35e20*/  BSYNC B1 ;  /* 0x0000000000017941 */ /* 0x000fea0003800000 */
.L_x_884:
        /* <DEDUP_REMOVED lines=14> */
.L_x_887:
[----:B------:R-:W-:Y:S05]  /*35f10*/  BSYNC B1 ;  /* 0x0000000000017941 */ /* 0x000fea0003800000 */
.L_x_886:
        /* <DEDUP_REMOVED lines=14> */
.L_x_889:
[----:B------:R-:W-:Y:S05]  /*36000*/  BSYNC B1 ;  /* 0x0000000000017941 */ /* 0x000fea0003800000 */
.L_x_888:
        /* <DEDUP_REMOVED lines=10> */
.L_x_891:
[----:B------:R-:W-:Y:S05]  /*360b0*/  BSYNC B1 ;  /* 0x0000000000017941 */ /* 0x000fea0003800000 */
.L_x_890:
        /* <DEDUP_REMOVED lines=11> */
.L_x_893:
[----:B------:R-:W-:Y:S05]  /*36170*/  BSYNC B1 ;  /* 0x0000000000017941 */ /* 0x000fea0003800000 */
.L_x_892:
        /* <DEDUP_REMOVED lines=14> */
.L_x_895:
[----:B------:R-:W-:Y:S05]  /*36260*/  BSYNC B1 ;  /* 0x0000000000017941 */ /* 0x000fea0003800000 */
.L_x_894:
        /* <DEDUP_REMOVED lines=14> */
.L_x_897:
[----:B------:R-:W-:Y:S05]  /*36350*/  BSYNC B1 ;  /* 0x0000000000017941 */ /* 0x000fea0003800000 */
.L_x_896:
        /* <DEDUP_REMOVED lines=10> */
.L_x_899:
[----:B------:R-:W-:Y:S05]  /*36400*/  BSYNC B1 ;  /* 0x0000000000017941 */ /* 0x000fea0003800000 */
.L_x_898:
        /* <DEDUP_REMOVED lines=11> */
.L_x_901:
[----:B------:R-:W-:Y:S05]  /*364c0*/  BSYNC B1 ;  /* 0x0000000000017941 */ /* 0x000fea0003800000 */
.L_x_900:
        /* <DEDUP_REMOVED lines=14> */
.L_x_903:
[----:B------:R-:W-:Y:S05]  /*365b0*/  BSYNC B1 ;  /* 0x0000000000017941 */ /* 0x000fea0003800000 */
.L_x_902:
        /* <DEDUP_REMOVED lines=14> */
.L_x_905:
[----:B------:R-:W-:Y:S05]  /*366a0*/  BSYNC B1 ;  /* 0x0000000000017941 */ /* 0x000fea0003800000 */
.L_x_904:
        /* <DEDUP_REMOVED lines=10> */
.L_x_907:
[----:B------:R-:W-:Y:S05]  /*36750*/  BSYNC B1 ;  /* 0x0000000000017941 */ /* 0x000fea0003800000 */
.L_x_906:
        /* <DEDUP_REMOVED lines=11> */
.L_x_909:
[----:B------:R-:W-:Y:S05]  /*36810*/  BSYNC B1 ;  /* 0x0000000000017941 */ /* 0x000fea0003800000 */
.L_x_908:
        /* <DEDUP_REMOVED lines=14> */
.L_x_911:
[----:B------:R-:W-:Y:S05]  /*36900*/  BSYNC B1 ;  /* 0x0000000000017941 */ /* 0x000fea0003800000 */
.L_x_910:
        /* <DEDUP_REMOVED lines=14> */
.L_x_913:
[----:B------:R-:W-:Y:S05]  /*369f0*/  BSYNC B1 ;  /* 0x0000000000017941 */ /* 0x000fea0003800000 */
.L_x_912:
        /* <DEDUP_REMOVED lines=10> */
.L_x_915:
[----:B------:R-:W-:Y:S05]  /*36aa0*/  BSYNC B1 ;  /* 0x0000000000017941 */ /* 0x000fea0003800000 */
.L_x_914:
        /* <DEDUP_REMOVED lines=11> */
.L_x_917:
[----:B------:R-:W-:Y:S05]  /*36b60*/  BSYNC B1 ;  /* 0x0000000000017941 */ /* 0x000fea0003800000 */
.L_x_916:
        /* <DEDUP_REMOVED lines=14> */
.L_x_919:
[----:B------:R-:W-:Y:S05]  /*36c50*/  BSYNC B1 ;  /* 0x0000000000017941 */ /* 0x000fea0003800000 */
.L_x_918:
        /* <DEDUP_REMOVED lines=14> */
.L_x_921:
[----:B------:R-:W-:Y:S05]  /*36d40*/  BSYNC B1 ;  /* 0x0000000000017941 */ /* 0x000fea0003800000 */
.L_x_920:
        /* <DEDUP_REMOVED lines=10> */
.L_x_923:
[----:B------:R-:W-:Y:S05]  /*36df0*/  BSYNC B1 ;  /* 0x0000000000017941 */ /* 0x000fea0003800000 */
.L_x_922:
        /* <DEDUP_REMOVED lines=11> */
.L_x_925:
[----:B------:R-:W-:Y:S05]  /*36eb0*/  BSYNC B1 ;  /* 0x0000000000017941 */ /* 0x000fea0003800000 */
.L_x_924:
        /* <DEDUP_REMOVED lines=14> */
.L_x_927:
[----:B------:R-:W-:Y:S05]  /*36fa0*/  BSYNC B1 ;  /* 0x0000000000017941 */ /* 0x000fea0003800000 */
.L_x_926:
        /* <DEDUP_REMOVED lines=14> */
.L_x_929:
[----:B------:R-:W-:Y:S05]  /*37090*/  BSYNC B1 ;  /* 0x0000000000017941 */ /* 0x000fea0003800000 */
.L_x_928:
        /* <DEDUP_REMOVED lines=10> */
.L_x_931:
[----:B------:R-:W-:Y:S05]  /*37140*/  BSYNC B1 ;  /* 0x0000000000017941 */ /* 0x000fea0003800000 */
.L_x_930:
        /* <DEDUP_REMOVED lines=11> */
.L_x_933:
[----:B------:R-:W-:Y:S05]  /*37200*/  BSYNC B1 ;  /* 0x0000000000017941 */ /* 0x000fea0003800000 */
.L_x_932:
        /* <DEDUP_REMOVED lines=14> */
.L_x_935:
[----:B------:R-:W-:Y:S05]  /*372f0*/  BSYNC B1 ;  /* 0x0000000000017941 */ /* 0x000fea0003800000 */
.L_x_934:
        /* <DEDUP_REMOVED lines=14> */
.L_x_937:
[----:B------:R-:W-:Y:S05]  /*373e0*/  BSYNC B1 ;  /* 0x0000000000017941 */ /* 0x000fea0003800000 */
.L_x_936:
        /* <DEDUP_REMOVED lines=10> */
.L_x_939:
[----:B------:R-:W-:Y:S05]  /*37490*/  BSYNC B1 ;  /* 0x0000000000017941 */ /* 0x000fea0003800000 */
.L_x_938:
        /* <DEDUP_REMOVED lines=11> */
.L_x_941:
[----:B------:R-:W-:Y:S05]  /*37550*/  BSYNC B1 ;  /* 0x0000000000017941 */ /* 0x000fea0003800000 */
.L_x_940:
        /* <DEDUP_REMOVED lines=14> */
.L_x_943:
[----:B------:R-:W-:Y:S05]  /*37640*/  BSYNC B1 ;  /* 0x0000000000017941 */ /* 0x000fea0003800000 */
.L_x_942:
        /* <DEDUP_REMOVED lines=14> */
.L_x_945:
[----:B------:R-:W-:Y:S05]  /*37730*/  BSYNC B1 ;  /* 0x0000000000017941 */ /* 0x000fea0003800000 */
.L_x_944:
        /* <DEDUP_REMOVED lines=10> */
.L_x_947:
[----:B------:R-:W-:Y:S05]  /*377e0*/  BSYNC B1 ;  /* 0x0000000000017941 */ /* 0x000fea0003800000 */
.L_x_946:
        /* <DEDUP_REMOVED lines=11> */
.L_x_949:
[----:B------:R-:W-:Y:S05]  /*378a0*/  BSYNC B1 ;  /* 0x0000000000017941 */ /* 0x000fea0003800000 */
.L_x_948:
        /* <DEDUP_REMOVED lines=14> */
.L_x_951:
[----:B------:R-:W-:Y:S05]  /*37990*/  BSYNC B1 ;  /* 0x0000000000017941 */ /* 0x000fea0003800000 */
.L_x_950:
        /* <DEDUP_REMOVED lines=14> */
.L_x_953:
[----:B------:R-:W-:Y:S05]  /*37a80*/  BSYNC B1 ;  /* 0x0000000000017941 */ /* 0x000fea0003800000 */
.L_x_952:
        /* <DEDUP_REMOVED lines=10> */
.L_x_955:
[----:B------:R-:W-:Y:S05]  /*37b30*/  BSYNC B1 ;  /* 0x0000000000017941 */ /* 0x000fea0003800000 */
.L_x_954:
        /* <DEDUP_REMOVED lines=11> */
.L_x_957:
[----:B------:R-:W-:Y:S05]  /*37bf0*/  BSYNC B1 ;  /* 0x0000000000017941 */ /* 0x000fea0003800000 */
.L_x_956:
        /* <DEDUP_REMOVED lines=14> */
.L_x_959:
[----:B------:R-:W-:Y:S05]  /*37ce0*/  BSYNC B1 ;  /* 0x0000000000017941 */ /* 0x000fea0003800000 */
.L_x_958:
        /* <DEDUP_REMOVED lines=14> */
.L_x_961:
[----:B------:R-:W-:Y:S05]  /*37dd0*/  BSYNC B1 ;  /* 0x0000000000017941 */ /* 0x000fea0003800000 */
.L_x_960:
        /* <DEDUP_REMOVED lines=10> */
.L_x_963:
[----:B------:R-:W-:Y:S05]  /*37e80*/  BSYNC B1 ;  /* 0x0000000000017941 */ /* 0x000fea0003800000 */
.L_x_962:
        /* <DEDUP_REMOVED lines=11> */
.L_x_965:
[----:B------:R-:W-:Y:S05]  /*37f40*/  BSYNC B1 ;  /* 0x0000000000017941 */ /* 0x000fea0003800000 */
.L_x_964:
        /* <DEDUP_REMOVED lines=14> */
.L_x_967:
[----:B------:R-:W-:Y:S05]  /*38030*/  BSYNC B1 ;  /* 0x0000000000017941 */ /* 0x000fea0003800000 */
.L_x_966:
        /* <DEDUP_REMOVED lines=14> */
.L_x_969:
[----:B------:R-:W-:Y:S05]  /*38120*/  BSYNC B1 ;  /* 0x0000000000017941 */ /* 0x000fea0003800000 */
.L_x_968:
        /* <DEDUP_REMOVED lines=10> */
.L_x_971:
[----:B------:R-:W-:Y:S05]  /*381d0*/  BSYNC B1 ;  /* 0x0000000000017941 */ /* 0x000fea0003800000 */
.L_x_970:
        /* <DEDUP_REMOVED lines=11> */
.L_x_973:
[----:B------:R-:W-:Y:S05]  /*38290*/  BSYNC B1 ;  /* 0x0000000000017941 */ /* 0x000fea0003800000 */
.L_x_972:
        /* <DEDUP_REMOVED lines=14> */
.L_x_975:
[----:B------:R-:W-:Y:S05]  /*38380*/  BSYNC B1 ;  /* 0x0000000000017941 */ /* 0x000fea0003800000 */
.L_x_974:
        /* <DEDUP_REMOVED lines=14> */
.L_x_977:
[----:B------:R-:W-:Y:S05]  /*38470*/  BSYNC B1 ;  /* 0x0000000000017941 */ /* 0x000fea0003800000 */
.L_x_976:
        /* <DEDUP_REMOVED lines=10> */
.L_x_979:
[----:B------:R-:W-:Y:S05]  /*38520*/  BSYNC B1 ;  /* 0x0000000000017941 */ /* 0x000fea0003800000 */
.L_x_978:
        /* <DEDUP_REMOVED lines=11> */
.L_x_981:
[----:B------:R-:W-:Y:S05]  /*385e0*/  BSYNC B1 ;  /* 0x0000000000017941 */ /* 0x000fea0003800000 */
.L_x_980:
        /* <DEDUP_REMOVED lines=14> */
.L_x_983:
[----:B------:R-:W-:Y:S05]  /*386d0*/  BSYNC B1 ;  /* 0x0000000000017941 */ /* 0x000fea0003800000 */
.L_x_982:
        /* <DEDUP_REMOVED lines=14> */
.L_x_985:
[----:B------:R-:W-:Y:S05]  /*387c0*/  BSYNC B1 ;  /* 0x0000000000017941 */ /* 0x000fea0003800000 */
.L_x_984:
        /* <DEDUP_REMOVED lines=10> */
.L_x_987:
[----:B------:R-:W-:Y:S05]  /*38870*/  BSYNC B1 ;  /* 0x0000000000017941 */ /* 0x000fea0003800000 */
.L_x_986:
        /* <DEDUP_REMOVED lines=11> */
.L_x_989:
[----:B------:R-:W-:Y:S05]  /*38930*/  BSYNC B1 ;  /* 0x0000000000017941 */ /* 0x000fea0003800000 */
.L_x_988:
        /* <DEDUP_REMOVED lines=14> */
.L_x_991:
[----:B------:R-:W-:Y:S05]  /*38a20*/  BSYNC B1 ;  /* 0x0000000000017941 */ /* 0x000fea0003800000 */
.L_x_990:
        /* <DEDUP_REMOVED lines=14> */
.L_x_993:
[----:B------:R-:W-:Y:S05]  /*38b10*/  BSYNC B1 ;  /* 0x0000000000017941 */ /* 0x000fea0003800000 */
.L_x_992:
        /* <DEDUP_REMOVED lines=10> */
.L_x_995:
[----:B------:R-:W-:Y:S05]  /*38bc0*/  BSYNC B1 ;  /* 0x0000000000017941 */ /* 0x000fea0003800000 */
.L_x_994:
        /* <DEDUP_REMOVED lines=11> */
.L_x_997:
[----:B------:R-:W-:Y:S05]  /*38c80*/  BSYNC B1 ;  /* 0x0000000000017941 */ /* 0x000fea0003800000 */
.L_x_996:
        /* <DEDUP_REMOVED lines=14> */
.L_x_999:
[----:B------:R-:W-:Y:S05]  /*38d70*/  BSYNC B1 ;  /* 0x0000000000017941 */ /* 0x000fea0003800000 */
.L_x_998:
        /* <DEDUP_REMOVED lines=14> */
.L_x_1001:
[----:B------:R-:W-:Y:S05]  /*38e60*/  BSYNC B1 ;  /* 0x0000000000017941 */ /* 0x000fea0003800000 */
.L_x_1000:
        /* <DEDUP_REMOVED lines=10> */
.L_x_1003:
[----:B------:R-:W-:Y:S05]  /*38f10*/  BSYNC B1 ;  /* 0x0000000000017941 */ /* 0x000fea0003800000 */
.L_x_1002:
        /* <DEDUP_REMOVED lines=11> */
.L_x_1005:
[----:B------:R-:W-:Y:S05]  /*38fd0*/  BSYNC B1 ;  /* 0x0000000000017941 */ /* 0x000fea0003800000 */
.L_x_1004:
        /* <DEDUP_REMOVED lines=14> */
.L_x_1007:
[----:B------:R-:W-:Y:S05]  /*390c0*/  BSYNC B1 ;  /* 0x0000000000017941 */ /* 0x000fea0003800000 */
.L_x_1006:
        /* <DEDUP_REMOVED lines=14> */
.L_x_1009:
[----:B------:R-:W-:Y:S05]  /*391b0*/  BSYNC B1 ;  /* 0x0000000000017941 */ /* 0x000fea0003800000 */
.L_x_1008:
        /* <DEDUP_REMOVED lines=10> */
.L_x_1011:
[----:B------:R-:W-:Y:S05]  /*39260*/  BSYNC B1 ;  /* 0x0000000000017941 */ /* 0x000fea0003800000 */
.L_x_1010:
        /* <DEDUP_REMOVED lines=11> */
.L_x_1013:
[----:B------:R-:W-:Y:S05]  /*39320*/  BSYNC B1 ;  /* 0x0000000000017941 */ /* 0x000fea0003800000 */
.L_x_1012:
        /* <DEDUP_REMOVED lines=14> */
.L_x_1015:
[----:B------:R-:W-:Y:S05]  /*39410*/  BSYNC B1 ;  /* 0x0000000000017941 */ /* 0x000fea0003800000 */
.L_x_1014:
        /* <DEDUP_REMOVED lines=14> */
.L_x_1017:
[----:B------:R-:W-:Y:S05]  /*39500*/  BSYNC B1 ;  /* 0x0000000000017941 */ /* 0x000fea0003800000 */
.L_x_1016:
        /* <DEDUP_REMOVED lines=10> */
.L_x_1019:
[----:B------:R-:W-:Y:S05]  /*395b0*/  BSYNC B1 ;  /* 0x0000000000017941 */ /* 0x000fea0003800000 */
.L_x_1018:
        /* <DEDUP_REMOVED lines=11> */
.L_x_1021:
[----:B------:R-:W-:Y:S05]  /*39670*/  BSYNC B1 ;  /* 0x0000000000017941 */ /* 0x000fea0003800000 */
.L_x_1020:
        /* <DEDUP_REMOVED lines=13> */
.L_x_1023:
[----:B------:R-:W-:Y:S05]  /*39750*/  BSYNC B1 ;  /* 0x0000000000017941 */ /* 0x000fea0003800000 */
.L_x_1022:
[----:B------:R-:W2:Y:S01]  /*39760*/  LDL.LU R171, [R1+0x7d4] ;  /* 0x0007d40001ab7983 */ /* 0x000ea20000300800 */
        /* <DEDUP_REMOVED lines=12> */
.L_x_1025:
[----:B------:R-:W-:Y:S05]  /*39830*/  BSYNC B1 ;  /* 0x0000000000017941 */ /* 0x000fea0003800000 */
.L_x_1024:
[----:B--2---:R-:W2:Y:S01]  /*39840*/  LDL.LU R171, [R1+0x7d8] ;  /* 0x0007d80001ab7983 */ /* 0x004ea20000300800 */
[----:B-----5:R-:W-:Y:S01]  /*39850*/  IMAD.U32 R170, R19, 0x10000, RZ ;  /* 0x0001000013aa7824 */ /* 0x020fe200078e00ff */
[----:B------:R-:W-:Y:S01]  /*39860*/  ISETP.GT.AND P4, PT, R0, 0x188, P6 ;  /* 0x000001880000780c */ /* 0x000fe20003784270 */
[----:B------:R-:W-:Y:S02]  /*39870*/  BSSY B1, `(.L_x_1026) ;  /* 0x0000007000017945 */ /* 0x000fe40003800000 */
[----:B------:R-:W-:-:S04]  /*39880*/  FMUL R170, R170, R16 ;  /* 0x00000010aaaa7220 */ /* 0x000fc80000400000 */
[----:B--2---:R-:W-:-:S05]  /*39890*/  FFMA R170, R171, R2, R170 ;  /* 0x00000002abaa7223 */ /* 0x004fca00000000aa */
[----:B------:R-:W-:-:S05]  /*398a0*/  F2FP.BF16.F32.PACK_AB R170, RZ, R170 ;  /* 0x000000aaffaa723e */ /* 0x000fca00000010ff */
[----:B------:R2:W-:Y:S01]  /*398b0*/  @P5 STG.E.U16 desc[UR46][R158.64+0x1d0], R170 ;  /* 0x0001d0aa9e005986 */ /* 0x0005e2000c10152e */
[----:B------:R-:W-:Y:S05]  /*398c0*/  @!P4 BRA `(.L_x_1027) ;  /* 0x000000000004c947 */ /* 0x000fea0003800000 */
[----:B------:R0:W5:Y:S02]  /*398d0*/  LDG.E.LTC128B.U16 R19, desc[UR46][R6.64+0x1d2] ;  /* 0x0001d22e06137981 */ /* 0x000164000c1e1520 */
.L_x_1027:
[----:B------:R-:W-:Y:S05]  /*398e0*/  BSYNC B1 ;  /* 0x0000000000017941 */ /* 0x000fea0003800000 */
.L_x_1026:
[----:B------:R-:W3:Y:S01]  /*398f0*/  LDL.LU R171, [R1+0x7dc] ;  /* 0x0007dc0001ab7983 */ /* 0x000ee20000300800 */
[----:B--2--5:R-:W-:Y:S01]  /*39900*/  IMAD.U32 R170, R19, 0x10000, RZ ;  /* 0x0001000013aa7824 */ /* 0x024fe200078e00ff */
        /* <DEDUP_REMOVED lines=8> */
.L_x_1029:
[----:B------:R-:W-:Y:S05]  /*39990*/  BSYNC B1 ;  /* 0x0000000000017941 */ /* 0x000fea0003800000 */
.L_x_1028:
[----:B------:R-:W4:Y:S01]  /*399a0*/  LDL.LU R171, [R1+0x7e0] ;  /* 0x0007e00001ab7983 */ /* 0x000f220000300800 */
[----:B--2--5:R-:W-:Y:S01]  /*399b0*/  IMAD.U32 R170, R19, 0x10000, RZ ;  /* 0x0001000013aa7824 */ /* 0x024fe200078e00ff */
        /* <DEDUP_REMOVED lines=11> */
.L_x_1031:
[----:B------:R-:W-:Y:S05]  /*39a70*/  BSYNC B1 ;  /* 0x0000000000017941 */ /* 0x000fea0003800000 */
.L_x_1030:
[----:B--2---:R-:W2:Y:S01]  /*39a80*/  LDL.LU R171, [R1+0x7e4] ;  /* 0x0007e40001ab7983 */ /* 0x004ea20000300800 */
        /* <DEDUP_REMOVED lines=12> */
.L_x_1033:
[----:B------:R-:W-:Y:S05]  /*39b50*/  BSYNC B1 ;  /* 0x0000000000017941 */ /* 0x000fea0003800000 */
.L_x_1032:
        /* <DEDUP_REMOVED lines=10> */
.L_x_1035:
[----:B------:R-:W-:Y:S05]  /*39c00*/  BSYNC B1 ;  /* 0x0000000000017941 */ /* 0x000fea0003800000 */
.L_x_1034:
        /* <DEDUP_REMOVED lines=10> */
.L_x_1037:
[----:B------:R-:W-:Y:S05]  /*39cb0*/  BSYNC B1 ;  /* 0x0000000000017941 */ /* 0x000fea0003800000 */
.L_x_1036:
        /* <DEDUP_REMOVED lines=13> */
.L_x_1039:
[----:B------:R-:W-:Y:S05]  /*39d90*/  BSYNC B1 ;  /* 0x0000000000017941 */ /* 0x000fea0003800000 */
.L_x_1038:
[----:B--2---:R-:W2:Y:S01]  /*39da0*/  LDL.LU R171, [R1+0x7f4] ;  /* 0x0007f40001ab7983 */ /* 0x004ea20000300800 */
[----:B-----5:R-:W-:Y:S01]  /*39db0*/  IMAD.U32 R162, R19, 0x10000, RZ ;  /* 0x0001000013a27824 */ /* 0x020fe200078e00ff */
[----:B------:R-:W-:Y:S01]  /*39dc0*/  ISETP.GT.AND P1, PT, R0, 0x188, P1 ;  /* 0x000001880000780c */ /* 0x000fe20000f24270 */
[----:B------:R-:W-:Y:S02]  /*39dd0*/  BSSY B1, `(.L_x_1040) ;  /* 0x0000009000017945 */ /* 0x000fe40003800000 */
[----:B------:R-:W-:-:S04]  /*39de0*/  FMUL R162, R162, R16 ;  /* 0x00000010a2a27220 */ /* 0x000fc80000400000 */
[----:B--2---:R-:W-:-:S05]  /*39df0*/  FFMA R162, R171, R2, R162 ;  /* 0x00000002aba27223 */ /* 0x004fca00000000a2 */
[----:B------:R-:W-:-:S04]  /*39e00*/  F2FP.BF16.F32.PACK_AB R162, RZ, R162 ;  /* 0x000000a2ffa2723e */ /* 0x000fc800000010ff */
[----:B------:R-:W-:Y:S01]  /*39e10*/  PRMT R170, R162, 0x7610, R170 ;  /* 0x00007610a2aa7816 */ /* 0x000fe200000000aa */
[----:B------:R-:W-:-:S05]  /*39e20*/  @P2 IMAD.MOV.U32 R162, RZ, RZ, R160 ;  /* 0x000000ffffa22224 */ /* 0x000fca00078e00a0 */
[----:B------:R2:W-:Y:S01]  /*39e30*/  @P2 STG.E.U16 desc[UR46][R162.64+0x1f2], R170 ;  /* 0x0001f2aaa2002986 */ /* 0x0005e2000c10152e */
[----:B------:R-:W-:Y:S05]  /*39e40*/  @!P1 BRA `(.L_x_1041) ;  /* 0x0000000000049947 */ /* 0x000fea0003800000 */
[----:B------:R0:W5:Y:S02]  /*39e50*/  LDG.E.LTC128B.U16 R19, desc[UR46][R6.64+0x1f0] ;  /* 0x0001f02e06137981 */ /* 0x000164000c1e1520 */
.L_x_1041:
[----:B------:R-:W-:Y:S05]  /*39e60*/  BSYNC B1 ;  /* 0x0000000000017941 */ /* 0x000fea0003800000 */
.L_x_1040:
        /* <DEDUP_REMOVED lines=10> */
.L_x_1043:
[----:B------:R-:W-:Y:S05]  /*39f10*/  BSYNC B1 ;  /* 0x0000000000017941 */ /* 0x000fea0003800000 */
.L_x_1042:
[----:B------:R-:W3:Y:S01]  /*39f20*/  LDL.LU R163, [R1+0x7fc] ;  /* 0x0007fc0001a37983 */ /* 0x000ee20000300800 */
[----:B--2--5:R-:W-:Y:S01]  /*39f30*/  IMAD.U32 R162, R19, 0x10000, RZ ;  /* 0x0001000013a27824 */ /* 0x024fe200078e00ff */
        /* <DEDUP_REMOVED lines=11> */
.L_x_1045:
[----:B------:R-:W-:Y:S05]  /*39ff0*/  BSYNC B1 ;  /* 0x0000000000017941 */ /* 0x000fea0003800000 */
.L_x_1044:
[----:B--2---:R-:W2:Y:S01]  /*3a000*/  LDL.LU R159, [R1+0x400] ;  /* 0x00040000019f7983 */ /* 0x004ea20000300800 */
[----:B-----5:R-:W-:Y:S01]  /*3a010*/  IMAD.U32 R158, R19, 0x10000, RZ ;  /* 0x00010000139e7824 */ /* 0x020fe200078e00ff */
        /* <DEDUP_REMOVED lines=11> */
.L_x_1047:
[----:B------:R-:W-:Y:S05]  /*3a0d0*/  BSYNC B1 ;  /* 0x0000000000017941 */ /* 0x000fea0003800000 */
.L_x_1046:
        /* <DEDUP_REMOVED lines=10> */
.L_x_1049:
[----:B------:R-:W-:Y:S05]  /*3a180*/  BSYNC B1 ;  /* 0x0000000000017941 */ /* 0x000fea0003800000 */
.L_x_1048:
[----:B------:R-:W4:Y:S01]  /*3a190*/  LDL.LU R159, [R1+0x408] ;  /* 0x00040800019f7983 */ /* 0x000f220000300800 */
[----:B--2--5:R-:W-:Y:S01]  /*3a1a0*/  IMAD.U32 R158, R19, 0x10000, RZ ;  /* 0x00010000139e7824 */ /* 0x024fe200078e00ff */
[----:B------:R-:W-:Y:S01]  /*3a1b0*/  ISETP.GT.AND P0, PT, R0, 0x8, P2 ;  /* 0x000000080000780c */ /* 0x000fe20001704270 */
[----:B------:R-:W-:Y:S02]  /*3a1c0*/  BSSY B1, `(.L_x_1050) ;  /* 0x0000007000017945 */ /* 0x000fe40003800000 */
[----:B------:R-:W-:-:S04]  /*3a1d0*/  FMUL R158, R158, R16 ;  /* 0x000000109e9e7220 */ /* 0x000fc80000400000 */
[----:B----4-:R-:W-:-:S05]  /*3a1e0*/  FFMA R158, R159, R2, R158 ;  /* 0x000000029f9e7223 */ /* 0x010fca000000009e */
[----:B------:R-:W-:-:S05]  /*3a1f0*/  F2FP.BF16.F32.PACK_AB R158, RZ, R158 ;  /* 0x0000009eff9e723e */ /* 0x000fca00000010ff */
[----:B------:R2:W-:Y:S01]  /*3a200*/  @P1 STG.E.U16 desc[UR46][R4.64+0x200], R158 ;  /* 0x0002009e04001986 */ /* 0x0005e2000c10152e */
[----:B------:R-:W-:Y:S05]  /*3a210*/  @!P0 BRA `(.L_x_1051) ;  /* 0x0000000000048947 */ /* 0x000fea0003800000 */
[----:B------:R4:W5:Y:S02]  /*3a220*/  LDG.E.LTC128B.U16 R19, desc[UR46][R22.64+0x202] ;  /* 0x0002022e16137981 */ /* 0x000964000c1e1520 */
.L_x_1051:
[----:B------:R-:W-:Y:S05]  /*3a230*/  BSYNC B1 ;  /* 0x0000000000017941 */ /* 0x000fea0003800000 */
.L_x_1050:
        /* <DEDUP_REMOVED lines=13> */
.L_x_1053:
[----:B------:R-:W-:Y:S05]  /*3a310*/  BSYNC B1 ;  /* 0x0000000000017941 */ /* 0x000fea0003800000 */
.L_x_1052:
[----:B------:R-:W4:Y:S01]  /*3a320*/  LDL.LU R159, [R1+0x410] ;  /* 0x00041000019f7983 */ /* 0x000f220000300800 */
[----:B--2--5:R-:W-:Y:S01]  /*3a330*/  IMAD.U32 R158, R19, 0x10000, RZ ;  /* 0x00010000139e7824 */ /* 0x024fe200078e00ff */
[----:B------:R-:W-:Y:S01]  /*3a340*/  ISETP.GT.AND P3, PT, R3, 0x109, PT ;  /* 0x000001090300780c */ /* 0x000fe20003f64270 */
[----:B------:R-:W-:Y:S01]  /*3a350*/  BSSY B1, `(.L_x_1054) ;  /* 0x000000a000017945 */ /* 0x000fe20003800000 */
[----:B------:R-:W-:Y:S01]  /*3a360*/  LOP3.LUT R17, R17, 0xfffffff7, RZ, 0xc0, !PT ;  /* 0xfffffff711117812 */ /* 0x000fe200078ec0ff */
[----:B------:R-:W-:Y:S01]  /*3a370*/  FMUL R158, R158, R16 ;  /* 0x000000109e9e7220 */ /* 0x000fe20000400000 */
[----:B------:R-:W-:-:S09]  /*3a380*/  ISETP.GT.AND P0, PT, R0, RZ, P3 ;  /* 0x000000ff0000720c */ /* 0x000fd20001f04270 */
[----:B------:R-:W-:Y:S01]  /*3a390*/  @P3 LOP3.LUT R17, R17, 0x8, RZ, 0xfc, !PT ;  /* 0x0000000811113812 */ /* 0x000fe200078efcff */
[----:B----4-:R-:W-:-:S05]  /*3a3a0*/  FFMA R158, R159, R2, R158 ;  /* 0x000000029f9e7223 */ /* 0x010fca000000009e */
[----:B------:R-:W-:-:S05]  /*3a3b0*/  F2FP.BF16.F32.PACK_AB R158, RZ, R158 ;  /* 0x0000009eff9e723e */ /* 0x000fca00000010ff */
[----:B------:R2:W-:Y:S01]  /*3a3c0*/  @P1 STG.E.U16 desc[UR46][R168.64+0x210], R158 ;  /* 0x0002109ea8001986 */ /* 0x0005e2000c10152e */
[----:B------:R-:W-:Y:S05]  /*3a3d0*/  @!P0 BRA `(.L_x_1055) ;  /* 0x0000000000048947 */ /* 0x000fea0003800000 */
[----:B------:R4:W5:Y:S02]  /*3a3e0*/  LDG.E.LTC128B.U16 R19, desc[UR46][R152.64+0x212] ;  /* 0x0002122e98137981 */ /* 0x000964000c1e1520 */
.L_x_1055:
[----:B------:R-:W-:Y:S05]  /*3a3f0*/  BSYNC B1 ;  /* 0x0000000000017941 */ /* 0x000fea0003800000 */
.L_x_1054:
        /* <DEDUP_REMOVED lines=10> */
.L_x_1057:
[----:B------:R-:W-:Y:S05]  /*3a4a0*/  BSYNC B1 ;  /* 0x0000000000017941 */ /* 0x000fea0003800000 */
.L_x_1056:
        /* <DEDUP_REMOVED lines=10> */
.L_x_1059:
[----:B------:R-:W-:Y:S05]  /*3a550*/  BSYNC B1 ;  /* 0x0000000000017941 */ /* 0x000fea0003800000 */
.L_x_1058:
        /* <DEDUP_REMOVED lines=13> */
.L_x_1061:
[----:B------:R-:W-:Y:S05]  /*3a630*/  BSYNC B1 ;  /* 0x0000000000017941 */ /* 0x000fea0003800000 */
.L_x_1060:
[----:B------:R-:W4:Y:S01]  /*3a640*/  LDL.LU R159, [R1+0x420] ;  /* 0x00042000019f7983 */ /* 0x000f220000300800 */
[----:B--2--5:R-:W-:Y:S01]  /*3a650*/  IMAD.U32 R158, R19, 0x10000, RZ ;  /* 0x00010000139e7824 */ /* 0x024fe200078e00ff */
[----:B------:R-:W-:Y:S01]  /*3a660*/  ISETP.GT.AND P1, PT, R3, 0x111, PT ;  /* 0x000001110300780c */ /* 0x000fe20003f24270 */
[----:B------:R-:W-:Y:S01]  /*3a670*/  BSSY B1, `(.L_x_1062) ;  /* 0x000000a000017945 */ /* 0x000fe20003800000 */
[----:B------:R-:W-:Y:S01]  /*3a680*/  LOP3.LUT R17, R17, 0xffffffbf, RZ, 0xc0, !PT ;  /* 0xffffffbf11117812 */ /* 0x000fe200078ec0ff */
[----:B------:R-:W-:-:S10]  /*3a690*/  FMUL R158, R158, R16 ;  /* 0x000000109e9e7220 */ /* 0x000fd40000400000 */
[----:B------:R-:W-:Y:S01]  /*3a6a0*/  @P1 LOP3.LUT R17, R17, 0x40, RZ, 0xfc, !PT ;  /* 0x0000004011111812 */ /* 0x000fe200078efcff */
[----:B----4-:R-:W-:-:S05]  /*3a6b0*/  FFMA R158, R159, R2, R158 ;  /* 0x000000029f9e7223 */ /* 0x010fca000000009e */
[----:B------:R-:W-:-:S05]  /*3a6c0*/  F2FP.BF16.F32.PACK_AB R158, RZ, R158 ;  /* 0x0000009eff9e723e */ /* 0x000fca00000010ff */
[----:B------:R2:W-:Y:S01]  /*3a6d0*/  @P0 STG.E.U16 desc[UR46][R168.64+0x220], R158 ;  /* 0x0002209ea8000986 */ /* 0x0005e2000c10152e */
[----:B------:R-:W-:-:S13]  /*3a6e0*/  ISETP.GT.AND P0, PT, R0, RZ, P1 ;  /* 0x000000ff0000720c */ /* 0x000fda0000f04270 */
[----:B--2---:R-:W-:Y:S05]  /*3a6f0*/  @!P0 BRA `(.L_x_1063) ;  /* 0x0000000000048947 */ /* 0x004fea0003800000 */
[----:B------:R2:W5:Y:S02]  /*3a700*/  LDG.E.LTC128B.U16 R19, desc[UR46][R152.64+0x222] ;  /* 0x0002222e98137981 */ /* 0x000564000c1e1520 */
.L_x_1063:
[----:B------:R-:W-:Y:S05]  /*3a710*/  BSYNC B1 ;  /* 0x0000000000017941 */ /* 0x000fea0003800000 */
.L_x_1062:
[----:B------:R-:W4:Y:S01]  /*3a720*/  LDL.LU R159, [R1+0x424] ;  /* 0x00042400019f7983 */ /* 0x000f220000300800 */
[----:B-----5:R-:W-:Y:S01]  /*3a730*/  IMAD.U32 R158, R19, 0x10000, RZ ;  /* 0x00010000139e7824 */ /* 0x020fe200078e00ff */
[----:B------:R-:W-:Y:S03]  /*3a740*/  BSSY B1, `(.L_x_1064) ;  /* 0x0000008000017945 */ /* 0x000fe60003800000 */
[----:B------:R-:W-:-:S04]  /*3a750*/  FMUL R158, R158, R16 ;  /* 0x000000109e9e7220 */ /* 0x000fc80000400000 */
[----:B----4-:R-:W-:-:S05]  /*3a760*/  FFMA R158, R159, R2, R158 ;  /* 0x000000029f9e7223 */ /* 0x010fca000000009e */
[----:B------:R-:W-:-:S05]  /*3a770*/  F2FP.BF16.F32.PACK_AB R158, RZ, R158 ;  /* 0x0000009eff9e723e */ /* 0x000fca00000010ff */
[----:B------:R4:W-:Y:S01]  /*3a780*/  @P0 STG.E.U16 desc[UR46][R168.64+0x222], R158 ;  /* 0x0002229ea8000986 */ /* 0x0009e2000c10152e */
[----:B------:R-:W-:-:S13]  /*3a790*/  ISETP.GT.AND P0, PT, R0, 0x8, P2 ;  /* 0x000000080000780c */ /* 0x000fda0001704270 */
[----:B----4-:R-:W-:Y:S05]  /*3a7a0*/  @!P0 BRA `(.L_x_1065) ;  /* 0x0000000000048947 */ /* 0x010fea0003800000 */
[----:B------:R4:W5:Y:S02]  /*3a7b0*/  LDG.E.LTC128B.U16 R19, desc[UR46][R22.64+0x220] ;  /* 0x0002202e16137981 */ /* 0x000964000c1e1520 */
.L_x_1065:
[----:B------:R-:W-:Y:S05]  /*3a7c0*/  BSYNC B1 ;  /* 0x0000000000017941 */ /* 0x000fea0003800000 */
.L_x_1064:
        /* <DEDUP_REMOVED lines=10> */
.L_x_1067:
[----:B------:R-:W-:Y:S05]  /*3a870*/  BSYNC B1 ;  /* 0x0000000000017941 */ /* 0x000fea0003800000 */
.L_x_1066:
[----:B------:R-:W3:Y:S01]  /*3a880*/  LDL.LU R159, [R1+0x42c] ;  /* 0x00042c00019f7983 */ /* 0x000ee20000300800 */
[----:B-----5:R-:W-:Y:S01]  /*3a890*/  IMAD.U32 R158, R19, 0x10000, RZ ;  /* 0x00010000139e7824 */ /* 0x020fe200078e00ff */
[----:B------:R-:W-:Y:S01]  /*3a8a0*/  ISETP.GT.AND P2, PT, R3, 0x118, PT ;  /* 0x000001180300780c */ /* 0x000fe20003f44270 */
[----:B------:R-:W-:Y:S01]  /*3a8b0*/  IMAD.IADD R172, R172, 0x1, R161 ;  /* 0x00000001acac7824 */ /* 0x000fe200078e02a1 */
[----:B------:R-:W-:Y:S01]  /*3a8c0*/  LOP3.LUT R18, R18, 0xfbffffff, RZ, 0xc0, !PT ;  /* 0xfbffffff12127812 */ /* 0x000fe200078ec0ff */
[----:B------:R-:W-:Y:S01]  /*3a8d0*/  FMUL R158, R158, R16 ;  /* 0x000000109e9e7220 */ /* 0x000fe20000400000 */
[----:B------:R-:W-:Y:S09]  /*3a8e0*/  BSSY B1, `(.L_x_1068) ;  /* 0x000000a000017945 */ /* 0x000ff20003800000 */
[----:B------:R-:W-:Y:S01]  /*3a8f0*/  @P2 LOP3.LUT R18, R18, 0x4000000, RZ, 0xfc, !PT ;  /* 0x0400000012122812 */ /* 0x000fe200078efcff */
[----:B---3--:R-:W-:-:S05]  /*3a900*/  FFMA R158, R159, R2, R158 ;  /* 0x000000029f9e7223 */ /* 0x008fca000000009e */
[----:B------:R-:W-:-:S05]  /*3a910*/  F2FP.BF16.F32.PACK_AB R158, RZ, R158 ;  /* 0x0000009eff9e723e */ /* 0x000fca00000010ff */
[----:B------:R3:W-:Y:S01]  /*3a920*/  @P0 STG.E.U16 desc[UR46][R4.64+0x222], R158 ;  /* 0x0002229e04000986 */ /* 0x0007e2000c10152e */
[----:B------:R-:W-:-:S05]  /*3a930*/  IADD3 R162, P0, R180, R160, RZ ;  /* 0x000000a0b4a27210 */ /* 0x000fca0007f1e0ff */
[----:B------:R-:W-:Y:S01]  /*3a940*/  IMAD.X R163, R181, 0x1, R172, P0 ;  /* 0x00000001b5a37824 */ /* 0x000fe200000e06ac */
[----:B------:R-:W-:-:S13]  /*3a950*/  ISETP.GT.AND P0, PT, R0, RZ, P2 ;  /* 0x000000ff0000720c */ /* 0x000fda0001704270 */
[----:B---3--:R-:W-:Y:S05]  /*3a960*/  @!P0 BRA `(.L_x_1069) ;  /* 0x0000000000048947 */ /* 0x008fea0003800000 */
[----:B------:R3:W5:Y:S02]  /*3a970*/  LDG.E.LTC128B.U16 R19, desc[UR46][R152.64+0x230] ;  /* 0x0002302e98137981 */ /* 0x000764000c1e1520 */
.L_x_1069:
[----:B------:R-:W-:Y:S05]  /*3a980*/  BSYNC B1 ;  /* 0x0000000000017941 */ /* 0x000fea0003800000 */
.L_x_1068:
[----:B------:R-:W2:Y:S01]  /*3a990*/  LDL.LU R159, [R1+0x430] ;  /* 0x00043000019f7983 */ /* 0x000ea20000300800 */
[----:B-----5:R-:W-:Y:S01]  /*3a9a0*/  IMAD.U32 R158, R19, 0x10000, RZ ;  /* 0x00010000139e7824 */ /* 0x020fe200078e00ff */
[----:B------:R-:W-:Y:S01]  /*3a9b0*/  ISETP.GT.AND P1, PT, R3, 0x119, PT ;  /* 0x000001190300780c */ /* 0x000fe20003f24270 */
[----:B------:R-:W-:Y:S01]  /*3a9c0*/  BSSY B1, `(.L_x_1070) ;  /* 0x000000a000017945 */ /* 0x000fe20003800000 */
[----:B------:R-:W-:Y:S01]  /*3a9d0*/  LOP3.LUT R18, R18, 0xfdffffff, RZ, 0xc0, !PT ;  /* 0xfdffffff12127812 */ /* 0x000fe200078ec0ff */
[----:B------:R-:W-:-:S10]  /*3a9e0*/  FMUL R158, R158, R16 ;  /* 0x000000109e9e7220 */ /* 0x000fd40000400000 */
[----:B------:R-:W-:Y:S01]  /*3a9f0*/  @P1 LOP3.LUT R18, R18, 0x2000000, RZ, 0xfc, !PT ;  /* 0x0200000012121812 */ /* 0x000fe200078efcff */
[----:B--2---:R-:W-:-:S05]  /*3aa00*/  FFMA R158, R159, R2, R158 ;  /* 0x000000029f9e7223 */ /* 0x004fca000000009e */
[----:B------:R-:W-:-:S05]  /*3aa10*/  F2FP.BF16.F32.PACK_AB R158, RZ, R158 ;  /* 0x0000009eff9e723e */ /* 0x000fca00000010ff */
[----:B------:R2:W-:Y:S01]  /*3aa20*/  @P0 STG.E.U16 desc[UR46][R168.64+0x230], R158 ;  /* 0x0002309ea8000986 */ /* 0x0005e2000c10152e */
[----:B------:R-:W-:-:S13]  /*3aa30*/  ISETP.GT.AND P0, PT, R0, RZ, P1 ;  /* 0x000000ff0000720c */ /* 0x000fda0000f04270 */
[----:B--2---:R-:W-:Y:S05]  /*3aa40*/  @!P0 BRA `(.L_x_1071) ;  /* 0x0000000000048947 */ /* 0x004fea0003800000 */
[----:B------:R2:W5:Y:S02]  /*3aa50*/  LDG.E.LTC128B.U16 R19, desc[UR46][R152.64+0x232] ;  /* 0x0002322e98137981 */ /* 0x000564000c1e1520 */
.L_x_1071:
[----:B------:R-:W-:Y:S05]  /*3aa60*/  BSYNC B1 ;  /* 0x0000000000017941 */ /* 0x000fea0003800000 */
.L_x_1070:
        /* <DEDUP_REMOVED lines=10> */
.L_x_1073:
[----:B------:R-:W-:Y:S05]  /*3ab10*/  BSYNC B1 ;  /* 0x0000000000017941 */ /* 0x000fea0003800000 */
.L_x_1072:
        /* <DEDUP_REMOVED lines=10> */
.L_x_1075:
[----:B------:R-:W-:Y:S05]  /*3abc0*/  BSYNC B1 ;  /* 0x0000000000017941 */ /* 0x000fea0003800000 */
.L_x_1074:
        /* <DEDUP_REMOVED lines=13> */
.L_x_1077:
[----:B------:R-:W-:Y:S05]  /*3aca0*/  BSYNC B1 ;  /* 0x0000000000017941 */ /* 0x000fea0003800000 */
.L_x_1076:
        /* <DEDUP_REMOVED lines=13> */
.L_x_1079:
[----:B------:R-:W-:Y:S05]  /*3ad80*/  BSYNC B1 ;  /* 0x0000000000017941 */ /* 0x000fea0003800000 */
.L_x_1078:
        /* <DEDUP_REMOVED lines=10> */
.L_x_1081:
[----:B------:R-:W-:Y:S05]  /*3ae30*/  BSYNC B1 ;  /* 0x0000000000017941 */ /* 0x000fea0003800000 */
.L_x_1080:
        /* <DEDUP_REMOVED lines=10> */
.L_x_1083:
[----:B------:R-:W-:Y:S05]  /*3aee0*/  BSYNC B1 ;  /* 0x0000000000017941 */ /* 0x000fea0003800000 */
.L_x_1082:
        /* <DEDUP_REMOVED lines=13> */
.L_x_1085:
[----:B------:R-:W-:Y:S05]  /*3afc0*/  BSYNC B1 ;  /* 0x0000000000017941 */ /* 0x000fea0003800000 */
.L_x_1084:
        /* <DEDUP_REMOVED lines=13> */
.L_x_1087:
[----:B------:R-:W-:Y:S05]  /*3b0a0*/  BSYNC B1 ;  /* 0x0000000000017941 */ /* 0x000fea0003800000 */
.L_x_1086:
        /* <DEDUP_REMOVED lines=10> */
.L_x_1089:
[----:B------:R-:W-:Y:S05]  /*3b150*/  BSYNC B1 ;  /* 0x0000000000017941 */ /* 0x000fea0003800000 */
.L_x_1088:
        /* <DEDUP_REMOVED lines=10> */
.L_x_1091:
[----:B------:R-:W-:Y:S05]  /*3b200*/  BSYNC B1 ;  /* 0x0000000000017941 */ /* 0x000fea0003800000 */
.L_x_1090:
        /* <DEDUP_REMOVED lines=13> */
.L_x_1093:
[----:B------:R-:W-:Y:S05]  /*3b2e0*/  BSYNC B1 ;  /* 0x0000000000017941 */ /* 0x000fea0003800000 */
.L_x_1092:
        /* <DEDUP_REMOVED lines=13> */
.L_x_1095:
[----:B------:R-:W-:Y:S05]  /*3b3c0*/  BSYNC B1 ;  /* 0x0000000000017941 */ /* 0x000fea0003800000 */
.L_x_1094:
        /* <DEDUP_REMOVED lines=10> */
.L_x_1097:
[----:B------:R-:W-:Y:S05]  /*3b470*/  BSYNC B1 ;  /* 0x0000000000017941 */ /* 0x000fea0003800000 */
.L_x_1096:
        /* <DEDUP_REMOVED lines=10> */
.L_x_1099:
[----:B------:R-:W-:Y:S05]  /*3b520*/  BSYNC B1 ;  /* 0x0000000000017941 */ /* 0x000fea0003800000 */
.L_x_1098:
        /* <DEDUP_REMOVED lines=13> */
.L_x_1101:
[----:B------:R-:W-:Y:S05]  /*3b600*/  BSYNC B1 ;  /* 0x0000000000017941 */ /* 0x000fea0003800000 */
.L_x_1100:
        /* <DEDUP_REMOVED lines=13> */
.L_x_1103:
[----:B------:R-:W-:Y:S05]  /*3b6e0*/  BSYNC B1 ;  /* 0x0000000000017941 */ /* 0x000fea0003800000 */
.L_x_1102:
        /* <DEDUP_REMOVED lines=10> */
.L_x_1105:
[----:B------:R-:W-:Y:S05]  /*3b790*/  BSYNC B1 ;  /* 0x0000000000017941 */ /* 0x000fea0003800000 */
.L_x_1104:
        /* <DEDUP_REMOVED lines=10> */
.L_x_1107:
[----:B------:R-:W-:Y:S05]  /*3b840*/  BSYNC B1 ;  /* 0x0000000000017941 */ /* 0x000fea0003800000 */
.L_x_1106:
        /* <DEDUP_REMOVED lines=13> */
.L_x_1109:
[----:B------:R-:W-:Y:S05]  /*3b920*/  BSYNC B1 ;  /* 0x0000000000017941 */ /* 0x000fea0003800000 */
.L_x_1108:
        /* <DEDUP_REMOVED lines=13> */
.L_x_1111:
[----:B------:R-:W-:Y:S05]  /*3ba00*/  BSYNC B1 ;  /* 0x0000000000017941 */ /* 0x000fea0003800000 */
.L_x_1110:
        /* <DEDUP_REMOVED lines=10> */
.L_x_1113:
[----:B------:R-:W-:Y:S05]  /*3bab0*/  BSYNC B1 ;  /* 0x0000000000017941 */ /* 0x000fea0003800000 */
.L_x_1112:
        /* <DEDUP_REMOVED lines=10> */
.L_x_1115:
[----:B------:R-:W-:Y:S05]  /*3bb60*/  BSYNC B1 ;  /* 0x0000000000017941 */ /* 0x000fea0003800000 */
.L_x_1114:
        /* <DEDUP_REMOVED lines=13> */
.L_x_1117:
[----:B------:R-:W-:Y:S05]  /*3bc40*/  BSYNC B1 ;  /* 0x0000000000017941 */ /* 0x000fea0003800000 */
.L_x_1116:
        /* <DEDUP_REMOVED lines=13> */
.L_x_1119:
[----:B------:R-:W-:Y:S05]  /*3bd20*/  BSYNC B1 ;  /* 0x0000000000017941 */ /* 0x000fea0003800000 */
.L_x_1118:
        /* <DEDUP_REMOVED lines=10> */
.L_x_1121:
[----:B------:R-:W-:Y:S05]  /*3bdd0*/  BSYNC B1 ;  /* 0x0000000000017941 */ /* 0x000fea0003800000 */
.L_x_1120:
        /* <DEDUP_REMOVED lines=10> */
.L_x_1123:
[----:B------:R-:W-:Y:S05]  /*3be80*/  BSYNC B1 ;  /* 0x0000000000017941 */ /* 0x000fea0003800000 */
.L_x_1122:
        /* <DEDUP_REMOVED lines=13> */
.L_x_1125:
[----:B------:R-:W-:Y:S05]  /*3bf60*/  BSYNC B1 ;  /* 0x0000000000017941 */ /* 0x000fea0003800000 */
.L_x_1124:
        /* <DEDUP_REMOVED lines=13> */
.L_x_1127:
[----:B------:R-:W-:Y:S05]  /*3c040*/  BSYNC B1 ;  /* 0x0000000000017941 */ /* 0x000fea0003800000 */
.L_x_1126:
        /* <DEDUP_REMOVED lines=10> */
.L_x_1129:
[----:B------:R-:W-:Y:S05]  /*3c0f0*/  BSYNC B1 ;  /* 0x0000000000017941 */ /* 0x000fea0003800000 */
.L_x_1128:
        /* <DEDUP_REMOVED lines=10> */
.L_x_1131:
[----:B------:R-:W-:Y:S05]  /*3c1a0*/  BSYNC B1 ;  /* 0x0000000000017941 */ /* 0x000fea0003800000 */
.L_x_1130:
        /* <DEDUP_REMOVED lines=13> */
.L_x_1133:
[----:B------:R-:W-:Y:S05]  /*3c280*/  BSYNC B1 ;  /* 0x0000000000017941 */ /* 0x000fea0003800000 */
.L_x_1132:
        /* <DEDUP_REMOVED lines=13> */
.L_x_1135:
[----:B------:R-:W-:Y:S05]  /*3c360*/  BSYNC B1 ;  /* 0x0000000000017941 */ /* 0x000fea0003800000 */
.L_x_1134:
        /* <DEDUP_REMOVED lines=10> */
.L_x_1137:
[----:B------:R-:W-:Y:S05]  /*3c410*/  BSYNC B1 ;  /* 0x0000000000017941 */ /* 0x000fea0003800000 */
.L_x_1136:
        /* <DEDUP_REMOVED lines=10> */
.L_x_1139:
[----:B------:R-:W-:Y:S05]  /*3c4c0*/  BSYNC B1 ;  /* 0x0000000000017941 */ /* 0x000fea0003800000 */
.L_x_1138:
        /* <DEDUP_REMOVED lines=13> */
.L_x_1141:
[----:B------:R-:W-:Y:S05]  /*3c5a0*/  BSYNC B1 ;  /* 0x0000000000017941 */ /* 0x000fea0003800000 */
.L_x_1140:
        /* <DEDUP_REMOVED lines=13> */
.L_x_1143:
[----:B------:R-:W-:Y:S05]  /*3c680*/  BSYNC B1 ;  /* 0x0000000000017941 */ /* 0x000fea0003800000 */
.L_x_1142:
        /* <DEDUP_REMOVED lines=10> */
.L_x_1145:
[----:B------:R-:W-:Y:S05]  /*3c730*/  BSYNC B1 ;  /* 0x0000000000017941 */ /* 0x000fea0003800000 */
.L_x_1144:
        /* <DEDUP_REMOVED lines=10> */
.L_x_1147:
[----:B------:R-:W-:Y:S05]  /*3c7e0*/  BSYNC B1 ;  /* 0x0000000000017941 */ /* 0x000fea0003800000 */
.L_x_1146:
        /* <DEDUP_REMOVED lines=13> */
.L_x_1149:
[----:B------:R-:W-:Y:S05]  /*3c8c0*/  BSYNC B1 ;  /* 0x0000000000017941 */ /* 0x000fea0003800000 */
.L_x_1148:
        /* <DEDUP_REMOVED lines=13> */
.L_x_1151:
[----:B------:R-:W-:Y:S05]  /*3c9a0*/  BSYNC B1 ;  /* 0x0000000000017941 */ /* 0x000fea0003800000 */
.L_x_1150:
        /* <DEDUP_REMOVED lines=10> */
.L_x_1153:
[----:B------:R-:W-:Y:S05]  /*3ca50*/  BSYNC B1 ;  /* 0x0000000000017941 */ /* 0x000fea0003800000 */
.L_x_1152:
        /* <DEDUP_REMOVED lines=10> */
.L_x_1155:
[----:B------:R-:W-:Y:S05]  /*3cb00*/  BSYNC B1 ;  /* 0x0000000000017941 */ /* 0x000fea0003800000 */
.L_x_1154:
        /* <DEDUP_REMOVED lines=13> */
.L_x_1157:
[----:B------:R-:W-:Y:S05]  /*3cbe0*/  BSYNC B1 ;  /* 0x0000000000017941 */ /* 0x000fea0003800000 */
.L_x_1156:
        /* <DEDUP_REMOVED lines=13> */
.L_x_1159:
[----:B------:R-:W-:Y:S05]  /*3ccc0*/  BSYNC B1 ;  /* 0x0000000000017941 */ /* 0x000fea0003800000 */
.L_x_1158:
        /* <DEDUP_REMOVED lines=10> */
.L_x_1161:
[----:B------:R-:W-:Y:S05]  /*3cd70*/  BSYNC B1 ;  /* 0x0000000000017941 */ /* 0x000fea0003800000 */
.L_x_1160:
        /* <DEDUP_REMOVED lines=10> */
.L_x_1163:
[----:B------:R-:W-:Y:S05]  /*3ce20*/  BSYNC B1 ;  /* 0x0000000000017941 */ /* 0x000fea0003800000 */
.L_x_1162:
        /* <DEDUP_REMOVED lines=13> */
.L_x_1165:
[----:B------:R-:W-:Y:S05]  /*3cf00*/  BSYNC B1 ;  /* 0x0000000000017941 */ /* 0x000fea0003800000 */
.L_x_1164:
        /* <DEDUP_REMOVED lines=13> */
.L_x_1167:
[----:B------:R-:W-:Y:S05]  /*3cfe0*/  BSYNC B1 ;  /* 0x0000000000017941 */ /* 0x000fea0003800000 */
.L_x_1166:
        /* <DEDUP_REMOVED lines=10> */
.L_x_1169:
[----:B------:R-:W-:Y:S05]  /*3d090*/  BSYNC B1 ;  /* 0x0000000000017941 */ /* 0x000fea0003800000 */
.L_x_1168:
        /* <DEDUP_REMOVED lines=10> */
.L_x_1171:
[----:B------:R-:W-:Y:S05]  /*3d140*/  BSYNC B1 ;  /* 0x0000000000017941 */ /* 0x000fea0003800000 */
.L_x_1170:
        /* <DEDUP_REMOVED lines=13> */
.L_x_1173:
[----:B------:R-:W-:Y:S05]  /*3d220*/  BSYNC B1 ;  /* 0x0000000000017941 */ /* 0x000fea0003800000 */
.L_x_1172:
        /* <DEDUP_REMOVED lines=13> */
.L_x_1175:
[----:B------:R-:W-:Y:S05]  /*3d300*/  BSYNC B1 ;  /* 0x0000000000017941 */ /* 0x000fea0003800000 */
.L_x_1174:
        /* <DEDUP_REMOVED lines=10> */
.L_x_1177:
[----:B------:R-:W-:Y:S05]  /*3d3b0*/  BSYNC B1 ;  /* 0x0000000000017941 */ /* 0x000fea0003800000 */
.L_x_1176:
        /* <DEDUP_REMOVED lines=10> */
.L_x_1179:
[----:B------:R-:W-:Y:S05]  /*3d460*/  BSYNC B1 ;  /* 0x0000000000017941 */ /* 0x000fea0003800000 */
.L_x_1178:
        /* <DEDUP_REMOVED lines=13> */
.L_x_1181:
[----:B------:R-:W-:Y:S05]  /*3d540*/  BSYNC B1 ;  /* 0x0000000000017941 */ /* 0x000fea0003800000 */
.L_x_1180:
        /* <DEDUP_REMOVED lines=13> */
.L_x_1183:
[----:B------:R-:W-:Y:S05]  /*3d620*/  BSYNC B1 ;  /* 0x0000000000017941 */ /* 0x000fea0003800000 */
.L_x_1182:
        /* <DEDUP_REMOVED lines=10> */
.L_x_1185:
[----:B------:R-:W-:Y:S05]  /*3d6d0*/  BSYNC B1 ;  /* 0x0000000000017941 */ /* 0x000fea0003800000 */
.L_x_1184:
        /* <DEDUP_REMOVED lines=10> */
.L_x_1187:
[----:B------:R-:W-:Y:S05]  /*3d780*/  BSYNC B1 ;  /* 0x0000000000017941 */ /* 0x000fea0003800000 */
.L_x_1186:
        /* <DEDUP_REMOVED lines=13> */
.L_x_1189:
[----:B------:R-:W-:Y:S05]  /*3d860*/  BSYNC B1 ;  /* 0x0000000000017941 */ /* 0x000fea0003800000 */
.L_x_1188:
        /* <DEDUP_REMOVED lines=13> */
.L_x_1191:
[----:B------:R-:W-:Y:S05]  /*3d940*/  BSYNC B1 ;  /* 0x0000000000017941 */ /* 0x000fea0003800000 */
.L_x_1190:
        /* <DEDUP_REMOVED lines=10> */
.L_x_1193:
[----:B------:R-:W-:Y:S05]  /*3d9f0*/  BSYNC B1 ;  /* 0x0000000000017941 */ /* 0x000fea0003800000 */
.L_x_1192:
        /* <DEDUP_REMOVED lines=10> */
.L_x_1195:
[----:B------:R-:W-:Y:S05]  /*3daa0*/  BSYNC B1 ;  /* 0x0000000000017941 */ /* 0x000fea0003800000 */
.L_x_1194:
        /* <DEDUP_REMOVED lines=13> */
.L_x_1197:
[----:B------:R-:W-:Y:S05]  /*3db80*/  BSYNC B1 ;  /* 0x0000000000017941 */ /* 0x000fea0003800000 */
.L_x_1196:
        /* <DEDUP_REMOVED lines=13> */
.L_x_1199:
[----:B------:R-:W-:Y:S05]  /*3dc60*/  BSYNC B1 ;  /* 0x0000000000017941 */ /* 0x000fea0003800000 */
.L_x_1198:
        /* <DEDUP_REMOVED lines=10> */
.L_x_1201:
[----:B------:R-:W-:Y:S05]  /*3dd10*/  BSYNC B1 ;  /* 0x0000000000017941 */ /* 0x000fea0003800000 */
.L_x_1200:
        /* <DEDUP_REMOVED lines=10> */
.L_x_1203:
[----:B------:R-:W-:Y:S05]  /*3ddc0*/  BSYNC B1 ;  /* 0x0000000000017941 */ /* 0x000fea0003800000 */
.L_x_1202:
        /* <DEDUP_REMOVED lines=13> */
.L_x_1205:
[----:B------:R-:W-:Y:S05]  /*3dea0*/  BSYNC B1 ;  /* 0x0000000000017941 */ /* 0x000fea0003800000 */
.L_x_1204:
        /* <DEDUP_REMOVED lines=13> */
.L_x_1207:
[----:B------:R-:W-:Y:S05]  /*3df80*/  BSYNC B1 ;  /* 0x0000000000017941 */ /* 0x000fea0003800000 */
.L_x_1206:
        /* <DEDUP_REMOVED lines=10> */
.L_x_1209:
[----:B------:R-:W-:Y:S05]  /*3e030*/  BSYNC B1 ;  /* 0x0000000000017941 */ /* 0x000fea0003800000 */
.L_x_1208:
        /* <DEDUP_REMOVED lines=10> */
.L_x_1211:
[----:B------:R-:W-:Y:S05]  /*3e0e0*/  BSYNC B1 ;  /* 0x0000000000017941 */ /* 0x000fea0003800000 */
.L_x_1210:
        /* <DEDUP_REMOVED lines=13> */
.L_x_1213:
[----:B------:R-:W-:Y:S05]  /*3e1c0*/  BSYNC B1 ;  /* 0x0000000000017941 */ /* 0x000fea0003800000 */
.L_x_1212:
        /* <DEDUP_REMOVED lines=13> */
.L_x_1215:
[----:B------:R-:W-:Y:S05]  /*3e2a0*/  BSYNC B1 ;  /* 0x0000000000017941 */ /* 0x000fea0003800000 */
.L_x_1214:
        /* <DEDUP_REMOVED lines=10> */
.L_x_1217:
[----:B------:R-:W-:Y:S05]  /*3e350*/  BSYNC B1 ;  /* 0x0000000000017941 */ /* 0x000fea0003800000 */
.L_x_1216:
        /* <DEDUP_REMOVED lines=10> */
.L_x_1219:
[----:B------:R-:W-:Y:S05]  /*3e400*/  BSYNC B1 ;  /* 0x0000000000017941 */ /* 0x000fea0003800000 */
.L_x_1218:
        /* <DEDUP_REMOVED lines=13> */
.L_x_1221:
[----:B------:R-:W-:Y:S05]  /*3e4e0*/  BSYNC B1 ;  /* 0x0000000000017941 */ /* 0x000fea0003800000 */
.L_x_1220:
        /* <DEDUP_REMOVED lines=13> */
.L_x_1223:
[----:B------:R-:W-:Y:S05]  /*3e5c0*/  BSYNC B1 ;  /* 0x0000000000017941 */ /* 0x000fea0003800000 */
.L_x_1222:
        /* <DEDUP_REMOVED lines=10> */
.L_x_1225:
[----:B------:R-:W-:Y:S05]  /*3e670*/  BSYNC B1 ;  /* 0x0000000000017941 */ /* 0x000fea0003800000 */
.L_x_1224:
        /* <DEDUP_REMOVED lines=10> */
.L_x_1227:
[----:B------:R-:W-:Y:S05]  /*3e720*/  BSYNC B1 ;  /* 0x0000000000017941 */ /* 0x000fea0003800000 */
.L_x_1226:
        /* <DEDUP_REMOVED lines=13> */
.L_x_1229:
[----:B------:R-:W-:Y:S05]  /*3e800*/  BSYNC B1 ;  /* 0x0000000000017941 */ /* 0x000fea0003800000 */
.L_x_1228:
        /* <DEDUP_REMOVED lines=13> */
.L_x_1231:
[----:B------:R-:W-:Y:S05]  /*3e8e0*/  BSYNC B1 ;  /* 0x0000000000017941 */ /* 0x000fea0003800000 */
.L_x_1230:
        /* <DEDUP_REMOVED lines=10> */
.L_x_1233:
[----:B------:R-:W-:Y:S05]  /*3e990*/  BSYNC B1 ;  /* 0x0000000000017941 */ /* 0x000fea0003800000 */
.L_x_1232:
        /* <DEDUP_REMOVED lines=10> */
.L_x_1235:
[----:B------:R-:W-:Y:S05]  /*3ea40*/  BSYNC B1 ;  /* 0x0000000000017941 */ /* 0x000fea0003800000 */
.L_x_1234:
        /* <DEDUP_REMOVED lines=13> */
.L_x_1237:
[----:B------:R-:W-:Y:S05]  /*3eb20*/  BSYNC B1 ;  /* 0x0000000000017941 */ /* 0x000fea0003800000 */
.L_x_1236:
        /* <DEDUP_REMOVED lines=13> */
.L_x_1239:
[----:B------:R-:W-:Y:S05]  /*3ec00*/  BSYNC B1 ;  /* 0x0000000000017941 */ /* 0x000fea0003800000 */
.L_x_1238:
        /* <DEDUP_REMOVED lines=10> */
.L_x_1241:
[----:B------:R-:W-:Y:S05]  /*3ecb0*/  BSYNC B1 ;  /* 0x0000000000017941 */ /* 0x000fea0003800000 */
.L_x_1240:
        /* <DEDUP_REMOVED lines=10> */
.L_x_1243:
[----:B------:R-:W-:Y:S05]  /*3ed60*/  BSYNC B1 ;  /* 0x0000000000017941 */ /* 0x000fea0003800000 */
.L_x_1242:
        /* <DEDUP_REMOVED lines=13> */
.L_x_1245:
[----:B------:R-:W-:Y:S05]  /*3ee40*/  BSYNC B1 ;  /* 0x0000000000017941 */ /* 0x000fea0003800000 */
.L_x_1244:
        /* <DEDUP_REMOVED lines=13> */
.L_x_1247:
[----:B------:R-:W-:Y:S05]  /*3ef20*/  BSYNC B1 ;  /* 0x0000000000017941 */ /* 0x000fea0003800000 */
.L_x_1246:
        /* <DEDUP_REMOVED lines=10> */
.L_x_1249:
[----:B------:R-:W-:Y:S05]  /*3efd0*/  BSYNC B1 ;  /* 0x0000000000017941 */ /* 0x000fea0003800000 */
.L_x_1248:
        /* <DEDUP_REMOVED lines=10> */
.L_x_1251:
[----:B------:R-:W-:Y:S05]  /*3f080*/  BSYNC B1 ;  /* 0x0000000000017941 */ /* 0x000fea0003800000 */
.L_x_1250:
        /* <DEDUP_REMOVED lines=13> */
.L_x_1253:
[----:B------:R-:W-:Y:S05]  /*3f160*/  BSYNC B1 ;  /* 0x0000000000017941 */ /* 0x000fea0003800000 */
.L_x_1252:
        /* <DEDUP_REMOVED lines=13> */
.L_x_1255:
[----:B------:R-:W-:Y:S05]  /*3f240*/  BSYNC B1 ;  /* 0x0000000000017941 */ /* 0x000fea0003800000 */
.L_x_1254:
        /* <DEDUP_REMOVED lines=10> */
.L_x_1257:
[----:B------:R-:W-:Y:S05]  /*3f2f0*/  BSYNC B1 ;  /* 0x0000000000017941 */ /* 0x000fea0003800000 */
.L_x_1256:
        /* <DEDUP_REMOVED lines=10> */
.L_x_1259:
[----:B------:R-:W-:Y:S05]  /*3f3a0*/  BSYNC B1 ;  /* 0x0000000000017941 */ /* 0x000fea0003800000 */
.L_x_1258:
        /* <DEDUP_REMOVED lines=13> */
.L_x_1261:
[----:B------:R-:W-:Y:S05]  /*3f480*/  BSYNC B1 ;  /* 0x0000000000017941 */ /* 0x000fea0003800000 */
.L_x_1260:
        /* <DEDUP_REMOVED lines=13> */
.L_x_1263:
[----:B------:R-:W-:Y:S05]  /*3f560*/  BSYNC B1 ;  /* 0x0000000000017941 */ /* 0x000fea0003800000 */
.L_x_1262:
        /* <DEDUP_REMOVED lines=10> */
.L_x_1265:
[----:B------:R-:W-:Y:S05]  /*3f610*/  BSYNC B1 ;  /* 0x0000000000017941 */ /* 0x000fea0003800000 */
.L_x_1264:
        /* <DEDUP_REMOVED lines=10> */
.L_x_1267:
[----:B------:R-:W-:Y:S05]  /*3f6c0*/  BSYNC B1 ;  /* 0x0000000000017941 */ /* 0x000fea0003800000 */
.L_x_1266:
        /* <DEDUP_REMOVED lines=13> */
.L_x_1269:
[----:B------:R-:W-:Y:S05]  /*3f7a0*/  BSYNC B1 ;  /* 0x0000000000017941 */ /* 0x000fea0003800000 */
.L_x_1268:
        /* <DEDUP_REMOVED lines=13> */
.L_x_1271:
[----:B------:R-:W-:Y:S05]  /*3f880*/  BSYNC B1 ;  /* 0x0000000000017941 */ /* 0x000fea0003800000 */
.L_x_1270:
        /* <DEDUP_REMOVED lines=10> */
.L_x_1273:
[----:B------:R-:W-:Y:S05]  /*3f930*/  BSYNC B1 ;  /* 0x0000000000017941 */ /* 0x000fea0003800000 */
.L_x_1272:
        /* <DEDUP_REMOVED lines=10> */
.L_x_1275:
[----:B------:R-:W-:Y:S05]  /*3f9e0*/  BSYNC B1 ;  /* 0x0000000000017941 */ /* 0x000fea0003800000 */
.L_x_1274:
        /* <DEDUP_REMOVED lines=13> */
.L_x_1277:
[----:B------:R-:W-:Y:S05]  /*3fac0*/  BSYNC B1 ;  /* 0x0000000000017941 */ /* 0x000fea0003800000 */
.L_x_1276:
[----:B------:R-:W2:Y:S01]  /*3fad0*/  LDL.LU R159, [R1+0x5d0] ;  /* 0x0005d000019f7983 */ /* 0x000ea20000300800 */
[----:B-----5:R-:W-:Y:S01]  /*3fae0*/  IMAD.U32 R158, R19, 0x10000, RZ ;  /* 0x00010000139e7824 */ /* 0x020fe200078e00ff */
[----:B------:R-:W-:Y:S01]  /*3faf0*/  ISETP.GT.AND P4, PT, R3, 0x1e9, PT ;  /* 0x000001e90300780c */ /* 0x000fe20003f84270 */
[----:B------:R-:W-:Y:S02]  /*3fb00*/  BSSY B1, `(.L_x_1278) ;  /* 0x0000008000017945 */ /* 0x000fe40003800000 */
[----:B------:R-:W-:-:S04]  /*3fb10*/  FMUL R158, R158, R16 ;  /* 0x000000109e9e7220 */ /* 0x000fc80000400000 */
[----:B--2---:R-:W-:-:S05]  /*3fb20*/  FFMA R158, R159, R2, R158 ;  /* 0x000000029f9e7223 */ /* 0x004fca000000009e */
[----:B------:R-:W-:-:S05]  /*3fb30*/  F2FP.BF16.F32.PACK_AB R158, RZ, R158 ;  /* 0x0000009eff9e723e */ /* 0x000fca00000010ff */
[----:B------:R2:W-:Y:S01]  /*3fb40*/  @P0 STG.E.U16 desc[UR46][R168.64+0x3d0], R158 ;  /* 0x0003d09ea8000986 */ /* 0x0005e2000c10152e */
[----:B------:R-:W-:-:S13]  /*3fb50*/  ISETP.GT.AND P0, PT, R0, RZ, P4 ;  /* 0x000000ff0000720c */ /* 0x000fda0002704270 */
[----:B--2---:R-:W-:Y:S05]  /*3fb60*/  @!P0 BRA `(.L_x_1279) ;  /* 0x0000000000048947 */ /* 0x004fea0003800000 */
[----:B------:R2:W5:Y:S02]  /*3fb70*/  LDG.E.LTC128B.U16 R19, desc[UR46][R152.64+0x3d2] ;  /* 0x0003d22e98137981 */ /* 0x000564000c1e1520 */
.L_x_1279:
[----:B------:R-:W-:Y:S05]  /*3fb80*/  BSYNC B1 ;  /* 0x0000000000017941 */ /* 0x000fea0003800000 */
.L_x_1278:
        /* <DEDUP_REMOVED lines=10> */
.L_x_1281:
[----:B------:R-:W-:Y:S05]  /*3fc30*/  BSYNC B1 ;  /* 0x0000000000017941 */ /* 0x000fea0003800000 */
.L_x_1280:
        /* <DEDUP_REMOVED lines=10> */
.L_x_1283:
[----:B------:R-:W-:Y:S05]  /*3fce0*/  BSYNC B1 ;  /* 0x0000000000017941 */ /* 0x000fea0003800000 */
.L_x_1282:
        /* <DEDUP_REMOVED lines=11> */
.L_x_1285:
[----:B------:R-:W-:Y:S05]  /*3fda0*/  BSYNC B1 ;  /* 0x0000000000017941 */ /* 0x000fea0003800000 */
.L_x_1284:
        /* <DEDUP_REMOVED lines=11> */
.L_x_1287:
[----:B------:R-:W-:Y:S05]  /*3fe60*/  BSYNC B1 ;  /* 0x0000000000017941 */ /* 0x000fea0003800000 */
.L_x_1286:
        /* <DEDUP_REMOVED lines=10> */
.L_x_1289:
[----:B------:R-:W-:Y:S05]  /*3ff10*/  BSYNC B1 ;  /* 0x0000000000017941 */ /* 0x000fea0003800000 */
.L_x_1288:
        /* <DEDUP_REMOVED lines=10> */
.L_x_1291:
[----:B------:R-:W-:Y:S05]  /*3ffc0*/  BSYNC B1 ;  /* 0x0000000000017941 */ /* 0x000fea0003800000 */
.L_x_1290:
        /* <DEDUP_REMOVED lines=11> */
.L_x_1293:
[----:B------:R-:W-:Y:S05]  /*40080*/  BSYNC B1 ;  /* 0x0000000000017941 */ /* 0x000fea0003800000 */
.L_x_1292:
[----:B------:R-:W2:Y:S01]  /*40090*/  LDL.LU R159, [R1+0x5f0] ;  /* 0x0005f000019f7983 */ /* 0x000ea20000300800 */
[----:B-----5:R-:W-:Y:S01]  /*400a0*/  IMAD.U32 R158, R19, 0x10000, RZ ;  /* 0x00010000139e7824 */ /* 0x020fe200078e00ff */
[----:B------:R-:W-:Y:S03]  /*400b0*/  BSSY B1, `(.L_x_1294) ;  /* 0x0000009000017945 */ /* 0x000fe60003800000 */
[----:B------:R-:W-:-:S04]  /*400c0*/  FMUL R158, R158, R16 ;  /* 0x000000109e9e7220 */ /* 0x000fc80000400000 */
[----:B--2---:R-:W-:-:S05]  /*400d0*/  FFMA R158, R159, R2, R158 ;  /* 0x000000029f9e7223 */ /* 0x004fca000000009e */
[----:B------:R-:W-:-:S05]  /*400e0*/  F2FP.BF16.F32.PACK_AB R158, RZ, R158 ;  /* 0x0000009eff9e723e */ /* 0x000fca00000010ff */
[----:B------:R2:W-:Y:S01]  /*400f0*/  @P0 STG.E.U16 desc[UR46][R168.64+0x3f0], R158 ;  /* 0x0003f09ea8000986 */ /* 0x0005e2000c10152e */
[----:B------:R-:W-:-:S04]  /*40100*/  ISETP.GT.AND P0, PT, R3, 0x1f9, PT ;  /* 0x000001f90300780c */ /* 0x000fc80003f04270 */
[----:B------:R-:W-:-:S13]  /*40110*/  ISETP.GT.AND P5, PT, R0, RZ, P0 ;  /* 0x000000ff0000720c */ /* 0x000fda00007a4270 */
[----:B--2---:R-:W-:Y:S05]  /*40120*/  @!P5 BRA `(.L_x_1295) ;  /* 0x000000000004d947 */ /* 0x004fea0003800000 */
[----:B------:R2:W5:Y:S02]  /*40130*/  LDG.E.LTC128B.U16 R19, desc[UR46][R152.64+0x3f2] ;  /* 0x0003f22e98137981 */ /* 0x000564000c1e1520 */
.L_x_1295:
[----:B------:R-:W-:Y:S05]  /*40140*/  BSYNC B1 ;  /* 0x0000000000017941 */ /* 0x000fea0003800000 */
.L_x_1294:
[----:B0-23--:R-:W2:Y:S01]  /*40150*/  LDL.LU R152, [R1+0x5f4] ;  /* 0x0005f40001987983 */ /* 0x00dea20000300800 */
[----:B-----5:R-:W-:Y:S01]  /*40160*/  IMAD.U32 R3, R19, 0x10000, RZ ;  /* 0x0001000013037824 */ /* 0x020fe200078e00ff */
[----:B------:R-:W-:Y:S03]  /*40170*/  BSSY B1, `(.L_x_1296) ;  /* 0x0000009000017945 */ /* 0x000fe60003800000 */
[----:B------:R-:W-:-:S04]  /*40180*/  FMUL R3, R3, R16 ;  /* 0x0000001003037220 */ /* 0x000fc80000400000 */
[----:B--2---:R-:W-:-:S05]  /*40190*/  FFMA R3, R152, R2, R3 ;  /* 0x0000000298037223 */ /* 0x004fca0000000003 */
[----:B------:R-:W-:-:S05]  /*401a0*/  F2FP.BF16.F32.PACK_AB R3, RZ, R3 ;  /* 0x00000003ff03723e */ /* 0x000fca00000010ff */
[----:B------:R0:W-:Y:S01]  /*401b0*/  @P5 STG.E.U16 desc[UR46][R168.64+0x3f2], R3 ;  /* 0x0003f203a8005986 */ /* 0x0001e2000c10152e */
[----:B------:R-:W-:Y:S02]  /*401c0*/  ISETP.GT.AND P5, PT, R0, 0x8, P1 ;  /* 0x000000080000780c */ /* 0x000fe40000fa4270 */
[----:B0-----:R-:W-:-:S11]  /*401d0*/  PRMT R3, R19, 0x7610, R3 ;  /* 0x0000761013037816 */ /* 0x001fd60000000003 */
[----:B------:R-:W-:Y:S05]  /*401e0*/  @!P5 BRA `(.L_x_1297) ;  /* 0x000000000004d947 */ /* 0x000fea0003800000 */
[----:B------:R0:W5:Y:S02]  /*401f0*/  LDG.E.LTC128B.U16 R3, desc[UR46][R22.64+0x3f0] ;  /* 0x0003f02e16037981 */ /* 0x000164000c1e1520 */
.L_x_1297:
[----:B------:R-:W-:Y:S05]  /*40200*/  BSYNC B1 ;  /* 0x0000000000017941 */ /* 0x000fea0003800000 */
.L_x_1296:
        /* <DEDUP_REMOVED lines=10> */
.L_x_1299:
[----:B------:R-:W-:Y:S05]  /*402b0*/  BSYNC B1 ;  /* 0x0000000000017941 */ /* 0x000fea0003800000 */
.L_x_1298:
[----:B012-4-:R-:W2:Y:S01]  /*402c0*/  LDL.LU R22, [R1+0x5fc] ;  /* 0x0005fc0001167983 */ /* 0x017ea20000300800 */
        /* <DEDUP_REMOVED lines=8> */
[----:B0-----:R-:W-:Y:S05]  /*40350*/  @!P5 BRA `(.L_x_1301) ;  /* 0x000000000004d947 */ /* 0x001fea0003800000 */
[----:B------:R0:W5:Y:S02]  /*40360*/  LDG.E.LTC128B.U16 R3, desc[UR46][R20.64+0x200] ;  /* 0x0002002e14037981 */ /* 0x000164000c1e1520 */
.L_x_1301:
[----:B------:R-:W-:Y:S05]  /*40370*/  BSYNC B1 ;  /* 0x0000000000017941 */ /* 0x000fea0003800000 */
.L_x_1300:
        /* <DEDUP_REMOVED lines=9> */
[----:B-1----:R-:W-:Y:S05]  /*40410*/  @!P5 BRA `(.L_x_1303) ;  /* 0x000000000004d947 */ /* 0x002fea0003800000 */
[----:B------:R1:W5:Y:S02]  /*40420*/  LDG.E.LTC128B.U16 R3, desc[UR46][R20.64+0x202] ;  /* 0x0002022e14037981 */ /* 0x000364000c1e1520 */
.L_x_1303:
[----:B------:R-:W-:Y:S05]  /*40430*/  BSYNC B1 ;  /* 0x0000000000017941 */ /* 0x000fea0003800000 */
.L_x_1302:
        /* <DEDUP_REMOVED lines=11> */
.L_x_1305:
[----:B------:R-:W-:Y:S05]  /*404f0*/  BSYNC B1 ;  /* 0x0000000000017941 */ /* 0x000fea0003800000 */
.L_x_1304:
        /* <DEDUP_REMOVED lines=11> */
.L_x_1307:
[----:B------:R-:W-:Y:S05]  /*405b0*/  BSYNC B1 ;  /* 0x0000000000017941 */ /* 0x000fea0003800000 */
.L_x_1306:
        /* <DEDUP_REMOVED lines=11> */
.L_x_1309:
[----:B------:R-:W-:Y:S05]  /*40670*/  BSYNC B1 ;  /* 0x0000000000017941 */ /* 0x000fea0003800000 */
.L_x_1308:
        /* <DEDUP_REMOVED lines=11> */
.L_x_1311:
[----:B------:R-:W-:Y:S05]  /*40730*/  BSYNC B1 ;  /* 0x0000000000017941 */ /* 0x000fea0003800000 */
.L_x_1310:
        /* <DEDUP_REMOVED lines=11> */
.L_x_1313:
[----:B------:R-:W-:Y:S05]  /*407f0*/  BSYNC B1 ;  /* 0x0000000000017941 */ /* 0x000fea0003800000 */
.L_x_1312:
        /* <DEDUP_REMOVED lines=11> */
.L_x_1315:
[----:B------:R-:W-:Y:S05]  /*408b0*/  BSYNC B1 ;  /* 0x0000000000017941 */ /* 0x000fea0003800000 */
.L_x_1314:
        /* <DEDUP_REMOVED lines=11> */
.L_x_1317:
[----:B------:R-:W-:Y:S05]  /*40970*/  BSYNC B1 ;  /* 0x0000000000017941 */ /* 0x000fea0003800000 */
.L_x_1316:
        /* <DEDUP_REMOVED lines=11> */
.L_x_1319:
[----:B------:R-:W-:Y:S05]  /*40a30*/  BSYNC B1 ;  /* 0x0000000000017941 */ /* 0x000fea0003800000 */
.L_x_1318:
        /* <DEDUP_REMOVED lines=11> */
.L_x_1321:
[----:B------:R-:W-:Y:S05]  /*40af0*/  BSYNC B1 ;  /* 0x0000000000017941 */ /* 0x000fea0003800000 */
.L_x_1320:
        /* <DEDUP_REMOVED lines=11> */
.L_x_1323:
[----:B------:R-:W-:Y:S05]  /*40bb0*/  BSYNC B1 ;  /* 0x0000000000017941 */ /* 0x000fea0003800000 */
.L_x_1322:
        /* <DEDUP_REMOVED lines=11> */
.L_x_1325:
[----:B------:R-:W-:Y:S05]  /*40c70*/  BSYNC B1 ;  /* 0x0000000000017941 */ /* 0x000fea0003800000 */
.L_x_1324:
        /* <DEDUP_REMOVED lines=11> */
.L_x_1327:
[----:B------:R-:W-:Y:S05]  /*40d30*/  BSYNC B1 ;  /* 0x0000000000017941 */ /* 0x000fea0003800000 */
.L_x_1326:
        /* <DEDUP_REMOVED lines=11> */
.L_x_1329:
[----:B------:R-:W-:Y:S05]  /*40df0*/  BSYNC B1 ;  /* 0x0000000000017941 */ /* 0x000fea0003800000 */
.L_x_1328:
        /* <DEDUP_REMOVED lines=11> */
.L_x_1331:
[----:B------:R-:W-:Y:S05]  /*40eb0*/  BSYNC B1 ;  /* 0x0000000000017941 */ /* 0x000fea0003800000 */
.L_x_1330:
        /* <DEDUP_REMOVED lines=11> */
.L_x_1333:
[----:B------:R-:W-:Y:S05]  /*40f70*/  BSYNC B1 ;  /* 0x0000000000017941 */ /* 0x000fea0003800000 */
.L_x_1332:
        /* <DEDUP_REMOVED lines=11> */
.L_x_1335:
[----:B------:R-:W-:Y:S05]  /*41030*/  BSYNC B1 ;  /* 0x0000000000017941 */ /* 0x000fea0003800000 */
.L_x_1334:
        /* <DEDUP_REMOVED lines=11> */
.L_x_1337:
[----:B------:R-:W-:Y:S05]  /*410f0*/  BSYNC B1 ;  /* 0x0000000000017941 */ /* 0x000fea0003800000 */
.L_x_1336:
        /* <DEDUP_REMOVED lines=11> */
.L_x_1339:
[----:B------:R-:W-:Y:S05]  /*411b0*/  BSYNC B1 ;  /* 0x0000000000017941 */ /* 0x000fea0003800000 */
.L_x_1338:
        /* <DEDUP_REMOVED lines=11> */
.L_x_1341:
[----:B------:R-:W-:Y:S05]  /*41270*/  BSYNC B1 ;  /* 0x0000000000017941 */ /* 0x000fea0003800000 */
.L_x_1340:
        /* <DEDUP_REMOVED lines=11> */
.L_x_1343:
[----:B------:R-:W-:Y:S05]  /*41330*/  BSYNC B1 ;  /* 0x0000000000017941 */ /* 0x000fea0003800000 */
.L_x_1342:
        /* <DEDUP_REMOVED lines=11> */
.L_x_1345:
[----:B------:R-:W-:Y:S05]  /*413f0*/  BSYNC B1 ;  /* 0x0000000000017941 */ /* 0x000fea0003800000 */
.L_x_1344:
        /* <DEDUP_REMOVED lines=11> */
.L_x_1347:
[----:B------:R-:W-:Y:S05]  /*414b0*/  BSYNC B1 ;  /* 0x0000000000017941 */ /* 0x000fea0003800000 */
.L_x_1346:
        /* <DEDUP_REMOVED lines=11> */
.L_x_1349:
[----:B------:R-:W-:Y:S05]  /*41570*/  BSYNC B1 ;  /* 0x0000000000017941 */ /* 0x000fea0003800000 */
.L_x_1348:
        /* <DEDUP_REMOVED lines=11> */
.L_x_1351:
[----:B------:R-:W-:Y:S05]  /*41630*/  BSYNC B1 ;  /* 0x0000000000017941 */ /* 0x000fea0003800000 */
.L_x_1350:
        /* <DEDUP_REMOVED lines=11> */
.L_x_1353:
[----:B------:R-:W-:Y:S05]  /*416f0*/  BSYNC B1 ;  /* 0x0000000000017941 */ /* 0x000fea0003800000 */
.L_x_1352:
        /* <DEDUP_REMOVED lines=11> */
.L_x_1355:
[----:B------:R-:W-:Y:S05]  /*417b0*/  BSYNC B1 ;  /* 0x0000000000017941 */ /* 0x000fea0003800000 */
.L_x_1354:
        /* <DEDUP_REMOVED lines=11> */
.L_x_1357:
[----:B------:R-:W-:Y:S05]  /*41870*/  BSYNC B1 ;  /* 0x0000000000017941 */ /* 0x000fea0003800000 */
.L_x_1356:
        /* <DEDUP_REMOVED lines=11> */
.L_x_1359:
[----:B------:R-:W-:Y:S05]  /*41930*/  BSYNC B1 ;  /* 0x0000000000017941 */ /* 0x000fea0003800000 */
.L_x_1358:
        /* <DEDUP_REMOVED lines=11> */
.L_x_1361:
[----:B------:R-:W-:Y:S05]  /*419f0*/  BSYNC B1 ;  /* 0x0000000000017941 */ /* 0x000fea0003800000 */
.L_x_1360:
        /* <DEDUP_REMOVED lines=11> */
.L_x_1363:
[----:B------:R-:W-:Y:S05]  /*41ab0*/  BSYNC B1 ;  /* 0x0000000000017941 */ /* 0x000fea0003800000 */
.L_x_1362:
        /* <DEDUP_REMOVED lines=11> */
.L_x_1365:
[----:B------:R-:W-:Y:S05]  /*41b70*/  BSYNC B1 ;  /* 0x0000000000017941 */ /* 0x000fea0003800000 */
.L_x_1364:
        /* <DEDUP_REMOVED lines=11> */
.L_x_1367:
[----:B------:R-:W-:Y:S05]  /*41c30*/  BSYNC B1 ;  /* 0x0000000000017941 */ /* 0x000fea0003800000 */
.L_x_1366:
        /* <DEDUP_REMOVED lines=11> */
.L_x_1369:
[----:B------:R-:W-:Y:S05]  /*41cf0*/  BSYNC B1 ;  /* 0x0000000000017941 */ /* 0x000fea0003800000 */
.L_x_1368:
        /* <DEDUP_REMOVED lines=11> */
.L_x_1371:
[----:B------:R-:W-:Y:S05]  /*41db0*/  BSYNC B1 ;  /* 0x0000000000017941 */ /* 0x000fea0003800000 */
.L_x_1370:
        /* <DEDUP_REMOVED lines=11> */
.L_x_1373:
[----:B------:R-:W-:Y:S05]  /*41e70*/  BSYNC B1 ;  /* 0x0000000000017941 */ /* 0x000fea0003800000 */
.L_x_1372:
        /* <DEDUP_REMOVED lines=11> */
.L_x_1375:
[----:B------:R-:W-:Y:S05]  /*41f30*/  BSYNC B1 ;  /* 0x0000000000017941 */ /* 0x000fea0003800000 */
.L_x_1374:
        /* <DEDUP_REMOVED lines=11> */
.L_x_1377:
[----:B------:R-:W-:Y:S05]  /*41ff0*/  BSYNC B1 ;  /* 0x0000000000017941 */ /* 0x000fea0003800000 */
.L_x_1376:
        /* <DEDUP_REMOVED lines=11> */
.L_x_1379:
[----:B------:R-:W-:Y:S05]  /*420b0*/  BSYNC B1 ;  /* 0x0000000000017941 */ /* 0x000fea0003800000 */
.L_x_1378:
        /* <DEDUP_REMOVED lines=11> */
.L_x_1381:
[----:B------:R-:W-:Y:S05]  /*42170*/  BSYNC B1 ;  /* 0x0000000000017941 */ /* 0x000fea0003800000 */
.L_x_1380:
        /* <DEDUP_REMOVED lines=11> */
.L_x_1383:
[----:B------:R-:W-:Y:S05]  /*42230*/  BSYNC B1 ;  /* 0x0000000000017941 */ /* 0x000fea0003800000 */
.L_x_1382:
        /* <DEDUP_REMOVED lines=11> */
.L_x_1385:
[----:B------:R-:W-:Y:S05]  /*422f0*/  BSYNC B1 ;  /* 0x0000000000017941 */ /* 0x000fea0003800000 */
.L_x_1384:
        /* <DEDUP_REMOVED lines=11> */
.L_x_1387:
[----:B------:R-:W-:Y:S05]  /*423b0*/  BSYNC B1 ;  /* 0x0000000000017941 */ /* 0x000fea0003800000 */
.L_x_1386:
        /* <DEDUP_REMOVED lines=11> */
.L_x_1389:
[----:B------:R-:W-:Y:S05]  /*42470*/  BSYNC B1 ;  /* 0x0000000000017941 */ /* 0x000fea0003800000 */
.L_x_1388:
        /* <DEDUP_REMOVED lines=11> */
.L_x_1391:
[----:B------:R-:W-:Y:S05]  /*42530*/  BSYNC B1 ;  /* 0x0000000000017941 */ /* 0x000fea0003800000 */
.L_x_1390:
        /* <DEDUP_REMOVED lines=11> */
.L_x_1393:
[----:B------:R-:W-:Y:S05]  /*425f0*/  BSYNC B1 ;  /* 0x0000000000017941 */ /* 0x000fea0003800000 */
.L_x_1392:
        /* <DEDUP_REMOVED lines=11> */
.L_x_1395:
[----:B------:R-:W-:Y:S05]  /*426b0*/  BSYNC B1 ;  /* 0x0000000000017941 */ /* 0x000fea0003800000 */
.L_x_1394:
        /* <DEDUP_REMOVED lines=11> */
.L_x_1397:
[----:B------:R-:W-:Y:S05]  /*42770*/  BSYNC B1 ;  /* 0x0000000000017941 */ /* 0x000fea0003800000 */
.L_x_1396:
        /* <DEDUP_REMOVED lines=11> */
.L_x_1399:
[----:B------:R-:W-:Y:S05]  /*42830*/  BSYNC B1 ;  /* 0x0000000000017941 */ /* 0x000fea0003800000 */
.L_x_1398:
        /* <DEDUP_REMOVED lines=11> */
.L_x_1401:
[----:B------:R-:W-:Y:S05]  /*428f0*/  BSYNC B1 ;  /* 0x0000000000017941 */ /* 0x000fea0003800000 */
.L_x_1400:
        /* <DEDUP_REMOVED lines=11> */
.L_x_1403:
[----:B------:R-:W-:Y:S05]  /*429b0*/  BSYNC B1 ;  /* 0x0000000000017941 */ /* 0x000fea0003800000 */
.L_x_1402:
        /* <DEDUP_REMOVED lines=11> */
.L_x_1405:
[----:B------:R-:W-:Y:S05]  /*42a70*/  BSYNC B1 ;  /* 0x0000000000017941 */ /* 0x000fea0003800000 */
.L_x_1404:
        /* <DEDUP_REMOVED lines=11> */
.L_x_1407:
[----:B------:R-:W-:Y:S05]  /*42b30*/  BSYNC B1 ;  /* 0x0000000000017941 */ /* 0x000fea0003800000 */
.L_x_1406:
        /* <DEDUP_REMOVED lines=11> */
.L_x_1409:
[----:B------:R-:W-:Y:S05]  /*42bf0*/  BSYNC B1 ;  /* 0x0000000000017941 */ /* 0x000fea0003800000 */
.L_x_1408:
        /* <DEDUP_REMOVED lines=11> */
.L_x_1411:
[----:B------:R-:W-:Y:S05]  /*42cb0*/  BSYNC B1 ;  /* 0x0000000000017941 */ /* 0x000fea0003800000 */
.L_x_1410:
        /* <DEDUP_REMOVED lines=11> */
.L_x_1413:
[----:B------:R-:W-:Y:S05]  /*42d70*/  BSYNC B1 ;  /* 0x0000000000017941 */ /* 0x000fea0003800000 */
.L_x_1412:
        /* <DEDUP_REMOVED lines=11> */
.L_x_1415:
[----:B------:R-:W-:Y:S05]  /*42e30*/  BSYNC B1 ;  /* 0x0000000000017941 */ /* 0x000fea0003800000 */
.L_x_1414:
        /* <DEDUP_REMOVED lines=11> */
.L_x_1417:
[----:B------:R-:W-:Y:S05]  /*42ef0*/  BSYNC B1 ;  /* 0x0000000000017941 */ /* 0x000fea0003800000 */
.L_x_1416:
        /* <DEDUP_REMOVED lines=11> */
.L_x_1419:
[----:B------:R-:W-:Y:S05]  /*42fb0*/  BSYNC B1 ;  /* 0x0000000000017941 */ /* 0x000fea0003800000 */
.L_x_1418:
        /* <DEDUP_REMOVED lines=11> */
.L_x_1421:
[----:B------:R-:W-:Y:S05]  /*43070*/  BSYNC B1 ;  /* 0x0000000000017941 */ /* 0x000fea0003800000 */
.L_x_1420:
        /* <DEDUP_REMOVED lines=11> */
.L_x_1423:
[----:B------:R-:W-:Y:S05]  /*43130*/  BSYNC B1 ;  /* 0x0000000000017941 */ /* 0x000fea0003800000 */
.L_x_1422:
        /* <DEDUP_REMOVED lines=11> */
.L_x_1425:
[----:B------:R-:W-:Y:S05]  /*431f0*/  BSYNC B1 ;  /* 0x0000000000017941 */ /* 0x000fea0003800000 */
.L_x_1424:
        /* <DEDUP_REMOVED lines=11> */
.L_x_1427:
[----:B------:R-:W-:Y:S05]  /*432b0*/  BSYNC B1 ;  /* 0x0000000000017941 */ /* 0x000fea0003800000 */
.L_x_1426:
        /* <DEDUP_REMOVED lines=11> */
.L_x_1429:
[----:B------:R-:W-:Y:S05]  /*43370*/  BSYNC B1 ;  /* 0x0000000000017941 */ /* 0x000fea0003800000 */
.L_x_1428:
        /* <DEDUP_REMOVED lines=11> */
.L_x_1431:
[----:B------:R-:W-:Y:S05]  /*43430*/  BSYNC B1 ;  /* 0x0000000000017941 */ /* 0x000fea0003800000 */
.L_x_1430:
        /* <DEDUP_REMOVED lines=11> */
.L_x_1433:
[----:B------:R-:W-:Y:S05]  /*434f0*/  BSYNC B1 ;  /* 0x0000000000017941 */ /* 0x000fea0003800000 */
.L_x_1432:
        /* <DEDUP_REMOVED lines=11> */
.L_x_1435:
[----:B------:R-:W-:Y:S05]  /*435b0*/  BSYNC B1 ;  /* 0x0000000000017941 */ /* 0x000fea0003800000 */
.L_x_1434:
        /* <DEDUP_REMOVED lines=11> */
.L_x_1437:
[----:B------:R-:W-:Y:S05]  /*43670*/  BSYNC B1 ;  /* 0x0000000000017941 */ /* 0x000fea0003800000 */
.L_x_1436:
        /* <DEDUP_REMOVED lines=11> */
.L_x_1439:
[----:B------:R-:W-:Y:S05]  /*43730*/  BSYNC B1 ;  /* 0x0000000000017941 */ /* 0x000fea0003800000 */
.L_x_1438:
        /* <DEDUP_REMOVED lines=11> */
.L_x_1441:
[----:B------:R-:W-:Y:S05]  /*437f0*/  BSYNC B1 ;  /* 0x0000000000017941 */ /* 0x000fea0003800000 */
.L_x_1440:
        /* <DEDUP_REMOVED lines=11> */
.L_x_1443:
[----:B------:R-:W-:Y:S05]  /*438b0*/  BSYNC B1 ;  /* 0x0000000000017941 */ /* 0x000fea0003800000 */
.L_x_1442:
        /* <DEDUP_REMOVED lines=11> */
.L_x_1445:
[----:B------:R-:W-:Y:S05]  /*43970*/  BSYNC B1 ;  /* 0x0000000000017941 */ /* 0x000fea0003800000 */
.L_x_1444:
        /* <DEDUP_REMOVED lines=11> */
.L_x_1447:
[----:B------:R-:W-:Y:S05]  /*43a30*/  BSYNC B1 ;  /* 0x0000000000017941 */ /* 0x000fea0003800000 */
.L_x_1446:
        /* <DEDUP_REMOVED lines=11> */
.L_x_1449:
[----:B------:R-:W-:Y:S05]  /*43af0*/  BSYNC B1 ;  /* 0x0000000000017941 */ /* 0x000fea0003800000 */
.L_x_1448:
        /* <DEDUP_REMOVED lines=11> */
.L_x_1451:
[----:B------:R-:W-:Y:S05]  /*43bb0*/  BSYNC B1 ;  /* 0x0000000000017941 */ /* 0x000fea0003800000 */
.L_x_1450:
        /* <DEDUP_REMOVED lines=11> */
.L_x_1453:
[----:B------:R-:W-:Y:S05]  /*43c70*/  BSYNC B1 ;  /* 0x0000000000017941 */ /* 0x000fea0003800000 */
.L_x_1452:
        /* <DEDUP_REMOVED lines=11> */
.L_x_1455:
[----:B------:R-:W-:Y:S05]  /*43d30*/  BSYNC B1 ;  /* 0x0000000000017941 */ /* 0x000fea0003800000 */
.L_x_1454:
        /* <DEDUP_REMOVED lines=11> */
.L_x_1457:
[----:B------:R-:W-:Y:S05]  /*43df0*/  BSYNC B1 ;  /* 0x0000000000017941 */ /* 0x000fea0003800000 */
.L_x_1456:
        /* <DEDUP_REMOVED lines=11> */
.L_x_1459:
[----:B------:R-:W-:Y:S05]  /*43eb0*/  BSYNC B1 ;  /* 0x0000000000017941 */ /* 0x000fea0003800000 */
.L_x_1458:
        /* <DEDUP_REMOVED lines=11> */
.L_x_1461:
[----:B------:R-:W-:Y:S05]  /*43f70*/  BSYNC B1 ;  /* 0x0000000000017941 */ /* 0x000fea0003800000 */
.L_x_1460:
        /* <DEDUP_REMOVED lines=11> */
.L_x_1463:
[----:B------:R-:W-:Y:S05]  /*44030*/  BSYNC B1 ;  /* 0x0000000000017941 */ /* 0x000fea0003800000 */
.L_x_1462:
        /* <DEDUP_REMOVED lines=11> */
.L_x_1465:
[----:B------:R-:W-:Y:S05]  /*440f0*/  BSYNC B1 ;  /* 0x0000000000017941 */ /* 0x000fea0003800000 */
.L_x_1464:
        /* <DEDUP_REMOVED lines=11> */
.L_x_1467:
[----:B------:R-:W-:Y:S05]  /*441b0*/  BSYNC B1 ;  /* 0x0000000000017941 */ /* 0x000fea0003800000 */
.L_x_1466:
        /* <DEDUP_REMOVED lines=11> */
.L_x_1469:
[----:B------:R-:W-:Y:S05]  /*44270*/  BSYNC B1 ;  /* 0x0000000000017941 */ /* 0x000fea0003800000 */
.L_x_1468:
        /* <DEDUP_REMOVED lines=11> */
.L_x_1471:
[----:B------:R-:W-:Y:S05]  /*44330*/  BSYNC B1 ;  /* 0x0000000000017941 */ /* 0x000fea0003800000 */
.L_x_1470:
        /* <DEDUP_REMOVED lines=11> */
.L_x_1473:
[----:B------:R-:W-:Y:S05]  /*443f0*/  BSYNC B1 ;  /* 0x0000000000017941 */ /* 0x000fea0003800000 */
.L_x_1472:
        /* <DEDUP_REMOVED lines=11> */
.L_x_1475:
[----:B------:R-:W-:Y:S05]  /*444b0*/  BSYNC B1 ;  /* 0x0000000000017941 */ /* 0x000fea0003800000 */
.L_x_1474:
        /* <DEDUP_REMOVED lines=11> */
.L_x_1477:
[----:B------:R-:W-:Y:S05]  /*44570*/  BSYNC B1 ;  /* 0x0000000000017941 */ /* 0x000fea0003800000 */
.L_x_1476:
        /* <DEDUP_REMOVED lines=11> */
.L_x_1479:
[----:B------:R-:W-:Y:S05]  /*44630*/  BSYNC B1 ;  /* 0x0000000000017941 */ /* 0x000fea0003800000 */
.L_x_1478:
        /* <DEDUP_REMOVED lines=11> */
.L_x_1481:
[----:B------:R-:W-:Y:S05]  /*446f0*/  BSYNC B1 ;  /* 0x0000000000017941 */ /* 0x000fea0003800000 */
.L_x_1480:
        /* <DEDUP_REMOVED lines=11> */
.L_x_1483:
[----:B------:R-:W-:Y:S05]  /*447b0*/  BSYNC B1 ;  /* 0x0000000000017941 */ /* 0x000fea0003800000 */
.L_x_1482:
        /* <DEDUP_REMOVED lines=11> */
.L_x_1485:
[----:B------:R-:W-:Y:S05]  /*44870*/  BSYNC B1 ;  /* 0x0000000000017941 */ /* 0x000fea0003800000 */
.L_x_1484:
        /* <DEDUP_REMOVED lines=11> */
.L_x_1487:
[----:B------:R-:W-:Y:S05]  /*44930*/  BSYNC B1 ;  /* 0x0000000000017941 */ /* 0x000fea0003800000 */
.L_x_1486:
        /* <DEDUP_REMOVED lines=11> */
.L_x_1489:
[----:B------:R-:W-:Y:S05]  /*449f0*/  BSYNC B1 ;  /* 0x0000000000017941 */ /* 0x000fea0003800000 */
.L_x_1488:
        /* <DEDUP_REMOVED lines=11> */
.L_x_1491:
[----:B------:R-:W-:Y:S05]  /*44ab0*/  BSYNC B1 ;  /* 0x0000000000017941 */ /* 0x000fea0003800000 */
.L_x_1490:
        /* <DEDUP_REMOVED lines=11> */
.L_x_1493:
[----:B------:R-:W-:Y:S05]  /*44b70*/  BSYNC B1 ;  /* 0x0000000000017941 */ /* 0x000fea0003800000 */
.L_x_1492:
        /* <DEDUP_REMOVED lines=11> */
.L_x_1495:
[----:B------:R-:W-:Y:S05]  /*44c30*/  BSYNC B1 ;  /* 0x0000000000017941 */ /* 0x000fea0003800000 */
.L_x_1494:
        /* <DEDUP_REMOVED lines=11> */
.L_x_1497:
[----:B------:R-:W-:Y:S05]  /*44cf0*/  BSYNC B1 ;  /* 0x0000000000017941 */ /* 0x000fea0003800000 */
.L_x_1496:
        /* <DEDUP_REMOVED lines=11> */
.L_x_1499:
[----:B------:R-:W-:Y:S05]  /*44db0*/  BSYNC B1 ;  /* 0x0000000000017941 */ /* 0x000fea0003800000 */
.L_x_1498:
        /* <DEDUP_REMOVED lines=11> */
.L_x_1501:
[----:B------:R-:W-:Y:S05]  /*44e70*/  BSYNC B1 ;  /* 0x0000000000017941 */ /* 0x000fea0003800000 */
.L_x_1500:
        /* <DEDUP_REMOVED lines=11> */
.L_x_1503:
[----:B------:R-:W-:Y:S05]  /*44f30*/  BSYNC B1 ;  /* 0x0000000000017941 */ /* 0x000fea0003800000 */
.L_x_1502:
        /* <DEDUP_REMOVED lines=11> */
.L_x_1505:
[----:B------:R-:W-:Y:S05]  /*44ff0*/  BSYNC B1 ;  /* 0x0000000000017941 */ /* 0x000fea0003800000 */
.L_x_1504:
        /* <DEDUP_REMOVED lines=11> */
.L_x_1507:
[----:B------:R-:W-:Y:S05]  /*450b0*/  BSYNC B1 ;  /* 0x0000000000017941 */ /* 0x000fea0003800000 */
.L_x_1506:
        /* <DEDUP_REMOVED lines=11> */
.L_x_1509:
[----:B------:R-:W-:Y:S05]  /*45170*/  BSYNC B1 ;  /* 0x0000000000017941 */ /* 0x000fea0003800000 */
.L_x_1508:
        /* <DEDUP_REMOVED lines=11> */
.L_x_1511:
[----:B------:R-:W-:Y:S05]  /*45230*/  BSYNC B1 ;  /* 0x0000000000017941 */ /* 0x000fea0003800000 */
.L_x_1510:
        /* <DEDUP_REMOVED lines=11> */
.L_x_1513:
[----:B------:R-:W-:Y:S05]  /*452f0*/  BSYNC B1 ;  /* 0x0000000000017941 */ /* 0x000fea0003800000 */
.L_x_1512:
        /* <DEDUP_REMOVED lines=11> */
.L_x_1515:
[----:B------:R-:W-:Y:S05]  /*453b0*/  BSYNC B1 ;  /* 0x0000000000017941 */ /* 0x000fea0003800000 */
.L_x_1514:
        /* <DEDUP_REMOVED lines=11> */
.L_x_1517:
[----:B------:R-:W-:Y:S05]  /*45470*/  BSYNC B1 ;  /* 0x0000000000017941 */ /* 0x000fea0003800000 */
.L_x_1516:
        /* <DEDUP_REMOVED lines=11> */
.L_x_1519:
[----:B------:R-:W-:Y:S05]  /*45530*/  BSYNC B1 ;  /* 0x0000000000017941 */ /* 0x000fea0003800000 */
.L_x_1518:
        /* <DEDUP_REMOVED lines=11> */
.L_x_1521:
[----:B------:R-:W-:Y:S05]  /*455f0*/  BSYNC B1 ;  /* 0x0000000000017941 */ /* 0x000fea0003800000 */
.L_x_1520:
        /* <DEDUP_REMOVED lines=11> */
.L_x_1523:
[----:B------:R-:W-:Y:S05]  /*456b0*/  BSYNC B1 ;  /* 0x0000000000017941 */ /* 0x000fea0003800000 */
.L_x_1522:
        /* <DEDUP_REMOVED lines=11> */
.L_x_1525:
[----:B------:R-:W-:Y:S05]  /*45770*/  BSYNC B1 ;  /* 0x0000000000017941 */ /* 0x000fea0003800000 */
.L_x_1524:
        /* <DEDUP_REMOVED lines=11> */
.L_x_1527:
[----:B------:R-:W-:Y:S05]  /*45830*/  BSYNC B1 ;  /* 0x0000000000017941 */ /* 0x000fea0003800000 */
.L_x_1526:
        /* <DEDUP_REMOVED lines=11> */
.L_x_1529:
[----:B------:R-:W-:Y:S05]  /*458f0*/  BSYNC B1 ;  /* 0x0000000000017941 */ /* 0x000fea0003800000 */
.L_x_1528:
        /* <DEDUP_REMOVED lines=11> */
.L_x_1531:
[----:B------:R-:W-:Y:S05]  /*459b0*/  BSYNC B1 ;  /* 0x0000000000017941 */ /* 0x000fea0003800000 */
.L_x_1530:
        /* <DEDUP_REMOVED lines=10> */
.L_x_1533:
[----:B------:R-:W-:Y:S05]  /*45a60*/  BSYNC B1 ;  /* 0x0000000000017941 */ /* 0x000fea0003800000 */
.L_x_1532:
        /* <DEDUP_REMOVED lines=10> */
.L_x_1535:
[----:B------:R-:W-:Y:S05]  /*45b10*/  BSYNC B1 ;  /* 0x0000000000017941 */ /* 0x000fea0003800000 */
.L_x_1534:
        /* <DEDUP_REMOVED lines=10> */
.L_x_1537:
[----:B------:R-:W-:Y:S05]  /*45bc0*/  BSYNC B1 ;  /* 0x0000000000017941 */ /* 0x000fea0003800000 */
.L_x_1536:
        /* <DEDUP_REMOVED lines=10> */
.L_x_1539:
[----:B------:R-:W-:Y:S05]  /*45c70*/  BSYNC B1 ;  /* 0x0000000000017941 */ /* 0x000fea0003800000 */
.L_x_1538:
        /* <DEDUP_REMOVED lines=10> */
.L_x_1541:
[----:B------:R-:W-:Y:S05]  /*45d20*/  BSYNC B1 ;  /* 0x0000000000017941 */ /* 0x000fea0003800000 */
.L_x_1540:
        /* <DEDUP_REMOVED lines=10> */
.L_x_1543:
[----:B------:R-:W-:Y:S05]  /*45dd0*/  BSYNC B1 ;  /* 0x0000000000017941 */ /* 0x000fea0003800000 */
.L_x_1542:
        /* <DEDUP_REMOVED lines=10> */
.L_x_1545:
[----:B------:R-:W-:Y:S05]  /*45e80*/  BSYNC B1 ;  /* 0x0000000000017941 */ /* 0x000fea0003800000 */
.L_x_1544:
        /* <DEDUP_REMOVED lines=10> */
.L_x_1547:
[----:B------:R-:W-:Y:S05]  /*45f30*/  BSYNC B1 ;  /* 0x0000000000017941 */ /* 0x000fea0003800000 */
.L_x_1546:
        /* <DEDUP_REMOVED lines=10> */
.L_x_1549:
[----:B------:R-:W-:Y:S05]  /*45fe0*/  BSYNC B1 ;  /* 0x0000000000017941 */ /* 0x000fea0003800000 */
.L_x_1548:
        /* <DEDUP_REMOVED lines=10> */
.L_x_1551:
[----:B------:R-:W-:Y:S05]  /*46090*/  BSYNC B1 ;  /* 0x0000000000017941 */ /* 0x000fea0003800000 */
.L_x_1550:
        /* <DEDUP_REMOVED lines=10> */
.L_x_1553:
[----:B------:R-:W-:Y:S05]  /*46140*/  BSYNC B1 ;  /* 0x0000000000017941 */ /* 0x000fea0003800000 */
.L_x_1552:
        /* <DEDUP_REMOVED lines=10> */
.L_x_1555:
[----:B------:R-:W-:Y:S05]  /*461f0*/  BSYNC B1 ;  /* 0x0000000000017941 */ /* 0x000fea0003800000 */
.L_x_1554:
        /* <DEDUP_REMOVED lines=11> */
.L_x_1557:
[----:B------:R-:W-:Y:S05]  /*462b0*/  BSYNC B1 ;  /* 0x0000000000017941 */ /* 0x000fea0003800000 */
.L_x_1556:
[----:B------:R-:W2:Y:S01]  /*462c0*/  LDL.LU R5, [R1] ;  /* 0x0000000001057983 */ /* 0x000ea20000300800 */
        /* <DEDUP_REMOVED lines=10> */
.L_x_1559:
[----:B------:R-:W-:Y:S05]  /*46370*/  BSYNC B1 ;  /* 0x0000000000017941 */ /* 0x000fea0003800000 */
.L_x_1558:
        /* <DEDUP_REMOVED lines=11> */
.L_x_1561:
[----:B------:R-:W-:Y:S05]  /*46430*/  BSYNC B1 ;  /* 0x0000000000017941 */ /* 0x000fea0003800000 */
.L_x_1560:
        /* <DEDUP_REMOVED lines=11> */
.L_x_1563:
[----:B------:R-:W-:Y:S05]  /*464f0*/  BSYNC B1 ;  /* 0x0000000000017941 */ /* 0x000fea0003800000 */
.L_x_1562:
        /* <DEDUP_REMOVED lines=11> */
.L_x_1565:
[----:B------:R-:W-:Y:S05]  /*465b0*/  BSYNC B1 ;  /* 0x0000000000017941 */ /* 0x000fea0003800000 */
.L_x_1564:
        /* <DEDUP_REMOVED lines=11> */
.L_x_1567:
[----:B------:R-:W-:Y:S05]  /*46670*/  BSYNC B1 ;  /* 0x0000000000017941 */ /* 0x000fea0003800000 */
.L_x_1566:
        /* <DEDUP_REMOVED lines=11> */
.L_x_1569:
[----:B------:R-:W-:Y:S05]  /*46730*/  BSYNC B1 ;  /* 0x0000000000017941 */ /* 0x000fea0003800000 */
.L_x_1568:
        /* <DEDUP_REMOVED lines=11> */
.L_x_1571:
[----:B------:R-:W-:Y:S05]  /*467f0*/  BSYNC B1 ;  /* 0x0000000000017941 */ /* 0x000fea0003800000 */
.L_x_1570:
        /* <DEDUP_REMOVED lines=11> */
.L_x_1573:
[----:B------:R-:W-:Y:S05]  /*468b0*/  BSYNC B1 ;  /* 0x0000000000017941 */ /* 0x000fea0003800000 */
.L_x_1572:
        /* <DEDUP_REMOVED lines=11> */
.L_x_1575:
[----:B------:R-:W-:Y:S05]  /*46970*/  BSYNC B1 ;  /* 0x0000000000017941 */ /* 0x000fea0003800000 */
.L_x_1574:
        /* <DEDUP_REMOVED lines=11> */
.L_x_1577:
[----:B------:R-:W-:Y:S05]  /*46a30*/  BSYNC B1 ;  /* 0x0000000000017941 */ /* 0x000fea0003800000 */
.L_x_1576:
        /* <DEDUP_REMOVED lines=11> */
.L_x_1579:
[----:B------:R-:W-:Y:S05]  /*46af0*/  BSYNC B1 ;  /* 0x0000000000017941 */ /* 0x000fea0003800000 */
.L_x_1578:
        /* <DEDUP_REMOVED lines=11> */
.L_x_1581:
[----:B------:R-:W-:Y:S05]  /*46bb0*/  BSYNC B1 ;  /* 0x0000000000017941 */ /* 0x000fea0003800000 */
.L_x_1580:
        /* <DEDUP_REMOVED lines=11> */
.L_x_1583:
[----:B------:R-:W-:Y:S05]  /*46c70*/  BSYNC B1 ;  /* 0x0000000000017941 */ /* 0x000fea0003800000 */
.L_x_1582:
        /* <DEDUP_REMOVED lines=11> */
.L_x_1585:
[----:B------:R-:W-:Y:S05]  /*46d30*/  BSYNC B1 ;  /* 0x0000000000017941 */ /* 0x000fea0003800000 */
.L_x_1584:
        /* <DEDUP_REMOVED lines=11> */
.L_x_1587:
[----:B------:R-:W-:Y:S05]  /*46df0*/  BSYNC B1 ;  /* 0x0000000000017941 */ /* 0x000fea0003800000 */
.L_x_1586:
        /* <DEDUP_REMOVED lines=11> */
.L_x_1589:
[----:B------:R-:W-:Y:S05]  /*46eb0*/  BSYNC B1 ;  /* 0x0000000000017941 */ /* 0x000fea0003800000 */
.L_x_1588:
        /* <DEDUP_REMOVED lines=11> */
.L_x_1591:
[----:B------:R-:W-:Y:S05]  /*46f70*/  BSYNC B1 ;  /* 0x0000000000017941 */ /* 0x000fea0003800000 */
.L_x_1590:
        /* <DEDUP_REMOVED lines=11> */
.L_x_1593:
[----:B------:R-:W-:Y:S05]  /*47030*/  BSYNC B1 ;  /* 0x0000000000017941 */ /* 0x000fea0003800000 */
.L_x_1592:
        /* <DEDUP_REMOVED lines=11> */
.L_x_1595:
[----:B------:R-:W-:Y:S05]  /*470f0*/  BSYNC B1 ;  /* 0x0000000000017941 */ /* 0x000fea0003800000 */
.L_x_1594:
        /* <DEDUP_REMOVED lines=11> */
.L_x_1597:
[----:B------:R-:W-:Y:S05]  /*471b0*/  BSYNC B1 ;  /* 0x0000000000017941 */ /* 0x000fea0003800000 */
.L_x_1596:
        /* <DEDUP_REMOVED lines=11> */
.L_x_1599:
[----:B------:R-:W-:Y:S05]  /*47270*/  BSYNC B1 ;  /* 0x0000000000017941 */ /* 0x000fea0003800000 */
.L_x_1598:
        /* <DEDUP_REMOVED lines=11> */
.L_x_1601:
[----:B------:R-:W-:Y:S05]  /*47330*/  BSYNC B1 ;  /* 0x0000000000017941 */ /* 0x000fea0003800000 */
.L_x_1600:
        /* <DEDUP_REMOVED lines=11> */
.L_x_1603:
[----:B------:R-:W-:Y:S05]  /*473f0*/  BSYNC B1 ;  /* 0x0000000000017941 */ /* 0x000fea0003800000 */
.L_x_1602:
        /* <DEDUP_REMOVED lines=11> */
.L_x_1605:
[----:B------:R-:W-:Y:S05]  /*474b0*/  BSYNC B1 ;  /* 0x0000000000017941 */ /* 0x000fea0003800000 */
.L_x_1604:
        /* <DEDUP_REMOVED lines=11> */
.L_x_1607:
[----:B------:R-:W-:Y:S05]  /*47570*/  BSYNC B1 ;  /* 0x0000000000017941 */ /* 0x000fea0003800000 */
.L_x_1606:
        /* <DEDUP_REMOVED lines=11> */
.L_x_1609:
[----:B------:R-:W-:Y:S05]  /*47630*/  BSYNC B1 ;  /* 0x0000000000017941 */ /* 0x000fea0003800000 */
.L_x_1608:
        /* <DEDUP_REMOVED lines=11> */
.L_x_1611:
[----:B------:R-:W-:Y:S05]  /*476f0*/  BSYNC B1 ;  /* 0x0000000000017941 */ /* 0x000fea0003800000 */
.L_x_1610:
        /* <DEDUP_REMOVED lines=11> */
.L_x_1613:
[----:B------:R-:W-:Y:S05]  /*477b0*/  BSYNC B1 ;  /* 0x0000000000017941 */ /* 0x000fea0003800000 */
.L_x_1612:
        /* <DEDUP_REMOVED lines=11> */
.L_x_1615:
[----:B------:R-:W-:Y:S05]  /*47870*/  BSYNC B1 ;  /* 0x0000000000017941 */ /* 0x000fea0003800000 */
.L_x_1614:
        /* <DEDUP_REMOVED lines=11> */
.L_x_1617:
[----:B------:R-:W-:Y:S05]  /*47930*/  BSYNC B1 ;  /* 0x0000000000017941 */ /* 0x000fea0003800000 */
.L_x_1616:
        /* <DEDUP_REMOVED lines=11> */
.L_x_1619:
[----:B------:R-:W-:Y:S05]  /*479f0*/  BSYNC B1 ;  /* 0x0000000000017941 */ /* 0x000fea0003800000 */
.L_x_1618:
        /* <DEDUP_REMOVED lines=11> */
.L_x_1621:
[----:B------:R-:W-:Y:S05]  /*47ab0*/  BSYNC B1 ;  /* 0x0000000000017941 */ /* 0x000fea0003800000 */
.L_x_1620:
        /* <DEDUP_REMOVED lines=11> */
.L_x_1623:
[----:B------:R-:W-:Y:S05]  /*47b70*/  BSYNC B1 ;  /* 0x0000000000017941 */ /* 0x000fea0003800000 */
.L_x_1622:
        /* <DEDUP_REMOVED lines=11> */
.L_x_1625:
[----:B------:R-:W-:Y:S05]  /*47c30*/  BSYNC B1 ;  /* 0x0000000000017941 */ /* 0x000fea0003800000 */
.L_x_1624:
        /* <DEDUP_REMOVED lines=11> */
.L_x_1627:
[----:B------:R-:W-:Y:S05]  /*47cf0*/  BSYNC B1 ;  /* 0x0000000000017941 */ /* 0x000fea0003800000 */
.L_x_1626:
        /* <DEDUP_REMOVED lines=11> */
.L_x_1629:
[----:B------:R-:W-:Y:S05]  /*47db0*/  BSYNC B1 ;  /* 0x0000000000017941 */ /* 0x000fea0003800000 */
.L_x_1628:
        /* <DEDUP_REMOVED lines=11> */
.L_x_1631:
[----:B------:R-:W-:Y:S05]  /*47e70*/  BSYNC B1 ;  /* 0x0000000000017941 */ /* 0x000fea0003800000 */
.L_x_1630:
        /* <DEDUP_REMOVED lines=11> */
.L_x_1633:
[----:B------:R-:W-:Y:S05]  /*47f30*/  BSYNC B1 ;  /* 0x0000000000017941 */ /* 0x000fea0003800000 */
.L_x_1632:
        /* <DEDUP_REMOVED lines=11> */
.L_x_1635:
[----:B------:R-:W-:Y:S05]  /*47ff0*/  BSYNC B1 ;  /* 0x0000000000017941 */ /* 0x000fea0003800000 */
.L_x_1634:
        /* <DEDUP_REMOVED lines=11> */
.L_x_1637:
[----:B------:R-:W-:Y:S05]  /*480b0*/  BSYNC B1 ;  /* 0x0000000000017941 */ /* 0x000fea0003800000 */
.L_x_1636:
        /* <DEDUP_REMOVED lines=11> */
.L_x_1639:
[----:B------:R-:W-:Y:S05]  /*48170*/  BSYNC B1 ;  /* 0x0000000000017941 */ /* 0x000fea0003800000 */
.L_x_1638:
        /* <DEDUP_REMOVED lines=11> */
.L_x_1641:
[----:B------:R-:W-:Y:S05]  /*48230*/  BSYNC B1 ;  /* 0x0000000000017941 */ /* 0x000fea0003800000 */
.L_x_1640:
        /* <DEDUP_REMOVED lines=11> */
.L_x_1643:
[----:B------:R-:W-:Y:S05]  /*482f0*/  BSYNC B1 ;  /* 0x0000000000017941 */ /* 0x000fea0003800000 */
.L_x_1642:
        /* <DEDUP_REMOVED lines=11> */
.L_x_1645:
[----:B------:R-:W-:Y:S05]  /*483b0*/  BSYNC B1 ;  /* 0x0000000000017941 */ /* 0x000fea0003800000 */
.L_x_1644:
        /* <DEDUP_REMOVED lines=11> */
.L_x_1647:
[----:B------:R-:W-:Y:S05]  /*48470*/  BSYNC B1 ;  /* 0x0000000000017941 */ /* 0x000fea0003800000 */
.L_x_1646:
        /* <DEDUP_REMOVED lines=8> */
[----:B------:R-:W-:Y:S02]  /*48500*/  ISETP.GT.AND P5, PT, R0, 0x108, P5 ;  /* 0x000001080000780c */ /* 0x000fe40002fa4270 */
[----:B---3--:R-:W-:-:S11]  /*48510*/  PRMT R4, R3, 0x7610, R4 ;  /* 0x0000761003047816 */ /* 0x008fd60000000004 */
[----:B------:R-:W-:Y:S05]  /*48520*/  @!P5 BRA `(.L_x_1649) ;  /* 0x000000000004d947 */ /* 0x000fea0003800000 */
[----:B------:R3:W5:Y:S02]  /*48530*/  LDG.E.LTC128B.U16 R4, desc[UR46][R10.64+0x2b0] ;  /* 0x0002b02e0a047981 */ /* 0x000764000c1e1520 */
.L_x_1649:
[----:B------:R-:W-:Y:S05]  /*48540*/  BSYNC B1 ;  /* 0x0000000000017941 */ /* 0x000fea0003800000 */
.L_x_1648:
        /* <DEDUP_REMOVED lines=11> */
.L_x_1651:
[----:B------:R-:W-:Y:S05]  /*48600*/  BSYNC B1 ;  /* 0x0000000000017941 */ /* 0x000fea0003800000 */
.L_x_1650:
        /* <DEDUP_REMOVED lines=11> */
.L_x_1653:
[----:B------:R-:W-:Y:S05]  /*486c0*/  BSYNC B1 ;  /* 0x0000000000017941 */ /* 0x000fea0003800000 */
.L_x_1652:
        /* <DEDUP_REMOVED lines=11> */
.L_x_1655:
[----:B------:R-:W-:Y:S05]  /*48780*/  BSYNC B1 ;  /* 0x0000000000017941 */ /* 0x000fea0003800000 */
.L_x_1654:
        /* <DEDUP_REMOVED lines=11> */
.L_x_1657:
[----:B------:R-:W-:Y:S05]  /*48840*/  BSYNC B1 ;  /* 0x0000000000017941 */ /* 0x000fea0003800000 */
.L_x_1656:
        /* <DEDUP_REMOVED lines=11> */
.L_x_1659:
[----:B------:R-:W-:Y:S05]  /*48900*/  BSYNC B1 ;  /* 0x0000000000017941 */ /* 0x000fea0003800000 */
.L_x_1658:
        /* <DEDUP_REMOVED lines=11> */
.L_x_1661:
[----:B------:R-:W-:Y:S05]  /*489c0*/  BSYNC B1 ;  /* 0x0000000000017941 */ /* 0x000fea0003800000 */
.L_x_1660:
        /* <DEDUP_REMOVED lines=11> */
.L_x_1663:
[----:B------:R-:W-:Y:S05]  /*48a80*/  BSYNC B1 ;  /* 0x0000000000017941 */ /* 0x000fea0003800000 */
.L_x_1662:
        /* <DEDUP_REMOVED lines=11> */
.L_x_1665:
[----:B------:R-:W-:Y:S05]  /*48b40*/  BSYNC B1 ;  /* 0x0000000000017941 */ /* 0x000fea0003800000 */
.L_x_1664:
        /* <DEDUP_REMOVED lines=11> */
.L_x_1667:
[----:B------:R-:W-:Y:S05]  /*48c00*/  BSYNC B1 ;  /* 0x0000000000017941 */ /* 0x000fea0003800000 */
.L_x_1666:
        /* <DEDUP_REMOVED lines=11> */
.L_x_1669:
[----:B------:R-:W-:Y:S05]  /*48cc0*/  BSYNC B1 ;  /* 0x0000000000017941 */ /* 0x000fea0003800000 */
.L_x_1668:
        /* <DEDUP_REMOVED lines=11> */
.L_x_1671:
[----:B------:R-:W-:Y:S05]  /*48d80*/  BSYNC B1 ;  /* 0x0000000000017941 */ /* 0x000fea0003800000 */
.L_x_1670:
        /* <DEDUP_REMOVED lines=11> */
.L_x_1673:
[----:B------:R-:W-:Y:S05]  /*48e40*/  BSYNC B1 ;  /* 0x0000000000017941 */ /* 0x000fea0003800000 */
.L_x_1672:
        /* <DEDUP_REMOVED lines=11> */
.L_x_1675:
[----:B------:R-:W-:Y:S05]  /*48f00*/  BSYNC B1 ;  /* 0x0000000000017941 */ /* 0x000fea0003800000 */
.L_x_1674:
        /* <DEDUP_REMOVED lines=11> */
.L_x_1677:
[----:B------:R-:W-:Y:S05]  /*48fc0*/  BSYNC B1 ;  /* 0x0000000000017941 */ /* 0x000fea0003800000 */
.L_x_1676:
        /* <DEDUP_REMOVED lines=11> */
.L_x_1679:
[----:B------:R-:W-:Y:S05]  /*49080*/  BSYNC B1 ;  /* 0x0000000000017941 */ /* 0x000fea0003800000 */
.L_x_1678:
        /* <DEDUP_REMOVED lines=11> */
.L_x_1681:
[----:B------:R-:W-:Y:S05]  /*49140*/  BSYNC B1 ;  /* 0x0000000000017941 */ /* 0x000fea0003800000 */
.L_x_1680:
        /* <DEDUP_REMOVED lines=11> */
.L_x_1683:
[----:B------:R-:W-:Y:S05]  /*49200*/  BSYNC B1 ;  /* 0x0000000000017941 */ /* 0x000fea0003800000 */
.L_x_1682:
        /* <DEDUP_REMOVED lines=11> */
.L_x_1685:
[----:B------:R-:W-:Y:S05]  /*492c0*/  BSYNC B1 ;  /* 0x0000000000017941 */ /* 0x000fea0003800000 */
.L_x_1684:
        /* <DEDUP_REMOVED lines=11> */
.L_x_1687:
[----:B------:R-:W-:Y:S05]  /*49380*/  BSYNC B1 ;  /* 0x0000000000017941 */ /* 0x000fea0003800000 */
.L_x_1686:
        /* <DEDUP_REMOVED lines=11> */
.L_x_1689:
[----:B------:R-:W-:Y:S05]  /*49440*/  BSYNC B1 ;  /* 0x0000000000017941 */ /* 0x000fea0003800000 */
.L_x_1688:
        /* <DEDUP_REMOVED lines=11> */
.L_x_1691:
[----:B------:R-:W-:Y:S05]  /*49500*/  BSYNC B1 ;  /* 0x0000000000017941 */ /* 0x000fea0003800000 */
.L_x_1690:
        /* <DEDUP_REMOVED lines=11> */
.L_x_1693:
[----:B------:R-:W-:Y:S05]  /*495c0*/  BSYNC B1 ;  /* 0x0000000000017941 */ /* 0x000fea0003800000 */
.L_x_1692:
        /* <DEDUP_REMOVED lines=11> */
.L_x_1695:
[----:B------:R-:W-:Y:S05]  /*49680*/  BSYNC B1 ;  /* 0x0000000000017941 */ /* 0x000fea0003800000 */
.L_x_1694:
        /* <DEDUP_REMOVED lines=11> */
.L_x_1697:
[----:B------:R-:W-:Y:S05]  /*49740*/  BSYNC B1 ;  /* 0x0000000000017941 */ /* 0x000fea0003800000 */
.L_x_1696:
        /* <DEDUP_REMOVED lines=11> */
.L_x_1699:
[----:B------:R-:W-:Y:S05]  /*49800*/  BSYNC B1 ;  /* 0x0000000000017941 */ /* 0x000fea0003800000 */
.L_x_1698:
        /* <DEDUP_REMOVED lines=11> */
.L_x_1701:
[----:B------:R-:W-:Y:S05]  /*498c0*/  BSYNC B1 ;  /* 0x0000000000017941 */ /* 0x000fea0003800000 */
.L_x_1700:
        /* <DEDUP_REMOVED lines=11> */
.L_x_1703:
[----:B------:R-:W-:Y:S05]  /*49980*/  BSYNC B1 ;  /* 0x0000000000017941 */ /* 0x000fea0003800000 */
.L_x_1702:
        /* <DEDUP_REMOVED lines=11> */
.L_x_1705:
[----:B------:R-:W-:Y:S05]  /*49a40*/  BSYNC B1 ;  /* 0x0000000000017941 */ /* 0x000fea0003800000 */
.L_x_1704:
        /* <DEDUP_REMOVED lines=11> */
.L_x_1707:
[----:B------:R-:W-:Y:S05]  /*49b00*/  BSYNC B1 ;  /* 0x0000000000017941 */ /* 0x000fea0003800000 */
.L_x_1706:
        /* <DEDUP_REMOVED lines=11> */
.L_x_1709:
[----:B------:R-:W-:Y:S05]  /*49bc0*/  BSYNC B1 ;  /* 0x0000000000017941 */ /* 0x000fea0003800000 */
.L_x_1708:
        /* <DEDUP_REMOVED lines=11> */
.L_x_1711:
[----:B------:R-:W-:Y:S05]  /*49c80*/  BSYNC B1 ;  /* 0x0000000000017941 */ /* 0x000fea0003800000 */
.L_x_1710:
        /* <DEDUP_REMOVED lines=11> */
.L_x_1713:
[----:B------:R-:W-:Y:S05]  /*49d40*/  BSYNC B1 ;  /* 0x0000000000017941 */ /* 0x000fea0003800000 */
.L_x_1712:
        /* <DEDUP_REMOVED lines=11> */
.L_x_1715:
[----:B------:R-:W-:Y:S05]  /*49e00*/  BSYNC B1 ;  /* 0x0000000000017941 */ /* 0x000fea0003800000 */
.L_x_1714:
        /* <DEDUP_REMOVED lines=11> */
.L_x_1717:
[----:B------:R-:W-:Y:S05]  /*49ec0*/  BSYNC B1 ;  /* 0x0000000000017941 */ /* 0x000fea0003800000 */
.L_x_1716:
        /* <DEDUP_REMOVED lines=11> */
.L_x_1719:
[----:B------:R-:W-:Y:S05]  /*49f80*/  BSYNC B1 ;  /* 0x0000000000017941 */ /* 0x000fea0003800000 */
.L_x_1718:
        /* <DEDUP_REMOVED lines=11> */
.L_x_1721:
[----:B------:R-:W-:Y:S05]  /*4a040*/  BSYNC B1 ;  /* 0x0000000000017941 */ /* 0x000fea0003800000 */
.L_x_1720:
        /* <DEDUP_REMOVED lines=11> */
.L_x_1723:
[----:B------:R-:W-:Y:S05]  /*4a100*/  BSYNC B1 ;  /* 0x0000000000017941 */ /* 0x000fea0003800000 */
.L_x_1722:
        /* <DEDUP_REMOVED lines=11> */
.L_x_1725:
[----:B------:R-:W-:Y:S05]  /*4a1c0*/  BSYNC B1 ;  /* 0x0000000000017941 */ /* 0x000fea0003800000 */
.L_x_1724:
        /* <DEDUP_REMOVED lines=11> */
.L_x_1727:
[----:B------:R-:W-:Y:S05]  /*4a280*/  BSYNC B1 ;  /* 0x0000000000017941 */ /* 0x000fea0003800000 */
.L_x_1726:
        /* <DEDUP_REMOVED lines=11> */
.L_x_1729:
[----:B------:R-:W-:Y:S05]  /*4a340*/  BSYNC B1 ;  /* 0x0000000000017941 */ /* 0x000fea0003800000 */
.L_x_1728:
        /* <DEDUP_REMOVED lines=11> */
.L_x_1731:
[----:B------:R-:W-:Y:S05]  /*4a400*/  BSYNC B1 ;  /* 0x0000000000017941 */ /* 0x000fea0003800000 */
.L_x_1730:
        /* <DEDUP_REMOVED lines=11> */
.L_x_1733:
[----:B------:R-:W-:Y:S05]  /*4a4c0*/  BSYNC B1 ;  /* 0x0000000000017941 */ /* 0x000fea0003800000 */
.L_x_1732:
        /* <DEDUP_REMOVED lines=11> */
.L_x_1735:
[----:B------:R-:W-:Y:S05]  /*4a580*/  BSYNC B1 ;  /* 0x0000000000017941 */ /* 0x000fea0003800000 */
.L_x_1734:
        /* <DEDUP_REMOVED lines=11> */
.L_x_1737:
[----:B------:R-:W-:Y:S05]  /*4a640*/  BSYNC B1 ;  /* 0x0000000000017941 */ /* 0x000fea0003800000 */
.L_x_1736:
        /* <DEDUP_REMOVED lines=11> */
.L_x_1739:
[----:B------:R-:W-:Y:S05]  /*4a700*/  BSYNC B1 ;  /* 0x0000000000017941 */ /* 0x000fea0003800000 */
.L_x_1738:
        /* <DEDUP_REMOVED lines=11> */
.L_x_1741:
[----:B------:R-:W-:Y:S05]  /*4a7c0*/  BSYNC B1 ;  /* 0x0000000000017941 */ /* 0x000fea0003800000 */
.L_x_1740:
        /* <DEDUP_REMOVED lines=11> */
.L_x_1743:
[----:B------:R-:W-:Y:S05]  /*4a880*/  BSYNC B1 ;  /* 0x0000000000017941 */ /* 0x000fea0003800000 */
.L_x_1742:
        /* <DEDUP_REMOVED lines=11> */
.L_x_1745:
[----:B------:R-:W-:Y:S05]  /*4a940*/  BSYNC B1 ;  /* 0x0000000000017941 */ /* 0x000fea0003800000 */
.L_x_1744:
        /* <DEDUP_REMOVED lines=11> */
.L_x_1747:
[----:B------:R-:W-:Y:S05]  /*4aa00*/  BSYNC B1 ;  /* 0x0000000000017941 */ /* 0x000fea0003800000 */
.L_x_1746:
        /* <DEDUP_REMOVED lines=11> */
.L_x_1749:
[----:B------:R-:W-:Y:S05]  /*4aac0*/  BSYNC B1 ;  /* 0x0000000000017941 */ /* 0x000fea0003800000 */
.L_x_1748:
        /* <DEDUP_REMOVED lines=11> */
.L_x_1751:
[----:B------:R-:W-:Y:S05]  /*4ab80*/  BSYNC B1 ;  /* 0x0000000000017941 */ /* 0x000fea0003800000 */
.L_x_1750:
        /* <DEDUP_REMOVED lines=11> */
.L_x_1753:
[----:B------:R-:W-:Y:S05]  /*4ac40*/  BSYNC B1 ;  /* 0x0000000000017941 */ /* 0x000fea0003800000 */
.L_x_1752:
        /* <DEDUP_REMOVED lines=11> */
.L_x_1755:
[----:B------:R-:W-:Y:S05]  /*4ad00*/  BSYNC B1 ;  /* 0x0000000000017941 */ /* 0x000fea0003800000 */
.L_x_1754:
        /* <DEDUP_REMOVED lines=11> */
.L_x_1757:
[----:B------:R-:W-:Y:S05]  /*4adc0*/  BSYNC B1 ;  /* 0x0000000000017941 */ /* 0x000fea0003800000 */
.L_x_1756:
        /* <DEDUP_REMOVED lines=11> */
.L_x_1759:
[----:B------:R-:W-:Y:S05]  /*4ae80*/  BSYNC B1 ;  /* 0x0000000000017941 */ /* 0x000fea0003800000 */
.L_x_1758:
        /* <DEDUP_REMOVED lines=11> */
.L_x_1761:
[----:B------:R-:W-:Y:S05]  /*4af40*/  BSYNC B1 ;  /* 0x0000000000017941 */ /* 0x000fea0003800000 */
.L_x_1760:
        /* <DEDUP_REMOVED lines=11> */
.L_x_1763:
[----:B------:R-:W-:Y:S05]  /*4b000*/  BSYNC B1 ;  /* 0x0000000000017941 */ /* 0x000fea0003800000 */
.L_x_1762:
        /* <DEDUP_REMOVED lines=11> */
.L_x_1765:
[----:B------:R-:W-:Y:S05]  /*4b0c0*/  BSYNC B1 ;  /* 0x0000000000017941 */ /* 0x000fea0003800000 */
.L_x_1764:
        /* <DEDUP_REMOVED lines=11> */
.L_x_1767:
[----:B------:R-:W-:Y:S05]  /*4b180*/  BSYNC B1 ;  /* 0x0000000000017941 */ /* 0x000fea0003800000 */
.L_x_1766:
        /* <DEDUP_REMOVED lines=11> */
.L_x_1769:
[----:B------:R-:W-:Y:S05]  /*4b240*/  BSYNC B1 ;  /* 0x0000000000017941 */ /* 0x000fea0003800000 */
.L_x_1768:
        /* <DEDUP_REMOVED lines=11> */
.L_x_1771:
[----:B------:R-:W-:Y:S05]  /*4b300*/  BSYNC B1 ;  /* 0x0000000000017941 */ /* 0x000fea0003800000 */
.L_x_1770:
        /* <DEDUP_REMOVED lines=11> */
.L_x_1773:
[----:B------:R-:W-:Y:S05]  /*4b3c0*/  BSYNC B1 ;  /* 0x0000000000017941 */ /* 0x000fea0003800000 */
.L_x_1772:
        /* <DEDUP_REMOVED lines=11> */
.L_x_1775:
[----:B------:R-:W-:Y:S05]  /*4b480*/  BSYNC B1 ;  /* 0x0000000000017941 */ /* 0x000fea0003800000 */
.L_x_1774:
        /* <DEDUP_REMOVED lines=11> */
.L_x_1777:
[----:B------:R-:W-:Y:S05]  /*4b540*/  BSYNC B1 ;  /* 0x0000000000017941 */ /* 0x000fea0003800000 */
.L_x_1776:
        /* <DEDUP_REMOVED lines=11> */
.L_x_1779:
[----:B------:R-:W-:Y:S05]  /*4b600*/  BSYNC B1 ;  /* 0x0000000000017941 */ /* 0x000fea0003800000 */
.L_x_1778:
        /* <DEDUP_REMOVED lines=11> */
.L_x_1781:
[----:B------:R-:W-:Y:S05]  /*4b6c0*/  BSYNC B1 ;  /* 0x0000000000017941 */ /* 0x000fea0003800000 */
.L_x_1780:
        /* <DEDUP_REMOVED lines=11> */
.L_x_1783:
[----:B------:R-:W-:Y:S05]  /*4b780*/  BSYNC B1 ;  /* 0x0000000000017941 */ /* 0x000fea0003800000 */
.L_x_1782:
        /* <DEDUP_REMOVED lines=11> */
.L_x_1785:
[----:B------:R-:W-:Y:S05]  /*4b840*/  BSYNC B1 ;  /* 0x0000000000017941 */ /* 0x000fea0003800000 */
.L_x_1784:
        /* <DEDUP_REMOVED lines=11> */
.L_x_1787:
[----:B------:R-:W-:Y:S05]  /*4b900*/  BSYNC B1 ;  /* 0x0000000000017941 */ /* 0x000fea0003800000 */
.L_x_1786:
        /* <DEDUP_REMOVED lines=10> */
.L_x_1789:
[----:B------:R-:W-:Y:S05]  /*4b9b0*/  BSYNC B1 ;  /* 0x0000000000017941 */ /* 0x000fea0003800000 */
.L_x_1788:
        /* <DEDUP_REMOVED lines=10> */
.L_x_1791:
[----:B------:R-:W-:Y:S05]  /*4ba60*/  BSYNC B1 ;  /* 0x0000000000017941 */ /* 0x000fea0003800000 */
.L_x_1790:
        /* <DEDUP_REMOVED lines=10> */
.L_x_1793:
[----:B------:R-:W-:Y:S05]  /*4bb10*/  BSYNC B1 ;  /* 0x0000000000017941 */ /* 0x000fea0003800000 */
.L_x_1792:
        /* <DEDUP_REMOVED lines=10> */
.L_x_1795:
[----:B------:R-:W-:Y:S05]  /*4bbc0*/  BSYNC B1 ;  /* 0x0000000000017941 */ /* 0x000fea0003800000 */
.L_x_1794:
        /* <DEDUP_REMOVED lines=10> */
.L_x_1797:
[----:B------:R-:W-:Y:S05]  /*4bc70*/  BSYNC B1 ;  /* 0x0000000000017941 */ /* 0x000fea0003800000 */
.L_x_1796:
        /* <DEDUP_REMOVED lines=10> */
.L_x_1799:
[----:B------:R-:W-:Y:S05]  /*4bd20*/  BSYNC B1 ;  /* 0x0000000000017941 */ /* 0x000fea0003800000 */
.L_x_1798:
        /* <DEDUP_REMOVED lines=10> */
.L_x_1801:
[----:B------:R-:W-:Y:S05]  /*4bdd0*/  BSYNC B1 ;  /* 0x0000000000017941 */ /* 0x000fea0003800000 */
.L_x_1800:
        /* <DEDUP_REMOVED lines=10> */
.L_x_1803:
[----:B------:R-:W-:Y:S05]  /*4be80*/  BSYNC B1 ;  /* 0x0000000000017941 */ /* 0x000fea0003800000 */
.L_x_1802:
        /* <DEDUP_REMOVED lines=10> */
.L_x_1805:
[----:B------:R-:W-:Y:S05]  /*4bf30*/  BSYNC B1 ;  /* 0x0000000000017941 */ /* 0x000fea0003800000 */
.L_x_1804:
        /* <DEDUP_REMOVED lines=10> */
.L_x_1807:
[----:B------:R-:W-:Y:S05]  /*4bfe0*/  BSYNC B1 ;  /* 0x0000000000017941 */ /* 0x000fea0003800000 */
.L_x_1806:
        /* <DEDUP_REMOVED lines=10> */
.L_x_1809:
[----:B------:R-:W-:Y:S05]  /*4c090*/  BSYNC B1 ;  /* 0x0000000000017941 */ /* 0x000fea0003800000 */
.L_x_1808:
        /* <DEDUP_REMOVED lines=10> */
.L_x_1811:
[----:B------:R-:W-:Y:S05]  /*4c140*/  BSYNC B1 ;  /* 0x0000000000017941 */ /* 0x000fea0003800000 */
.L_x_1810:
        /* <DEDUP_REMOVED lines=11> */
.L_x_1813:
[----:B------:R-:W-:Y:S05]  /*4c200*/  BSYNC B1 ;  /* 0x0000000000017941 */ /* 0x000fea0003800000 */
.L_x_1812:
[----:B-----5:R-:W-:Y:S01]  /*4c210*/  IMAD.U32 R3, R4, 0x10000, RZ ;  /* 0x0001000004037824 */ /* 0x020fe200078e00ff */
[----:B------:R-:W-:Y:S01]  /*4c220*/  BSSY B1, `(.L_x_1814) ;  /* 0x000000a000017945 */ /* 0x000fe20003800000 */
[----:B------:R-:W-:Y:S02]  /*4c230*/  IMAD.MOV.U32 R161, RZ, RZ, R172 ;  /* 0x000000ffffa17224 */ /* 0x000fe400078e00ac */
[----:B------:R-:W-:-:S04]  /*4c240*/  FMUL R3, R3, R16 ;  /* 0x0000001003037220 */ /* 0x000fc80000400000 */
[----:B------:R-:W-:-:S05]  /*4c250*/  FFMA R3, R24, R2, R3 ;  /* 0x0000000218037223 */ /* 0x000fca0000000003 */
[----:B------:R-:W-:-:S05]  /*4c260*/  F2FP.BF16.F32.PACK_AB R3, RZ, R3 ;  /* 0x00000003ff03723e */ /* 0x000fca00000010ff */
[----:B------:R0:W-:Y:S01]  /*4c270*/  @P5 STG.E.U16 desc[UR46][R160.64+0x200], R3 ;  /* 0x00020003a0005986 */ /* 0x0001e2000c10152e */
[----:B------:R-:W-:-:S04]  /*4c280*/  LOP3.LUT P5, RZ, R17, 0x2, RZ, 0xc0, !PT ;  /* 0x0000000211ff7812 */ /* 0x000fc800078ac0ff */
[----:B------:R-:W-:-:S13]  /*4c290*/  ISETP.GT.AND P5, PT, R0, 0x180, P5 ;  /* 0x000001800000780c */ /* 0x000fda0002fa4270 */
[----:B0-----:R-:W-:Y:S05]  /*4c2a0*/  @!P5 BRA `(.L_x_1815) ;  /* 0x000000000004d947 */ /* 0x001fea0003800000 */
[----:B------:R0:W5:Y:S02]  /*4c2b0*/  LDG.E.LTC128B.U16 R4, desc[UR46][R8.64+0x202] ;  /* 0x0002022e08047981 */ /* 0x000164000c1e1520 */
.L_x_1815:
[----:B------:R-:W-:Y:S05]  /*4c2c0*/  BSYNC B1 ;  /* 0x0000000000017941 */ /* 0x000fea0003800000 */
.L_x_1814:
[----:B-----5:R-:W-:Y:S01]  /*4c2d0*/  IMAD.U32 R3, R4, 0x10000, RZ ;  /* 0x0001000004037824 */ /* 0x020fe200078e00ff */
[----:B------:R-:W-:Y:S03]  /*4c2e0*/  BSSY B1, `(.L_x_1816) ;  /* 0x0000009000017945 */ /* 0x000fe60003800000 */
[----:B--2---:R-:W-:-:S04]  /*4c2f0*/  FMUL R10, R3, R16 ;  /* 0x00000010030a7220 */ /* 0x004fc80000400000 */
[----:B------:R-:W-:-:S05]  /*4c300*/  FFMA R10, R25, R2, R10 ;  /* 0x00000002190a7223 */ /* 0x000fca000000000a */
[----:B------:R-:W-:-:S05]  /*4c310*/  F2FP.BF16.F32.PACK_AB R10, RZ, R10 ;  /* 0x0000000aff0a723e */ /* 0x000fca00000010ff */
[----:B------:R2:W-:Y:S01]  /*4c320*/  @P5 STG.E.U16 desc[UR46][R160.64+0x202], R10 ;  /* 0x0002020aa0005986 */ /* 0x0005e2000c10152e */
[----:B------:R-:W-:-:S04]  /*4c330*/  LOP3.LUT P5, RZ, R17, 0x1, RZ, 0xc0, !PT ;  /* 0x0000000111ff7812 */ /* 0x000fc800078ac0ff */
[----:B------:R-:W-:-:S13]  /*4c340*/  ISETP.GT.AND P5, PT, R0, 0x188, P5 ;  /* 0x000001880000780c */ /* 0x000fda0002fa4270 */
[----:B--2---:R-:W-:Y:S05]  /*4c350*/  @!P5 BRA `(.L_x_1817) ;  /* 0x000000000004d947 */ /* 0x004fea0003800000 */
[----:B------:R2:W5:Y:S02]  /*4c360*/  LDG.E.LTC128B.U16 R4, desc[UR46][R6.64+0x200] ;  /* 0x0002002e06047981 */ /* 0x000564000c1e1520 */
.L_x_1817:
[----:B------:R-:W-:Y:S05]  /*4c370*/  BSYNC B1 ;  /* 0x0000000000017941 */ /* 0x000fea0003800000 */
.L_x_1816:
[----:B-----5:R-:W-:Y:S01]  /*4c380*/  IMAD.U32 R3, R4, 0x10000, RZ ;  /* 0x0001000004037824 */ /* 0x020fe200078e00ff */
[----:B------:R-:W-:Y:S03]  /*4c390*/  BSSY B1, `(.L_x_1818) ;  /* 0x000000b000017945 */ /* 0x000fe60003800000 */
[----:B------:R-:W-:-:S04]  /*4c3a0*/  FMUL R3, R3, R16 ;  /* 0x0000001003037220 */ /* 0x000fc80000400000 */
[----:B------:R-:W-:-:S05]  /*4c3b0*/  FFMA R3, R26, R2, R3 ;  /* 0x000000021a037223 */ /* 0x000fca0000000003 */
[----:B------:R-:W-:-:S04]  /*4c3c0*/  F2FP.BF16.F32.PACK_AB R3, RZ, R3 ;  /* 0x00000003ff03723e */ /* 0x000fc800000010ff */
[----:B------:R-:W-:Y:S02]  /*4c3d0*/  PRMT R5, R3, 0x7610, R5 ;  /* 0x0000761003057816 */ /* 0x000fe40000000005 */
[----:B------:R-:W-:-:S03]  /*4c3e0*/  PRMT R3, R4, 0x7610, R3 ;  /* 0x0000761004037816 */ /* 0x000fc60000000003 */
[----:B------:R0:W-:Y:S01]  /*4c3f0*/  @P5 STG.E.U16 desc[UR46][R162.64+0x200], R5 ;  /* 0x00020005a2005986 */ /* 0x0001e2000c10152e */
[----:B------:R-:W-:-:S04]  /*4c400*/  LOP3.LUT P5, RZ, R17, 0x2, RZ, 0xc0, !PT ;  /* 0x0000000211ff7812 */ /* 0x000fc800078ac0ff */
[----:B------:R-:W-:-:S13]  /*4c410*/  ISETP.GT.AND P5, PT, R0, 0x188, P5 ;  /* 0x000001880000780c */ /* 0x000fda0002fa4270 */
[----:B0-----:R-:W-:Y:S05]  /*4c420*/  @!P5 BRA `(.L_x_1819) ;  /* 0x000000000004d947 */ /* 0x001fea0003800000 */
[----:B------:R0:W5:Y:S02]  /*4c430*/  LDG.E.LTC128B.U16 R3, desc[UR46][R6.64+0x202] ;  /* 0x0002022e06037981 */ /* 0x000164000c1e1520 */
.L_x_1819:
[----:B------:R-:W-:Y:S05]  /*4c440*/  BSYNC B1 ;  /* 0x0000000000017941 */ /* 0x000fea0003800000 */
.L_x_1818:
[----:B-----5:R-:W-:Y:S01]  /*4c450*/  IMAD.U32 R5, R3, 0x10000, RZ ;  /* 0x0001000003057824 */ /* 0x020fe200078e00ff */
[----:B------:R-:W-:Y:S03]  /*4c460*/  BSSY B1, `(.L_x_1820) ;  /* 0x000000c000017945 */ /* 0x000fe60003800000 */
[----:B------:R-:W-:Y:S01]  /*4c470*/  FMUL R4, R5, R16 ;  /* 0x0000001005047220 */ /* 0x000fe20000400000 */
[----:B------:R-:W-:-:S03]  /*4c480*/  @P5 IMAD.MOV.U32 R5, RZ, RZ, R163 ;  /* 0x000000ffff055224 */ /* 0x000fc600078e00a3 */
[----:B------:R-:W-:-:S05]  /*4c490*/  FFMA R4, R27, R2, R4 ;  /* 0x000000021b047223 */ /* 0x000fca0000000004 */
[----:B------:R-:W-:-:S04]  /*4c4a0*/  F2FP.BF16.F32.PACK_AB R4, RZ, R4 ;  /* 0x00000004ff04723e */ /* 0x000fc800000010ff */
[----:B------:R-:W-:Y:S01]  /*4c4b0*/  PRMT R10, R4, 0x7610, R10 ;  /* 0x00007610040a7816 */ /* 0x000fe2000000000a */
[----:B------:R-:W-:-:S05]  /*4c4c0*/  @P5 IMAD.MOV.U32 R4, RZ, RZ, R162 ;  /* 0x000000ffff045224 */ /* 0x000fca00078e00a2 */
[----:B------:R0:W-:Y:S01]  /*4c4d0*/  @P5 STG.E.U16 desc[UR46][R4.64+0x202], R10 ;  /* 0x0002020a04005986 */ /* 0x0001e2000c10152e */
[----:B------:R-:W-:-:S04]  /*4c4e0*/  LOP3.LUT P5, RZ, R17, 0x4, RZ, 0xc0, !PT ;  /* 0x0000000411ff7812 */ /* 0x000fc800078ac0ff */
[----:B------:R-:W-:-:S13]  /*4c4f0*/  ISETP.GT.AND P5, PT, R0, 0x180, P5 ;  /* 0x000001800000780c */ /* 0x000fda0002fa4270 */
[----:B0-----:R-:W-:Y:S05]  /*4c500*/  @!P5 BRA `(.L_x_1821) ;  /* 0x000000000004d947 */ /* 0x001fea0003800000 */
[----:B------:R0:W5:Y:S02]  /*4c510*/  LDG.E.LTC128B.U16 R3, desc[UR46][R8.64+0x210] ;  /* 0x0002102e08037981 */ /* 0x000164000c1e1520 */
.L_x_1821:
[----:B------:R-:W-:Y:S05]  /*4c520*/  BSYNC B1 ;  /* 0x0000000000017941 */ /* 0x000fea0003800000 */
.L_x_1820:
[----:B-----5:R-:W-:Y:S01]  /*4c530*/  IMAD.U32 R5, R3, 0x10000, RZ ;  /* 0x0001000003057824 */ /* 0x020fe200078e00ff */
[----:B------:R-:W-:Y:S03]  /*4c540*/  BSSY B1, `(.L_x_1822) ;  /* 0x0000009000017945 */ /* 0x000fe60003800000 */
        /* <DEDUP_REMOVED lines=8> */
.L_x_1823:
[----:B------:R-:W-:Y:S05]  /*4c5d0*/  BSYNC B1 ;  /* 0x0000000000017941 */ /* 0x000fea0003800000 */
.L_x_1822:
        /* <DEDUP_REMOVED lines=10> */
.L_x_1825:
[----:B------:R-:W-:Y:S05]  /*4c680*/  BSYNC B1 ;  /* 0x0000000000017941 */ /* 0x000fea0003800000 */
.L_x_1824:
        /* <DEDUP_REMOVED lines=10> */
.L_x_1827:
[----:B------:R-:W-:Y:S05]  /*4c730*/  BSYNC B1 ;  /* 0x0000000000017941 */ /* 0x000fea0003800000 */
.L_x_1826:
        /* <DEDUP_REMOVED lines=10> */
.L_x_1829:
[----:B------:R-:W-:Y:S05]  /*4c7e0*/  BSYNC B1 ;  /* 0x0000000000017941 */ /* 0x000fea0003800000 */
.L_x_1828:
        /* <DEDUP_REMOVED lines=10> */
.L_x_1831:
[----:B------:R-:W-:Y:S05]  /*4c890*/  BSYNC B1 ;  /* 0x0000000000017941 */ /* 0x000fea0003800000 */
.L_x_1830:
        /* <DEDUP_REMOVED lines=10> */
.L_x_1833:
[----:B------:R-:W-:Y:S05]  /*4c940*/  BSYNC B1 ;  /* 0x0000000000017941 */ /* 0x000fea0003800000 */
.L_x_1832:
        /* <DEDUP_REMOVED lines=10> */
.L_x_1835:
[----:B------:R-:W-:Y:S05]  /*4c9f0*/  BSYNC B1 ;  /* 0x0000000000017941 */ /* 0x000fea0003800000 */
.L_x_1834:
        /* <DEDUP_REMOVED lines=10> */
.L_x_1837:
[----:B------:R-:W-:Y:S05]  /*4caa0*/  BSYNC B1 ;  /* 0x0000000000017941 */ /* 0x000fea0003800000 */
.L_x_1836:
        /* <DEDUP_REMOVED lines=10> */
.L_x_1839:
[----:B------:R-:W-:Y:S05]  /*4cb50*/  BSYNC B1 ;  /* 0x0000000000017941 */ /* 0x000fea0003800000 */
.L_x_1838:
        /* <DEDUP_REMOVED lines=10> */
.L_x_1841:
[----:B------:R-:W-:Y:S05]  /*4cc00*/  BSYNC B1 ;  /* 0x0000000000017941 */ /* 0x000fea0003800000 */
.L_x_1840:
        /* <DEDUP_REMOVED lines=10> */
.L_x_1843:
[----:B------:R-:W-:Y:S05]  /*4ccb0*/  BSYNC B1 ;  /* 0x0000000000017941 */ /* 0x000fea0003800000 */
.L_x_1842:
        /* <DEDUP_REMOVED lines=10> */
.L_x_1845:
[----:B------:R-:W-:Y:S05]  /*4cd60*/  BSYNC B1 ;  /* 0x0000000000017941 */ /* 0x000fea0003800000 */
.L_x_1844:
        /* <DEDUP_REMOVED lines=10> */
.L_x_1847:
[----:B------:R-:W-:Y:S05]  /*4ce10*/  BSYNC B1 ;  /* 0x0000000000017941 */ /* 0x000fea0003800000 */
.L_x_1846:
        /* <DEDUP_REMOVED lines=10> */
.L_x_1849:
[----:B------:R-:W-:Y:S05]  /*4cec0*/  BSYNC B1 ;  /* 0x0000000000017941 */ /* 0x000fea0003800000 */
.L_x_1848:
        /* <DEDUP_REMOVED lines=10> */
.L_x_1851:
[----:B------:R-:W-:Y:S05]  /*4cf70*/  BSYNC B1 ;  /* 0x0000000000017941 */ /* 0x000fea0003800000 */
.L_x_1850:
        /* <DEDUP_REMOVED lines=10> */
.L_x_1853:
[----:B------:R-:W-:Y:S05]  /*4d020*/  BSYNC B1 ;  /* 0x0000000000017941 */ /* 0x000fea0003800000 */
.L_x_1852:
        /* <DEDUP_REMOVED lines=10> */
.L_x_1855:
[----:B------:R-:W-:Y:S05]  /*4d0d0*/  BSYNC B1 ;  /* 0x0000000000017941 */ /* 0x000fea0003800000 */
.L_x_1854:
        /* <DEDUP_REMOVED lines=10> */
.L_x_1857:
[----:B------:R-:W-:Y:S05]  /*4d180*/  BSYNC B1 ;  /* 0x0000000000017941 */ /* 0x000fea0003800000 */
.L_x_1856:
        /* <DEDUP_REMOVED lines=10> */
.L_x_1859:
[----:B------:R-:W-:Y:S05]  /*4d230*/  BSYNC B1 ;  /* 0x0000000000017941 */ /* 0x000fea0003800000 */
.L_x_1858:
        /* <DEDUP_REMOVED lines=10> */
.L_x_1861:
[----:B------:R-:W-:Y:S05]  /*4d2e0*/  BSYNC B1 ;  /* 0x0000000000017941 */ /* 0x000fea0003800000 */
.L_x_1860:
        /* <DEDUP_REMOVED lines=10> */
.L_x_1863:
[----:B------:R-:W-:Y:S05]  /*4d390*/  BSYNC B1 ;  /* 0x0000000000017941 */ /* 0x000fea0003800000 */
.L_x_1862:
        /* <DEDUP_REMOVED lines=10> */
.L_x_1865:
[----:B------:R-:W-:Y:S05]  /*4d440*/  BSYNC B1 ;  /* 0x0000000000017941 */ /* 0x000fea0003800000 */
.L_x_1864:
        /* <DEDUP_REMOVED lines=10> */
.L_x_1867:
[----:B------:R-:W-:Y:S05]  /*4d4f0*/  BSYNC B1 ;  /* 0x0000000000017941 */ /* 0x000fea0003800000 */
.L_x_1866:
        /* <DEDUP_REMOVED lines=10> */
.L_x_1869:
[----:B------:R-:W-:Y:S05]  /*4d5a0*/  BSYNC B1 ;  /* 0x0000000000017941 */ /* 0x000fea0003800000 */
.L_x_1868:
        /* <DEDUP_REMOVED lines=10> */
.L_x_1871:
[----:B------:R-:W-:Y:S05]  /*4d650*/  BSYNC B1 ;  /* 0x0000000000017941 */ /* 0x000fea0003800000 */
.L_x_1870:
        /* <DEDUP_REMOVED lines=10> */
.L_x_1873:
[----:B------:R-:W-:Y:S05]  /*4d700*/  BSYNC B1 ;  /* 0x0000000000017941 */ /* 0x000fea0003800000 */
.L_x_1872:
        /* <DEDUP_REMOVED lines=10> */
.L_x_1875:
[----:B------:R-:W-:Y:S05]  /*4d7b0*/  BSYNC B1 ;  /* 0x0000000000017941 */ /* 0x000fea0003800000 */
.L_x_1874:
        /* <DEDUP_REMOVED lines=10> */
.L_x_1877:
[----:B------:R-:W-:Y:S05]  /*4d860*/  BSYNC B1 ;  /* 0x0000000000017941 */ /* 0x000fea0003800000 */
.L_x_1876:
        /* <DEDUP_REMOVED lines=10> */
.L_x_1879:
[----:B------:R-:W-:Y:S05]  /*4d910*/  BSYNC B1 ;  /* 0x0000000000017941 */ /* 0x000fea0003800000 */
.L_x_1878:
        /* <DEDUP_REMOVED lines=10> */
.L_x_1881:
[----:B------:R-:W-:Y:S05]  /*4d9c0*/  BSYNC B1 ;  /* 0x0000000000017941 */ /* 0x000fea0003800000 */
.L_x_1880:
        /* <DEDUP_REMOVED lines=10> */
.L_x_1883:
[----:B------:R-:W-:Y:S05]  /*4da70*/  BSYNC B1 ;  /* 0x0000000000017941 */ /* 0x000fea0003800000 */
.L_x_1882:
        /* <DEDUP_REMOVED lines=10> */
.L_x_1885:
[----:B------:R-:W-:Y:S05]  /*4db20*/  BSYNC B1 ;  /* 0x0000000000017941 */ /* 0x000fea0003800000 */
.L_x_1884:
        /* <DEDUP_REMOVED lines=10> */
.L_x_1887:
[----:B------:R-:W-:Y:S05]  /*4dbd0*/  BSYNC B1 ;  /* 0x0000000000017941 */ /* 0x000fea0003800000 */
.L_x_1886:
        /* <DEDUP_REMOVED lines=10> */
.L_x_1889:
[----:B------:R-:W-:Y:S05]  /*4dc80*/  BSYNC B1 ;  /* 0x0000000000017941 */ /* 0x000fea0003800000 */
.L_x_1888:
        /* <DEDUP_REMOVED lines=10> */
.L_x_1891:
[----:B------:R-:W-:Y:S05]  /*4dd30*/  BSYNC B1 ;  /* 0x0000000000017941 */ /* 0x000fea0003800000 */
.L_x_1890:
        /* <DEDUP_REMOVED lines=10> */
.L_x_1893:
[----:B------:R-:W-:Y:S05]  /*4dde0*/  BSYNC B1 ;  /* 0x0000000000017941 */ /* 0x000fea0003800000 */
.L_x_1892:
        /* <DEDUP_REMOVED lines=10> */
.L_x_1895:
[----:B------:R-:W-:Y:S05]  /*4de90*/  BSYNC B1 ;  /* 0x0000000000017941 */ /* 0x000fea0003800000 */
.L_x_1894:
        /* <DEDUP_REMOVED lines=10> */
.L_x_1897:
[----:B------:R-:W-:Y:S05]  /*4df40*/  BSYNC B1 ;  /* 0x0000000000017941 */ /* 0x000fea0003800000 */
.L_x_1896:
        /* <DEDUP_REMOVED lines=10> */
.L_x_1899:
[----:B------:R-:W-:Y:S05]  /*4dff0*/  BSYNC B1 ;  /* 0x0000000000017941 */ /* 0x000fea0003800000 */
.L_x_1898:
        /* <DEDUP_REMOVED lines=10> */
.L_x_1901:
[----:B------:R-:W-:Y:S05]  /*4e0a0*/  BSYNC B1 ;  /* 0x0000000000017941 */ /* 0x000fea0003800000 */
.L_x_1900:
        /* <DEDUP_REMOVED lines=10> */
.L_x_1903:
[----:B------:R-:W-:Y:S05]  /*4e150*/  BSYNC B1 ;  /* 0x0000000000017941 */ /* 0x000fea0003800000 */
.L_x_1902:
        /* <DEDUP_REMOVED lines=10> */
.L_x_1905:
[----:B------:R-:W-:Y:S05]  /*4e200*/  BSYNC B1 ;  /* 0x0000000000017941 */ /* 0x000fea0003800000 */
.L_x_1904:
        /* <DEDUP_REMOVED lines=10> */
.L_x_1907:
[----:B------:R-:W-:Y:S05]  /*4e2b0*/  BSYNC B1 ;  /* 0x0000000000017941 */ /* 0x000fea0003800000 */
.L_x_1906:
        /* <DEDUP_REMOVED lines=10> */
.L_x_1909:
[----:B------:R-:W-:Y:S05]  /*4e360*/  BSYNC B1 ;  /* 0x0000000000017941 */ /* 0x000fea0003800000 */
.L_x_1908:
        /* <DEDUP_REMOVED lines=10> */
.L_x_1911:
[----:B------:R-:W-:Y:S05]  /*4e410*/  BSYNC B1 ;  /* 0x0000000000017941 */ /* 0x000fea0003800000 */
.L_x_1910:
        /* <DEDUP_REMOVED lines=10> */
.L_x_1913:
[----:B------:R-:W-:Y:S05]  /*4e4c0*/  BSYNC B1 ;  /* 0x0000000000017941 */ /* 0x000fea0003800000 */
.L_x_1912:
        /* <DEDUP_REMOVED lines=10> */
.L_x_1915:
[----:B------:R-:W-:Y:S05]  /*4e570*/  BSYNC B1 ;  /* 0x0000000000017941 */ /* 0x000fea0003800000 */
.L_x_1914:
        /* <DEDUP_REMOVED lines=10> */
.L_x_1917:
[----:B------:R-:W-:Y:S05]  /*4e620*/  BSYNC B1 ;  /* 0x0000000000017941 */ /* 0x000fea0003800000 */
.L_x_1916:
        /* <DEDUP_REMOVED lines=10> */
.L_x_1919:
[----:B------:R-:W-:Y:S05]  /*4e6d0*/  BSYNC B1 ;  /* 0x0000000000017941 */ /* 0x000fea0003800000 */
.L_x_1918:
        /* <DEDUP_REMOVED lines=10> */
.L_x_1921:
[----:B------:R-:W-:Y:S05]  /*4e780*/  BSYNC B1 ;  /* 0x0000000000017941 */ /* 0x000fea0003800000 */
.L_x_1920:
        /* <DEDUP_REMOVED lines=10> */
.L_x_1923:
[----:B------:R-:W-:Y:S05]  /*4e830*/  BSYNC B1 ;  /* 0x0000000000017941 */ /* 0x000fea0003800000 */
.L_x_1922:
        /* <DEDUP_REMOVED lines=10> */
.L_x_1925:
[----:B------:R-:W-:Y:S05]  /*4e8e0*/  BSYNC B1 ;  /* 0x0000000000017941 */ /* 0x000fea0003800000 */
.L_x_1924:
        /* <DEDUP_REMOVED lines=10> */
.L_x_1927:
[----:B------:R-:W-:Y:S05]  /*4e990*/  BSYNC B1 ;  /* 0x0000000000017941 */ /* 0x000fea0003800000 */
.L_x_1926:
        /* <DEDUP_REMOVED lines=10> */
.L_x_1929:
[----:B------:R-:W-:Y:S05]  /*4ea40*/  BSYNC B1 ;  /* 0x0000000000017941 */ /* 0x000fea0003800000 */
.L_x_1928:
        /* <DEDUP_REMOVED lines=10> */
.L_x_1931:
[----:B------:R-:W-:Y:S05]  /*4eaf0*/  BSYNC B1 ;  /* 0x0000000000017941 */ /* 0x000fea0003800000 */
.L_x_1930:
        /* <DEDUP_REMOVED lines=10> */
.L_x_1933:
[----:B------:R-:W-:Y:S05]  /*4eba0*/  BSYNC B1 ;  /* 0x0000000000017941 */ /* 0x000fea0003800000 */
.L_x_1932:
        /* <DEDUP_REMOVED lines=10> */
.L_x_1935:
[----:B------:R-:W-:Y:S05]  /*4ec50*/  BSYNC B1 ;  /* 0x0000000000017941 */ /* 0x000fea0003800000 */
.L_x_1934:
        /* <DEDUP_REMOVED lines=10> */
.L_x_1937:
[----:B------:R-:W-:Y:S05]  /*4ed00*/  BSYNC B1 ;  /* 0x0000000000017941 */ /* 0x000fea0003800000 */
.L_x_1936:
        /* <DEDUP_REMOVED lines=10> */
.L_x_1939:
[----:B------:R-:W-:Y:S05]  /*4edb0*/  BSYNC B1 ;  /* 0x0000000000017941 */ /* 0x000fea0003800000 */
.L_x_1938:
        /* <DEDUP_REMOVED lines=10> */
.L_x_1941:
[----:B------:R-:W-:Y:S05]  /*4ee60*/  BSYNC B1 ;  /* 0x0000000000017941 */ /* 0x000fea0003800000 */
.L_x_1940:
        /* <DEDUP_REMOVED lines=10> */
.L_x_1943:
[----:B------:R-:W-:Y:S05]  /*4ef10*/  BSYNC B1 ;  /* 0x0000000000017941 */ /* 0x000fea0003800000 */
.L_x_1942:
        /* <DEDUP_REMOVED lines=10> */
.L_x_1945:
[----:B------:R-:W-:Y:S05]  /*4efc0*/  BSYNC B1 ;  /* 0x0000000000017941 */ /* 0x000fea0003800000 */
.L_x_1944:
        /* <DEDUP_REMOVED lines=10> */
.L_x_1947:
[----:B------:R-:W-:Y:S05]  /*4f070*/  BSYNC B1 ;  /* 0x0000000000017941 */ /* 0x000fea0003800000 */
.L_x_1946:
        /* <DEDUP_REMOVED lines=10> */
.L_x_1949:
[----:B------:R-:W-:Y:S05]  /*4f120*/  BSYNC B1 ;  /* 0x0000000000017941 */ /* 0x000fea0003800000 */
.L_x_1948:
        /* <DEDUP_REMOVED lines=10> */
.L_x_1951:
[----:B------:R-:W-:Y:S05]  /*4f1d0*/  BSYNC B1 ;  /* 0x0000000000017941 */ /* 0x000fea0003800000 */
.L_x_1950:
        /* <DEDUP_REMOVED lines=10> */
.L_x_1953:
[----:B------:R-:W-:Y:S05]  /*4f280*/  BSYNC B1 ;  /* 0x0000000000017941 */ /* 0x000fea0003800000 */
.L_x_1952:
        /* <DEDUP_REMOVED lines=10> */
.L_x_1955:
[----:B------:R-:W-:Y:S05]  /*4f330*/  BSYNC B1 ;  /* 0x0000000000017941 */ /* 0x000fea0003800000 */
.L_x_1954:
        /* <DEDUP_REMOVED lines=10> */
.L_x_1957:
[----:B------:R-:W-:Y:S05]  /*4f3e0*/  BSYNC B1 ;  /* 0x0000000000017941 */ /* 0x000fea0003800000 */
.L_x_1956:
        /* <DEDUP_REMOVED lines=10> */
.L_x_1959:
[----:B------:R-:W-:Y:S05]  /*4f490*/  BSYNC B1 ;  /* 0x0000000000017941 */ /* 0x000fea0003800000 */
.L_x_1958:
        /* <DEDUP_REMOVED lines=10> */
.L_x_1961:
[----:B------:R-:W-:Y:S05]  /*4f540*/  BSYNC B1 ;  /* 0x0000000000017941 */ /* 0x000fea0003800000 */
.L_x_1960:
        /* <DEDUP_REMOVED lines=10> */
.L_x_1963:
[----:B------:R-:W-:Y:S05]  /*4f5f0*/  BSYNC B1 ;  /* 0x0000000000017941 */ /* 0x000fea0003800000 */
.L_x_1962:
        /* <DEDUP_REMOVED lines=10> */
.L_x_1965:
[----:B------:R-:W-:Y:S05]  /*4f6a0*/  BSYNC B1 ;  /* 0x0000000000017941 */ /* 0x000fea0003800000 */
.L_x_1964:
        /* <DEDUP_REMOVED lines=10> */
.L_x_1967:
[----:B------:R-:W-:Y:S05]  /*4f750*/  BSYNC B1 ;  /* 0x0000000000017941 */ /* 0x000fea0003800000 */
.L_x_1966:
        /* <DEDUP_REMOVED lines=10> */
.L_x_1969:
[----:B------:R-:W-:Y:S05]  /*4f800*/  BSYNC B1 ;  /* 0x0000000000017941 */ /* 0x000fea0003800000 */
.L_x_1968:
        /* <DEDUP_REMOVED lines=10> */
.L_x_1971:
[----:B------:R-:W-:Y:S05]  /*4f8b0*/  BSYNC B1 ;  /* 0x0000000000017941 */ /* 0x000fea0003800000 */
.L_x_1970:
        /* <DEDUP_REMOVED lines=10> */
.L_x_1973:
[----:B------:R-:W-:Y:S05]  /*4f960*/  BSYNC B1 ;  /* 0x0000000000017941 */ /* 0x000fea0003800000 */
.L_x_1972:
        /* <DEDUP_REMOVED lines=10> */
.L_x_1975:
[----:B------:R-:W-:Y:S05]  /*4fa10*/  BSYNC B1 ;  /* 0x0000000000017941 */ /* 0x000fea0003800000 */
.L_x_1974:
        /* <DEDUP_REMOVED lines=10> */
.L_x_1977:
[----:B------:R-:W-:Y:S05]  /*4fac0*/  BSYNC B1 ;  /* 0x0000000000017941 */ /* 0x000fea0003800000 */
.L_x_1976:
        /* <DEDUP_REMOVED lines=10> */
.L_x_1979:
[----:B------:R-:W-:Y:S05]  /*4fb70*/  BSYNC B1 ;  /* 0x0000000000017941 */ /* 0x000fea0003800000 */
.L_x_1978:
        /* <DEDUP_REMOVED lines=10> */
.L_x_1981:
[----:B------:R-:W-:Y:S05]  /*4fc20*/  BSYNC B1 ;  /* 0x0000000000017941 */ /* 0x000fea0003800000 */
.L_x_1980:
        /* <DEDUP_REMOVED lines=10> */
.L_x_1983:
[----:B------:R-:W-:Y:S05]  /*4fcd0*/  BSYNC B1 ;  /* 0x0000000000017941 */ /* 0x000fea0003800000 */
.L_x_1982:
        /* <DEDUP_REMOVED lines=10> */
.L_x_1985:
[----:B------:R-:W-:Y:S05]  /*4fd80*/  BSYNC B1 ;  /* 0x0000000000017941 */ /* 0x000fea0003800000 */
.L_x_1984:
        /* <DEDUP_REMOVED lines=10> */
.L_x_1987:
[----:B------:R-:W-:Y:S05]  /*4fe30*/  BSYNC B1 ;  /* 0x0000000000017941 */ /* 0x000fea0003800000 */
.L_x_1986:
        /* <DEDUP_REMOVED lines=10> */
.L_x_1989:
[----:B------:R-:W-:Y:S05]  /*4fee0*/  BSYNC B1 ;  /* 0x0000000000017941 */ /* 0x000fea0003800000 */
.L_x_1988:
        /* <DEDUP_REMOVED lines=10> */
.L_x_1991:
[----:B------:R-:W-:Y:S05]  /*4ff90*/  BSYNC B1 ;  /* 0x0000000000017941 */ /* 0x000fea0003800000 */
.L_x_1990:
        /* <DEDUP_REMOVED lines=10> */
.L_x_1993:
[----:B------:R-:W-:Y:S05]  /*50040*/  BSYNC B1 ;  /* 0x0000000000017941 */ /* 0x000fea0003800000 */
.L_x_1992:
        /* <DEDUP_REMOVED lines=10> */
.L_x_1995:
[----:B------:R-:W-:Y:S05]  /*500f0*/  BSYNC B1 ;  /* 0x0000000000017941 */ /* 0x000fea0003800000 */
.L_x_1994:
        /* <DEDUP_REMOVED lines=10> */
.L_x_1997:
[----:B------:R-:W-:Y:S05]  /*501a0*/  BSYNC B1 ;  /* 0x0000000000017941 */ /* 0x000fea0003800000 */
.L_x_1996:
        /* <DEDUP_REMOVED lines=10> */
.L_x_1999:
[----:B------:R-:W-:Y:S05]  /*50250*/  BSYNC B1 ;  /* 0x0000000000017941 */ /* 0x000fea0003800000 */
.L_x_1998:
        /* <DEDUP_REMOVED lines=10> */
.L_x_2001:
[----:B------:R-:W-:Y:S05]  /*50300*/  BSYNC B1 ;  /* 0x0000000000017941 */ /* 0x000fea0003800000 */
.L_x_2000:
        /* <DEDUP_REMOVED lines=10> */
.L_x_2003:
[----:B------:R-:W-:Y:S05]  /*503b0*/  BSYNC B1 ;  /* 0x0000000000017941 */ /* 0x000fea0003800000 */
.L_x_2002:
        /* <DEDUP_REMOVED lines=10> */
.L_x_2005:
[----:B------:R-:W-:Y:S05]  /*50460*/  BSYNC B1 ;  /* 0x0000000000017941 */ /* 0x000fea0003800000 */
.L_x_2004:
        /* <DEDUP_REMOVED lines=10> */
.L_x_2007:
[----:B------:R-:W-:Y:S05]  /*50510*/  BSYNC B1 ;  /* 0x0000000000017941 */ /* 0x000fea0003800000 */
.L_x_2006:
        /* <DEDUP_REMOVED lines=10> */
.L_x_2009:
[----:B------:R-:W-:Y:S05]  /*505c0*/  BSYNC B1 ;  /* 0x0000000000017941 */ /* 0x000fea0003800000 */
.L_x_2008:
        /* <DEDUP_REMOVED lines=10> */
.L_x_2011:
[----:B------:R-:W-:Y:S05]  /*50670*/  BSYNC B1 ;  /* 0x0000000000017941 */ /* 0x000fea0003800000 */
.L_x_2010:
        /* <DEDUP_REMOVED lines=10> */
.L_x_2013:
[----:B------:R-:W-:Y:S05]  /*50720*/  BSYNC B1 ;  /* 0x0000000000017941 */ /* 0x000fea0003800000 */
.L_x_2012:
        /* <DEDUP_REMOVED lines=10> */
.L_x_2015:
[----:B------:R-:W-:Y:S05]  /*507d0*/  BSYNC B1 ;  /* 0x0000000000017941 */ /* 0x000fea0003800000 */
.L_x_2014:
        /* <DEDUP_REMOVED lines=10> */
.L_x_2017:
[----:B------:R-:W-:Y:S05]  /*50880*/  BSYNC B1 ;  /* 0x0000000000017941 */ /* 0x000fea0003800000 */
.L_x_2016:
        /* <DEDUP_REMOVED lines=10> */
.L_x_2019:
[----:B------:R-:W-:Y:S05]  /*50930*/  BSYNC B1 ;  /* 0x0000000000017941 */ /* 0x000fea0003800000 */
.L_x_2018:
        /* <DEDUP_REMOVED lines=10> */
.L_x_2021:
[----:B------:R-:W-:Y:S05]  /*509e0*/  BSYNC B1 ;  /* 0x0000000000017941 */ /* 0x000fea0003800000 */
.L_x_2020:
        /* <DEDUP_REMOVED lines=10> */
.L_x_2023:
[----:B------:R-:W-:Y:S05]  /*50a90*/  BSYNC B1 ;  /* 0x0000000000017941 */ /* 0x000fea0003800000 */
.L_x_2022:
        /* <DEDUP_REMOVED lines=10> */
.L_x_2025:
[----:B------:R-:W-:Y:S05]  /*50b40*/  BSYNC B1 ;  /* 0x0000000000017941 */ /* 0x000fea0003800000 */
.L_x_2024:
        /* <DEDUP_REMOVED lines=10> */
.L_x_2027:
[----:B------:R-:W-:Y:S05]  /*50bf0*/  BSYNC B1 ;  /* 0x0000000000017941 */ /* 0x000fea0003800000 */
.L_x_2026:
        /* <DEDUP_REMOVED lines=10> */
.L_x_2029:
[----:B------:R-:W-:Y:S05]  /*50ca0*/  BSYNC B1 ;  /* 0x0000000000017941 */ /* 0x000fea0003800000 */
.L_x_2028:
        /* <DEDUP_REMOVED lines=10> */
.L_x_2031:
[----:B------:R-:W-:Y:S05]  /*50d50*/  BSYNC B1 ;  /* 0x0000000000017941 */ /* 0x000fea0003800000 */
.L_x_2030:
        /* <DEDUP_REMOVED lines=10> */
.L_x_2033:
[----:B------:R-:W-:Y:S05]  /*50e00*/  BSYNC B1 ;  /* 0x0000000000017941 */ /* 0x000fea0003800000 */
.L_x_2032:
        /* <DEDUP_REMOVED lines=10> */
.L_x_2035:
[----:B------:R-:W-:Y:S05]  /*50eb0*/  BSYNC B1 ;  /* 0x0000000000017941 */ /* 0x000fea0003800000 */
.L_x_2034:
        /* <DEDUP_REMOVED lines=10> */
.L_x_2037:
[----:B------:R-:W-:Y:S05]  /*50f60*/  BSYNC B1 ;  /* 0x0000000000017941 */ /* 0x000fea0003800000 */
.L_x_2036:
        /* <DEDUP_REMOVED lines=10> */
.L_x_2039:
[----:B------:R-:W-:Y:S05]  /*51010*/  BSYNC B1 ;  /* 0x0000000000017941 */ /* 0x000fea0003800000 */
.L_x_2038:
        /* <DEDUP_REMOVED lines=10> */
.L_x_2041:
[----:B------:R-:W-:Y:S05]  /*510c0*/  BSYNC B1 ;  /* 0x0000000000017941 */ /* 0x000fea0003800000 */
.L_x_2040:
        /* <DEDUP_REMOVED lines=10> */
.L_x_2043:
[----:B------:R-:W-:Y:S05]  /*51170*/  BSYNC B1 ;  /* 0x0000000000017941 */ /* 0x000fea0003800000 */
.L_x_2042:
[----:B-----5:R-:W-:Y:S01]  /*51180*/  IMAD.U32 R5, R3, 0x10000, RZ ;  /* 0x0001000003057824 */ /* 0x020fe200078e00ff */
[----:B------:R-:W-:Y:S03]  /*51190*/  BSSY B1, `(.L_x_2044) ;  /* 0x0000008000017945 */ /* 0x000fe60003800000 */
[----:B------:R-:W-:-:S04]  /*511a0*/  FMUL R4, R5, R16 ;  /* 0x0000001005047220 */ /* 0x000fc80000400000 */
[----:B------:R-:W-:-:S05]  /*511b0*/  FFMA R4, R139, R2, R4 ;  /* 0x000000028b047223 */ /* 0x000fca0000000004 */
[----:B------:R-:W-:-:S05]  /*511c0*/  F2FP.BF16.F32.PACK_AB R4, RZ, R4 ;  /* 0x00000004ff04723e */ /* 0x000fca00000010ff */
[----:B------:R0:W-:Y:S01]  /*511d0*/  @P5 STG.E.U16 desc[UR46][R162.64+0x3c2], R4 ;  /* 0x0003c204a2005986 */ /* 0x0001e2000c10152e */
[----:B------:R-:W-:-:S13]  /*511e0*/  ISETP.GT.AND P5, PT, R0, 0x180, P6 ;  /* 0x000001800000780c */ /* 0x000fda00037a4270 */
[----:B0-----:R-:W-:Y:S05]  /*511f0*/  @!P5 BRA `(.L_x_2045) ;  /* 0x000000000004d947 */ /* 0x001fea0003800000 */
[----:B------:R0:W5:Y:S02]  /*51200*/  LDG.E.LTC128B.U16 R3, desc[UR46][R8.64+0x3d0] ;  /* 0x0003d02e08037981 */ /* 0x000164000c1e1520 */
.L_x_2045:
[----:B------:R-:W-:Y:S05]  /*51210*/  BSYNC B1 ;  /* 0x0000000000017941 */ /* 0x000fea0003800000 */
.L_x_2044:
        /* <DEDUP_REMOVED lines=9> */
.L_x_2047:
[----:B------:R-:W-:Y:S05]  /*512b0*/  BSYNC B1 ;  /* 0x0000000000017941 */ /* 0x000fea0003800000 */
.L_x_2046:
[----:B-----5:R-:W-:Y:S01]  /*512c0*/  IMAD.U32 R5, R3, 0x10000, RZ ;  /* 0x0001000003057824 */ /* 0x020fe200078e00ff */
[----:B------:R-:W-:Y:S01]  /*512d0*/  ISETP.GT.AND P6, PT, R0, 0x188, P6 ;  /* 0x000001880000780c */ /* 0x000fe200037c4270 */
[----:B------:R-:W-:Y:S02]  /*512e0*/  BSSY B1, `(.L_x_2048) ;  /* 0x0000007000017945 */ /* 0x000fe40003800000 */
[----:B------:R-:W-:-:S04]  /*512f0*/  FMUL R4, R5, R16 ;  /* 0x0000001005047220 */ /* 0x000fc80000400000 */
[----:B------:R-:W-:-:S05]  /*51300*/  FFMA R4, R141, R2, R4 ;  /* 0x000000028d047223 */ /* 0x000fca0000000004 */
[----:B------:R-:W-:-:S05]  /*51310*/  F2FP.BF16.F32.PACK_AB R4, RZ, R4 ;  /* 0x00000004ff04723e */ /* 0x000fca00000010ff */
[----:B------:R0:W-:Y:S01]  /*51320*/  @P5 STG.E.U16 desc[UR46][R160.64+0x3d2], R4 ;  /* 0x0003d204a0005986 */ /* 0x0001e2000c10152e */
[----:B------:R-:W-:Y:S05]  /*51330*/  @!P6 BRA `(.L_x_2049) ;  /* 0x000000000004e947 */ /* 0x000fea0003800000 */
[----:B------:R0:W5:Y:S02]  /*51340*/  LDG.E.LTC128B.U16 R3, desc[UR46][R6.64+0x3d0] ;  /* 0x0003d02e06037981 */ /* 0x000164000c1e1520 */
.L_x_2049:
[----:B------:R-:W-:Y:S05]  /*51350*/  BSYNC B1 ;  /* 0x0000000000017941 */ /* 0x000fea0003800000 */
.L_x_2048:
        /* <DEDUP_REMOVED lines=9> */
.L_x_2051:
[----:B------:R-:W-:Y:S05]  /*513f0*/  BSYNC B1 ;  /* 0x0000000000017941 */ /* 0x000fea0003800000 */
.L_x_2050:
[----:B0----5:R-:W-:Y:S01]  /*51400*/  IMAD.U32 R5, R3, 0x10000, RZ ;  /* 0x0001000003057824 */ /* 0x021fe200078e00ff */
        /* <DEDUP_REMOVED lines=8> */
.L_x_2053:
[----:B------:R-:W-:Y:S05]  /*51490*/  BSYNC B1 ;  /* 0x0000000000017941 */ /* 0x000fea0003800000 */
.L_x_2052:
        /* <DEDUP_REMOVED lines=9> */
.L_x_2055:
[----:B------:R-:W-:Y:S05]  /*51530*/  BSYNC B1 ;  /* 0x0000000000017941 */ /* 0x000fea0003800000 */
.L_x_2054:
        /* <DEDUP_REMOVED lines=9> */
.L_x_2057:
[----:B------:R-:W-:Y:S05]  /*515d0*/  BSYNC B1 ;  /* 0x0000000000017941 */ /* 0x000fea0003800000 */
.L_x_2056:
        /* <DEDUP_REMOVED lines=9> */
.L_x_2059:
[----:B------:R-:W-:Y:S05]  /*51670*/  BSYNC B1 ;  /* 0x0000000000017941 */ /* 0x000fea0003800000 */
.L_x_2058:
        /* <DEDUP_REMOVED lines=9> */
.L_x_2061:
[----:B------:R-:W-:Y:S05]  /*51710*/  BSYNC B1 ;  /* 0x0000000000017941 */ /* 0x000fea0003800000 */
.L_x_2060:
        /* <DEDUP_REMOVED lines=9> */
.L_x_2063:
[----:B------:R-:W-:Y:S05]  /*517b0*/  BSYNC B1 ;  /* 0x0000000000017941 */ /* 0x000fea0003800000 */
.L_x_2062:
        /* <DEDUP_REMOVED lines=9> */
.L_x_2065:
[----:B------:R-:W-:Y:S05]  /*51850*/  BSYNC B1 ;  /* 0x0000000000017941 */ /* 0x000fea0003800000 */
.L_x_2064:
        /* <DEDUP_REMOVED lines=9> */
.L_x_2067:
[----:B------:R-:W-:Y:S05]  /*518f0*/  BSYNC B1 ;  /* 0x0000000000017941 */ /* 0x000fea0003800000 */
.L_x_2066:
[----:B------:R-:W-:Y:S05]  /*51900*/  @!P0 BRA `(.L_x_2068) ;  /* 0x00000184006c8947 */ /* 0x000fea0003800000 */
[----:B-----5:R-:W-:-:S04]  /*51910*/  IMAD.U32 R3, R3, 0x10000, RZ ;  /* 0x0001000003037824 */ /* 0x020fc800078e00ff */
[----:B------:R-:W-:-:S04]  /*51920*/  FMUL R0, R3, R16 ;  /* 0x0000001003007220 */ /* 0x000fc80000400000 */
[----:B------:R-:W-:-:S05]  /*51930*/  FFMA R0, R151, R2, R0 ;  /* 0x0000000297007223 */ /* 0x000fca0000000000 */
[----:B------:R-:W-:-:S05]  /*51940*/  F2FP.BF16.F32.PACK_AB R0, RZ, R0 ;  /* 0x00000000ff00723e */ /* 0x000fca00000010ff */
[----:B------:R0:W-:Y:S01]  /*51950*/  STG.E.U16 desc[UR46][R162.64+0x3f2], R0 ;  /* 0x0003f200a2007986 */ /* 0x0001e2000c10152e */
[----:B------:R-:W-:Y:S05]  /*51960*/  BRA `(.L_x_2068) ;  /* 0x0000018400547947 */ /* 0x000fea0003800000 */
.L_x_29:
[----:B------:R-:W2:Y:S01]  /*51970*/  LDL.LU R6, [R1+0xc08] ;  /* 0x000c080001067983 */ /* 0x000ea20000300800 */
[----:B------:R-:W-:-:S03]  /*51980*/  ULDC.64 UR4, c[0x0][0x5c0] ;  /* 0x0001700000047ab9 */ /* 0x000fc60000000a00 */
[----:B0-----:R-:W3:Y:S04]  /*51990*/  LDL.LU R235, [R1+0xc9c] ;  /* 0x000c9c0001eb7983 */ /* 0x001ee80000300800 */
[----:B------:R-:W4:Y:S04]  /*519a0*/  LDL.LU R234, [R1+0xca0] ;  /* 0x000ca00001ea7983 */ /* 0x000f280000300800 */
[----:B------:R-:W5:Y:S04]  /*519b0*/  LDL.LU R233, [R1+0xca4] ;  /* 0x000ca40001e97983 */ /* 0x000f680000300800 */
        /* <DEDUP_REMOVED lines=85> */
[----:B------:R-:W5:Y:S01]  /*51f10*/  LDL.LU R13, [R1+0xdfc] ;  /* 0x000dfc00010d7983 */ /* 0x000f620000300800 */
[----:B------:R-:W-:-:S03]  /*51f20*/  LEA R10, P0, R4, UR4, 0x1 ;  /* 0x00000004040a7c11 */ /* 0x000fc6000f8008ff */
[----:B------:R-:W2:Y:S01]  /*51f30*/  LDL.LU R5, [R1+0xc04] ;  /* 0x000c040001057983 */ /* 0x000ea20000300800 */
[----:B------:R-:W-:-:S03]  /*51f40*/  LEA.HI.X R11, R4, UR5, R20, 0x1, P0 ;  /* 0x00000005040b7c11 */ /* 0x000fc600080f0c14 */
[----:B------:R-:W3:Y:S01]  /*51f50*/  LDL.LU R4, [R1+0xc00] ;  /* 0x000c000001047983 */ /* 0x000ee20000300800 */
[----:B------:R-:W-:-:S03]  /*51f60*/  ISETP.GT.AND P3, PT, R3, 0x1, PT ;  /* 0x000000010300780c */ /* 0x000fc60003f64270 */
[----:B------:R-:W4:Y:S01]  /*51f70*/  LDL.LU R20, [R1+0xc98] ;  /* 0x000c980001147983 */ /* 0x000f220000300800 */
[----:B------:R-:W-:Y:S01]  /*51f80*/  ISETP.GT.AND P0, PT, R0, RZ, P3 ;  /* 0x000000ff0000720c */ /* 0x000fe20001f04270 */
[----:B--2---:R-:W-:-:S05]  /*51f90*/  FMUL R5, R5, R2 ;  /* 0x0000000205057220 */ /* 0x004fca0000400000 */
[----:B------:R-:W-:-:S07]  /*51fa0*/  F2FP.BF16.F32.PACK_AB R5, RZ, R5 ;  /* 0x00000005ff05723e */ /* 0x000fce00000010ff */
[----:B------:R0:W-:Y:S04]  /*51fb0*/  @P0 STG.E.U16 desc[UR46][R10.64+0x2], R5 ;  /* 0x000002050a000986 */ /* 0x0001e8000c10152e */
[----:B0-----:R-:W2:Y:S01]  /*51fc0*/  LDL.LU R5, [R1+0xc0c] ;  /* 0x000c0c0001057983 */ /* 0x001ea20000300800 */
[-C--:B---3--:R-:W-:Y:S01]  /*51fd0*/  FMUL R4, R4, R2.reuse ;  /* 0x0000000204047220 */ /* 0x088fe20000400000 */
[----:B------:R-:W-:-:S04]  /*51fe0*/  FMUL R6, R6, R2 ;  /* 0x0000000206067220 */ /* 0x000fc80000400000 */
[----:B------:R-:W-:Y:S01]  /*51ff0*/  F2FP.BF16.F32.PACK_AB R4, RZ, R4 ;  /* 0x00000004ff04723e */ /* 0x000fe200000010ff */
[----:B------:R-:W-:Y:S01]  /*52000*/  USHF.L.U32 UR5, UR6, 0x4, URZ ;  /* 0x0000000406057899 */ /* 0x000fe2000800063f */
[----:B------:R-:W-:Y:S02]  /*52010*/  ISETP.GT.AND P2, PT, R0, 0x8, P5 ;  /* 0x000000080000780c */ /* 0x000fe40002f44270 */
[----:B------:R-:W-:Y:S01]  /*52020*/  PRMT R7, R4, 0x7610, R7 ;  /* 0x0000761004077816 */ /* 0x000fe20000000007 */
[----:B------:R-:W-:Y:S01]  /*52030*/  USHF.L.U64.HI UR4, UR6, 0x4, UR7 ;  /* 0x0000000406047899 */ /* 0x000fe20008010207 */
[----:B------:R-:W-:-:S03]  /*52040*/  F2FP.BF16.F32.PACK_AB R4, RZ, R6 ;  /* 0x00000006ff04723e */ /* 0x000fc600000010ff */
[----:B------:R0:W-:Y:S01]  /*52050*/  @P1 STG.E.U16 desc[UR46][R10.64], R7 ;  /* 0x000000070a001986 */ /* 0x0001e2000c10152e */
[----:B------:R-:W-:Y:S02]  /*52060*/  IADD3 R6, P1, R10, UR5, RZ ;  /* 0x000000050a067c10 */ /* 0x000fe4000ff3e0ff */
[----:B------:R-:W-:Y:S02]  /*52070*/  ISETP.GT.AND P0, PT, R0, 0x8, P3 ;  /* 0x000000080000780c */ /* 0x000fe40001f04270 */
[----:B0-----:R-:W-:-:S05]  /*52080*/  IADD3.X R7, R11, UR4, RZ, P1, !PT ;  /* 0x000000040b077c10 */ /* 0x001fca0008ffe4ff */
[----:B------:R2:W-:Y:S02]  /*52090*/  @P2 STG.E.U16 desc[UR46][R6.64], R4 ;  /* 0x0000000406002986 */ /* 0x0005e4000c10152e */
[----:B--2---:R-:W-:-:S05]  /*520a0*/  FMUL R4, R5, R2 ;  /* 0x0000000205047220 */ /* 0x004fca0000400000 */
[----:B------:R-:W-:Y:S01]  /*520b0*/  F2FP.BF16.F32.PACK_AB R4, RZ, R4 ;  /* 0x00000004ff04723e */ /* 0x000fe200000010ff */
[----:B------:R-:W-:-:S03]  /*520c0*/  @P0 IMAD.MOV.U32 R5, RZ, RZ, R7 ;  /* 0x000000ffff050224 */ /* 0x000fc600078e0007 */
[----:B------:R-:W-:Y:S01]  /*520d0*/  PRMT R8, R4, 0x7610, R8 ;  /* 0x0000761004087816 */ /* 0x000fe20000000008 */
[----:B------:R-:W-:-:S05]  /*520e0*/  @P0 IMAD.MOV.U32 R4, RZ, RZ, R6 ;  /* 0x000000ffff040224 */ /* 0x000fca00078e0006 */
[----:B------:R0:W-:Y:S04]  /*520f0*/  @P0 STG.E.U16 desc[UR46][R4.64+0x2], R8 ;  /* 0x0000020804000986 */ /* 0x0001e8000c10152e */
[----:B0-----:R-:W2:Y:S04]  /*52100*/  LDL.LU R4, [R1+0xc10] ;  /* 0x000c100001047983 */ /* 0x001ea80000300800 */
[----:B------:R-:W3:Y:S04]  /*52110*/  LDL.LU R5, [R1+0xc14] ;  /* 0x000c140001057983 */ /* 0x000ee80000300800 */
[----:B------:R-:W5:Y:S01]  /*52120*/  LDL.LU R8, [R1+0xc18] ;  /* 0x000c180001087983 */ /* 0x000f620000300800 */
[----:B------:R-:W-:-:S02]  /*52130*/  ISETP.GT.AND P2, PT, R3, 0x8, PT ;  /* 0x000000080300780c */ /* 0x000fc40003f44270 */
[----:B------:R-:W-:Y:S02]  /*52140*/  ISETP.GT.AND P3, PT, R3, 0x9, PT ;  /* 0x000000090300780c */ /* 0x000fe40003f64270 */
[C---:B------:R-:W-:Y:S02]  /*52150*/  ISETP.GT.AND P0, PT, R0.reuse, RZ, P2 ;  /* 0x000000ff0000720c */ /* 0x040fe40001704270 */
[C---:B------:R-:W-:Y:S02]  /*52160*/  ISETP.GT.AND P1, PT, R0.reuse, RZ, P3 ;  /* 0x000000ff0000720c */ /* 0x040fe40001f24270 */
[----:B------:R-:W-:Y:S01]  /*52170*/  ISETP.GT.AND P2, PT, R0, 0x8, P2 ;  /* 0x000000080000780c */ /* 0x000fe20001744270 */
[-C--:B--2---:R-:W-:Y:S01]  /*52180*/  FMUL R4, R4, R2.reuse ;  /* 0x0000000204047220 */ /* 0x084fe20000400000 */
[----:B---3--:R-:W-:-:S04]  /*52190*/  FMUL R5, R5, R2 ;  /* 0x0000000205057220 */ /* 0x008fc80000400000 */
[----:B------:R-:W-:Y:S01]  /*521a0*/  F2FP.BF16.F32.PACK_AB R4, RZ, R4 ;  /* 0x00000004ff04723e */ /* 0x000fe200000010ff */
[----:B-----5:R-:W-:Y:S01]  /*521b0*/  FMUL R8, R8, R2 ;  /* 0x0000000208087220 */ /* 0x020fe20000400000 */
[----:B------:R-:W-:Y:S02]  /*521c0*/  F2FP.BF16.F32.PACK_AB R5, RZ, R5 ;  /* 0x00000005ff05723e */ /* 0x000fe400000010ff */
[----:B------:R-:W-:Y:S02]  /*521d0*/  PRMT R9, R4, 0x7610, R9 ;  /* 0x0000761004097816 */ /* 0x000fe40000000009 */
[----:B------:R-:W-:Y:S01]  /*521e0*/  F2FP.BF16.F32.PACK_AB R4, RZ, R8 ;  /* 0x00000008ff04723e */ /* 0x000fe200000010ff */
[----:B------:R0:W-:Y:S03]  /*521f0*/  @P1 STG.E.U16 desc[UR46][R10.64+0x12], R5 ;  /* 0x000012050a001986 */ /* 0x0001e6000c10152e */
[----:B------:R-:W-:Y:S01]  /*52200*/  PRMT R8, R4, 0x7610, R8 ;  /* 0x0000761004087816 */ /* 0x000fe20000000008 */
[----:B------:R-:W-:Y:S01]  /*52210*/  @P2 IMAD.MOV.U32 R4, RZ, RZ, R6 ;  /* 0x000000ffff042224 */ /* 0x000fe200078e0006 */
[----:B------:R1:W-:Y:S01]  /*52220*/  @P0 STG.E.U16 desc[UR46][R10.64+0x10], R9 ;  /* 0x000010090a000986 */ /* 0x0003e2000c10152e */
[----:B0-----:R-:W-:-:S03]  /*52230*/  @P2 IMAD.MOV.U32 R5, RZ, RZ, R7 ;  /* 0x000000ffff052224 */ /* 0x001fc600078e0007 */
[----:B-1----:R-:W2:Y:S04]  /*52240*/  LDL.LU R9, [R1+0xc94] ;  /* 0x000c940001097983 */ /* 0x002ea80000300800 */
[----:B------:R0:W-:Y:S04]  /*52250*/  @P2 STG.E.U16 desc[UR46][R4.64+0x10], R8 ;  /* 0x0000100804002986 */ /* 0x0001e8000c10152e */
[----:B0-----:R-:W3:Y:S01]  /*52260*/  LDL.LU R5, [R1+0xc1c] ;  /* 0x000c1c0001057983 */ /* 0x001ee20000300800 */
[----:B------:R-:W-:Y:S01]  /*52270*/  ISETP.GT.AND P0, PT, R0, 0x8, P3 ;  /* 0x000000080000780c */ /* 0x000fe20001f04270 */
[----:B---3--:R-:W-:-:S05]  /*52280*/  FMUL R4, R5, R2 ;  /* 0x0000000205047220 */ /* 0x008fca0000400000 */
[----:B------:R-:W-:-:S07]  /*52290*/  F2FP.BF16.F32.PACK_AB R4, RZ, R4 ;  /* 0x00000004ff04723e */ /* 0x000fce00000010ff */
[----:B------:R-:W-:Y:S01]  /*522a0*/  @P0 IMAD.MOV.U32 R5, RZ, RZ, R7 ;  /* 0x000000ffff050224 */ /* 0x000fe200078e0007 */
[----:B------:R-:W-:Y:S01]  /*522b0*/  PRMT R8, R4, 0x7610, R8 ;  /* 0x0000761004087816 */ /* 0x000fe20000000008 */
[----:B------:R-:W-:-:S05]  /*522c0*/  @P0 IMAD.MOV.U32 R4, RZ, RZ, R6 ;  /* 0x000000ffff040224 */ /* 0x000fca00078e0006 */
[----:B------:R0:W-:Y:S04]  /*522d0*/  @P0 STG.E.U16 desc[UR46][R4.64+0x12], R8 ;  /* 0x0000120804000986 */ /* 0x0001e8000c10152e */
[----:B0-----:R-:W3:Y:S01]  /*522e0*/  LDL.LU R4, [R1+0xc20] ;  /* 0x000c200001047983 */ /* 0x001ee20000300800 */
[----:B------:R-:W-:-:S03]  /*522f0*/  ISETP.GT.AND P2, PT, R3, 0x10, PT ;  /* 0x000000100300780c */ /* 0x000fc60003f44270 */
[----:B------:R-:W5:Y:S01]  /*52300*/  LDL.LU R5, [R1+0xc28] ;  /* 0x000c280001057983 */ /* 0x000f620000300800 */
[----:B------:R-:W-:Y:S01]  /*52310*/  ISETP.GT.AND P0, PT, R0, RZ, P2 ;  /* 0x000000ff0000720c */ /* 0x000fe20001704270 */
[----:B---3--:R-:W-:-:S05]  /*52320*/  FMUL R4, R4, R2 ;  /* 0x0000000204047220 */ /* 0x008fca0000400000 */
[----:B------:R-:W-:-:S07]  /*52330*/  F2FP.BF16.F32.PACK_AB R4, RZ, R4 ;  /* 0x00000004ff04723e */ /* 0x000fce00000010ff */
[----:B------:R0:W-:Y:S04]  /*52340*/  @P0 STG.E.U16 desc[UR46][R10.64+0x20], R4 ;  /* 0x000020040a000986 */ /* 0x0001e8000c10152e */
[----:B0-----:R-:W3:Y:S01]  /*52350*/  LDL.LU R4, [R1+0xc24] ;  /* 0x000c240001047983 */ /* 0x001ee20000300800 */
[----:B------:R-:W-:-:S04]  /*52360*/  ISETP.GT.AND P1, PT, R3, 0x11, PT ;  /* 0x000000110300780c */ /* 0x000fc80003f24270 */
[----:B------:R-:W-:Y:S01]  /*52370*/  ISETP.GT.AND P0, PT, R0, RZ, P1 ;  /* 0x000000ff0000720c */ /* 0x000fe20000f04270 */
[----:B---3--:R-:W-:-:S05]  /*52380*/  FMUL R4, R4, R2 ;  /* 0x0000000204047220 */ /* 0x008fca0000400000 */
[----:B------:R-:W-:-:S07]  /*52390*/  F2FP.BF16.F32.PACK_AB R4, RZ, R4 ;  /* 0x00000004ff04723e */ /* 0x000fce00000010ff */
[----:B------:R5:W-:Y:S01]  /*523a0*/  @P0 STG.E.U16 desc[UR46][R10.64+0x22], R4 ;  /* 0x000022040a000986 */ /* 0x000be2000c10152e */
[----:B------:R-:W-:Y:S01]  /*523b0*/  ISETP.GT.AND P0, PT, R0, 0x8, P2 ;  /* 0x000000080000780c */ /* 0x000fe20001704270 */
[----:B-----5:R-:W-:-:S05]  /*523c0*/  FMUL R4, R5, R2 ;  /* 0x0000000205047220 */ /* 0x020fca0000400000 */
[----:B------:R-:W-:-:S07]  /*523d0*/  F2FP.BF16.F32.PACK_AB R4, RZ, R4 ;  /* 0x00000004ff04723e */ /* 0x000fce00000010ff */
[----:B------:R-:W-:Y:S01]  /*523e0*/  @P0 IMAD.MOV.U32 R5, RZ, RZ, R7 ;  /* 0x000000ffff050224 */ /* 0x000fe200078e0007 */
[----:B------:R-:W-:Y:S01]  /*523f0*/  PRMT R8, R4, 0x7610, R8 ;  /* 0x0000761004087816 */ /* 0x000fe20000000008 */
[----:B------:R-:W-:-:S05]  /*52400*/  @P0 IMAD.MOV.U32 R4, RZ, RZ, R6 ;  /* 0x000000ffff040224 */ /* 0x000fca00078e0006 */
        /* <DEDUP_REMOVED lines=178> */
[----:B------:R-:W-:-:S04]  /*52f30*/  ISETP.GT.AND P2, PT, R3, 0x48, PT ;  /* 0x000000480300780c */ /* 0x000fc80003f44270 */
[----:B------:R-:W-:Y:S02]  /*52f40*/  ISETP.GT.AND P0, PT, R0, RZ, P2 ;  /* 0x000000ff0000720c */ /* 0x000fe40001704270 */
[----:B------:R-:W-:Y:S01]  /*52f50*/  ISETP.GT.AND P1, PT, R3, 0x49, PT ;  /* 0x000000490300780c */ /* 0x000fe20003f24270 */
[----:B---3--:R-:W-:-:S05]  /*52f60*/  FMUL R4, R5, R2 ;  /* 0x0000000205047220 */ /* 0x008fca0000400000 */
[----:B------:R-:W-:-:S05]  /*52f70*/  F2FP.BF16.F32.PACK_AB R4, RZ, R4 ;  /* 0x00000004ff04723e */ /* 0x000fca00000010ff */
[----:B------:R2:W-:Y:S01]  /*52f80*/  @P0 STG.E.U16 desc[UR46][R10.64+0x90], R4 ;  /* 0x000090040a000986 */ /* 0x0005e2000c10152e */
[----:B------:R-:W-:Y:S01]  /*52f90*/  ISETP.GT.AND P0, PT, R0, RZ, P1 ;  /* 0x000000ff0000720c */ /* 0x000fe20000f04270 */
[----:B--2---:R-:W-:-:S05]  /*52fa0*/  FMUL R4, R9, R2 ;  /* 0x0000000209047220 */ /* 0x004fca0000400000 */
[----:B------:R-:W-:-:S07]  /*52fb0*/  F2FP.BF16.F32.PACK_AB R4, RZ, R4 ;  /* 0x00000004ff04723e */ /* 0x000fce00000010ff */
[----:B------:R4:W-:Y:S01]  /*52fc0*/  @P0 STG.E.U16 desc[UR46][R10.64+0x92], R4 ;  /* 0x000092040a000986 */ /* 0x0009e2000c10152e */
[----:B------:R-:W-:Y:S01]  /*52fd0*/  ISETP.GT.AND P0, PT, R0, 0x8, P2 ;  /* 0x000000080000780c */ /* 0x000fe20001704270 */
[----:B----4-:R-:W-:-:S05]  /*52fe0*/  FMUL R4, R20, R2 ;  /* 0x0000000214047220 */ /* 0x010fca0000400000 */
[----:B------:R-:W-:-:S07]  /*52ff0*/  F2FP.BF16.F32.PACK_AB R4, RZ, R4 ;  /* 0x00000004ff04723e */ /* 0x000fce00000010ff */
[----:B------:R-:W-:Y:S01]  /*53000*/  @P0 IMAD.MOV.U32 R5, RZ, RZ, R7 ;  /* 0x000000ffff050224 */ /* 0x000fe200078e0007 */
[----:B------:R-:W-:Y:S01]  /*53010*/  PRMT R8, R4, 0x7610, R8 ;  /* 0x0000761004087816 */ /* 0x000fe20000000008 */
[----:B------:R-:W-:-:S05]  /*53020*/  @P0 IMAD.MOV.U32 R4, RZ, RZ, R6 ;  /* 0x000000ffff040224 */ /* 0x000fca00078e0006 */
[----:B------:R0:W-:Y:S01]  /*53030*/  @P0 STG.E.U16 desc[UR46][R4.64+0x90], R8 ;  /* 0x0000900804000986 */ /* 0x0001e2000c10152e */
[----:B------:R-:W-:Y:S01]  /*53040*/  ISETP.GT.AND P0, PT, R0, 0x8, P1 ;  /* 0x000000080000780c */ /* 0x000fe20000f04270 */
[----:B0-----:R-:W-:-:S05]  /*53050*/  FMUL R4, R235, R2 ;  /* 0x00000002eb047220 */ /* 0x001fca0000400000 */
[----:B------:R-:W-:-:S07]  /*53060*/  F2FP.BF16.F32.PACK_AB R4, RZ, R4 ;  /* 0x00000004ff04723e */ /* 0x000fce00000010ff */
[----:B------:R-:W-:Y:S01]  /*53070*/  @P0 IMAD.MOV.U32 R5, RZ, RZ, R7 ;  /* 0x000000ffff050224 */ /* 0x000fe200078e0007 */
[----:B------:R-:W-:Y:S01]  /*53080*/  PRMT R8, R4, 0x7610, R8 ;  /* 0x0000761004087816 */ /* 0x000fe20000000008 */
[----:B------:R-:W-:Y:S01]  /*53090*/  @P0 IMAD.MOV.U32 R4, RZ, RZ, R6 ;  /* 0x000000ffff040224 */ /* 0x000fe200078e0006 */
[----:B------:R-:W-:-:S04]  /*530a0*/  ISETP.GT.AND P2, PT, R3, 0x50, PT ;  /* 0x000000500300780c */ /* 0x000fc80003f44270 */
[----:B------:R0:W-:Y:S01]  /*530b0*/  @P0 STG.E.U16 desc[UR46][R4.64+0x92], R8 ;  /* 0x0000920804000986 */ /* 0x0001e2000c10152e */
[----:B------:R-:W-:Y:S02]  /*530c0*/  ISETP.GT.AND P0, PT, R0, RZ, P2 ;  /* 0x000000ff0000720c */ /* 0x000fe40001704270 */
[----:B------:R-:W-:Y:S01]  /*530d0*/  ISETP.GT.AND P1, PT, R3, 0x51, PT ;  /* 0x000000510300780c */ /* 0x000fe20003f24270 */
[----:B0-----:R-:W-:-:S05]  /*530e0*/  FMUL R4, R234, R2 ;  /* 0x00000002ea047220 */ /* 0x001fca0000400000 */
[----:B------:R-:W-:-:S05]  /*530f0*/  F2FP.BF16.F32.PACK_AB R4, RZ, R4 ;  /* 0x00000004ff04723e */ /* 0x000fca00000010ff */
[----:B------:R0:W-:Y:S01]  /*53100*/  @P0 STG.E.U16 desc[UR46][R10.64+0xa0], R4 ;  /* 0x0000a0040a000986 */ /* 0x0001e2000c10152e */
[----:B------:R-:W-:Y:S01]  /*53110*/  ISETP.GT.AND P0, PT, R0, RZ, P1 ;  /* 0x000000ff0000720c */ /* 0x000fe20000f04270 */
[----:B0-----:R-:W-:-:S05]  /*53120*/  FMUL R4, R233, R2 ;  /* 0x00000002e9047220 */ /* 0x001fca0000400000 */
[----:B------:R-:W-:-:S07]  /*53130*/  F2FP.BF16.F32.PACK_AB R4, RZ, R4 ;  /* 0x00000004ff04723e */ /* 0x000fce00000010ff */
[----:B------:R0:W-:Y:S01]  /*53140*/  @P0 STG.E.U16 desc[UR46][R10.64+0xa2], R4 ;  /* 0x0000a2040a000986 */ /* 0x0001e2000c10152e */
[----:B------:R-:W-:Y:S01]  /*53150*/  ISETP.GT.AND P0, PT, R0, 0x8, P2 ;  /* 0x000000080000780c */ /* 0x000fe20001704270 */
[----:B0-----:R-:W-:-:S05]  /*53160*/  FMUL R4, R232, R2 ;  /* 0x00000002e8047220 */ /* 0x001fca0000400000 */
        /* <DEDUP_REMOVED lines=131> */
[----:B------:R-:W-:-:S04]  /*539a0*/  USHF.L.U64.HI UR10, UR6, 0x8, UR7 ;  /* 0x00000008060a7899 */ /* 0x000fc80008010207 */
[----:B------:R0:W-:Y:S01]  /*539b0*/  @P0 STG.E.U16 desc[UR46][R4.64+0xf2], R8 ;  /* 0x0000f20804000986 */ /* 0x0001e2000c10152e */
[----:B------:R-:W-:Y:S01]  /*539c0*/  ISETP.GT.AND P2, PT, R3, 0x80, PT ;  /* 0x000000800300780c */ /* 0x000fe20003f44270 */
[----:B0-----:R-:W-:-:S05]  /*539d0*/  IMAD.U32 R8, RZ, RZ, UR6 ;  /* 0x00000006ff087e24 */ /* 0x001fca000f8e00ff */
[----:B------:R-:W-:-:S04]  /*539e0*/  LEA R8, P0, R8, R10, 0x8 ;  /* 0x0000000a08087211 */ /* 0x000fc800078040ff */
[----:B------:R-:W-:Y:S02]  /*539f0*/  IADD3.X R9, R11, UR10, RZ, P0, !PT ;  /* 0x0000000a0b097c10 */ /* 0x000fe400087fe4ff */
[----:B------:R-:W-:Y:S01]  /*53a00*/  ISETP.GT.AND P0, PT, R0, RZ, P2 ;  /* 0x000000ff0000720c */ /* 0x000fe20001704270 */
[----:B------:R-:W-:Y:S01]  /*53a10*/  FMUL R4, R210, R2 ;  /* 0x00000002d2047220 */ /* 0x000fe20000400000 */
[----:B------:R-:W-:-:S04]  /*53a20*/  ISETP.GT.AND P1, PT, R3, 0x81, PT ;  /* 0x000000810300780c */ /* 0x000fc80003f24270 */
[----:B------:R-:W-:-:S07]  /*53a30*/  F2FP.BF16.F32.PACK_AB R4, RZ, R4 ;  /* 0x00000004ff04723e */ /* 0x000fce00000010ff */
        /* <DEDUP_REMOVED lines=331> */
[----:B------:R-:W-:-:S04]  /*54ef0*/  ISETP.GT.AND P0, PT, R3, 0xf0, PT ;  /* 0x000000f00300780c */ /* 0x000fc80003f04270 */
[----:B------:R-:W-:Y:S01]  /*54f00*/  ISETP.GT.AND P1, PT, R0, RZ, P0 ;  /* 0x000000ff0000720c */ /* 0x000fe20000724270 */
[----:B0-----:R-:W-:Y:S01]  /*54f10*/  FMUL R4, R153, R2 ;  /* 0x0000000299047220 */ /* 0x001fe20000400000 */
        /* <DEDUP_REMOVED lines=15> */
[----:B0-----:R-:W-:-:S12]  /*55010*/  FMUL R4, R22, R2 ;  /* 0x0000000216047220 */ /* 0x001fd80000400000 */
[----:B------:R-:W-:Y:S01]  /*55020*/  @P1 IMAD.MOV.U32 R5, RZ, RZ, R7 ;  /* 0x000000ffff051224 */ /* 0x000fe200078e0007 */
[----:B------:R-:W-:Y:S01]  /*55030*/  ISETP.GT.AND P2, PT, R3, 0xf8, PT ;  /* 0x000000f80300780c */ /* 0x000fe20003f44270 */
[----:B------:R-:W-:Y:S01]  /*55040*/  USHF.L.U64.HI UR10, UR6, 0x9, UR7 ;  /* 0x00000009060a7899 */ /* 0x000fe20008010207 */
[----:B------:R-:W-:Y:S01]  /*55050*/  F2FP.BF16.F32.PACK_AB R4, RZ, R4 ;  /* 0x00000004ff04723e */ /* 0x000fe200000010ff */
[----:B------:R-:W2:Y:S03]  /*55060*/  LDL.LU R22, [R1+0xa00] ;  /* 0x000a000001167983 */ /* 0x000ea60000300800 */
[----:B------:R-:W-:Y:S01]  /*55070*/  PRMT R12, R4, 0x7610, R12 ;  /* 0x00007610040c7816 */ /* 0x000fe2000000000c */
[----:B------:R-:W-:-:S05]  /*55080*/  @P1 IMAD.MOV.U32 R4, RZ, RZ, R6 ;  /* 0x000000ffff041224 */ /* 0x000fca00078e0006 */
[----:B------:R0:W-:Y:S01]  /*55090*/  @P1 STG.E.U16 desc[UR46][R4.64+0x1e2], R12 ;  /* 0x0001e20c04001986 */ /* 0x0001e2000c10152e */
[----:B------:R-:W-:Y:S01]  /*550a0*/  ISETP.GT.AND P1, PT, R0, RZ, P2 ;  /* 0x000000ff0000720c */ /* 0x000fe20001724270 */
[----:B0-----:R-:W-:-:S05]  /*550b0*/  FMUL R4, R21, R2 ;  /* 0x0000000215047220 */ /* 0x001fca0000400000 */
[----:B------:R-:W-:-:S07]  /*550c0*/  F2FP.BF16.F32.PACK_AB R4, RZ, R4 ;  /* 0x00000004ff04723e */ /* 0x000fce00000010ff */
[----:B------:R0:W-:Y:S01]  /*550d0*/  @P1 STG.E.U16 desc[UR46][R10.64+0x1f0], R4 ;  /* 0x0001f0040a001986 */ /* 0x0001e2000c10152e */
[----:B------:R-:W-:-:S04]  /*550e0*/  ISETP.GT.AND P1, PT, R3, 0xf9, PT ;  /* 0x000000f90300780c */ /* 0x000fc80003f24270 */
[----:B------:R-:W-:Y:S01]  /*550f0*/  ISETP.GT.AND P6, PT, R0, RZ, P1 ;  /* 0x000000ff0000720c */ /* 0x000fe20000fc4270 */
[----:B0-----:R-:W-:-:S05]  /*55100*/  FMUL R4, R15, R2 ;  /* 0x000000020f047220 */ /* 0x001fca0000400000 */
[----:B------:R-:W-:-:S07]  /*55110*/  F2FP.BF16.F32.PACK_AB R4, RZ, R4 ;  /* 0x00000004ff04723e */ /* 0x000fce00000010ff */
[----:B------:R0:W-:Y:S02]  /*55120*/  @P6 STG.E.U16 desc[UR46][R10.64+0x1f2], R4 ;  /* 0x0001f2040a006986 */ /* 0x0001e4000c10152e */
[----:B0-----:R-:W-:-:S05]  /*55130*/  IMAD.U32 R4, RZ, RZ, UR6 ;  /* 0x00000006ff047e24 */ /* 0x001fca000f8e00ff */
[----:B------:R-:W-:-:S04]  /*55140*/  LEA R4, P6, R4, R10, 0x9 ;  /* 0x0000000a04047211 */ /* 0x000fc800078c48ff */
[----:B------:R-:W-:Y:S02]  /*55150*/  IADD3.X R5, R11, UR10, RZ, P6, !PT ;  /* 0x0000000a0b057c10 */ /* 0x000fe4000b7fe4ff */
[----:B------:R-:W-:Y:S01]  /*55160*/  ISETP.GT.AND P6, PT, R0, 0x8, P2 ;  /* 0x000000080000780c */ /* 0x000fe200017c4270 */
[----:B------:R-:W-:-:S05]  /*55170*/  FMUL R12, R14, R2 ;  /* 0x000000020e0c7220 */ /* 0x000fca0000400000 */
[----:B------:R-:W-:-:S07]  /*55180*/  F2FP.BF16.F32.PACK_AB R12, RZ, R12 ;  /* 0x0000000cff0c723e */ /* 0x000fce00000010ff */
[----:B------:R0:W-:Y:S02]  /*55190*/  @P6 STG.E.U16 desc[UR46][R6.64+0x1f0], R12 ;  /* 0x0001f00c06006986 */ /* 0x0001e4000c10152e */
[----:B0-----:R-:W-:Y:S02]  /*551a0*/  FMUL R12, R13, R2 ;  /* 0x000000020d0c7220 */ /* 0x001fe40000400000 */
[----:B------:R-:W3:Y:S04]  /*551b0*/  LDL.LU R13, [R1+0xa04] ;  /* 0x000a0400010d7983 */ /* 0x000ee80000300800 */
[----:B------:R-:W4:Y:S04]  /*551c0*/  LDL.LU R14, [R1+0xa08] ;  /* 0x000a0800010e7983 */ /* 0x000f280000300800 */
[----:B------:R-:W5:Y:S04]  /*551d0*/  LDL.LU R20, [R1+0xab0] ;  /* 0x000ab00001147983 */ /* 0x000f680000300800 */
[----:B------:R-:W5:Y:S04]  /*551e0*/  LDL.LU R235, [R1+0xab4] ;  /* 0x000ab40001eb7983 */ /* 0x000f680000300800 */
[----:B------:R-:W5:Y:S04]  /*551f0*/  LDL.LU R234, [R1+0xab8] ;  /* 0x000ab80001ea7983 */ /* 0x000f680000300800 */
[----:B------:R-:W5:Y:S04]  /*55200*/  LDL.LU R233, [R1+0xabc] ;  /* 0x000abc0001e97983 */ /* 0x000f680000300800 */
[----:B------:R-:W5:Y:S04]  /*55210*/  LDL.LU R232, [R1+0xac0] ;  /* 0x000ac00001e87983 */ /* 0x000f680000300800 */
[----:B------:R-:W5:Y:S01]  /*55220*/  LDL.LU R231, [R1+0xac4] ;  /* 0x000ac40001e77983 */ /* 0x000f620000300800 */
[----:B------:R-:W-:-:S03]  /*55230*/  ISETP.GT.AND P6, PT, R0, 0x8, P1 ;  /* 0x000000080000780c */ /* 0x000fc60000fc4270 */
        /* <DEDUP_REMOVED lines=8> */
[----:B------:R-:W-:-:S03]  /*552c0*/  F2FP.BF16.F32.PACK_AB R12, RZ, R12 ;  /* 0x0000000cff0c723e */ /* 0x000fc600000010ff */
        /* <DEDUP_REMOVED lines=9> */
[----:B------:R2:W-:Y:S01]  /*55360*/  @P6 STG.E.U16 desc[UR46][R6.64+0x1f2], R12 ;  /* 0x0001f20c06006986 */ /* 0x0005e2000c10152e */
        /* <DEDUP_REMOVED lines=25> */
[----:B--2---:R-:W-:-:S03]  /*55500*/  FMUL R12, R22, R2 ;  /* 0x00000002160c7220 */ /* 0x004fc60000400000 */
[----:B------:R-:W2:Y:S02]  /*55510*/  LDL.LU R189, [R1+0xb6c] ;  /* 0x000b6c0001bd7983 */ /* 0x000ea40000300800 */
[----:B------:R-:W-:Y:S02]  /*55520*/  F2FP.BF16.F32.PACK_AB R12, RZ, R12 ;  /* 0x0000000cff0c723e */ /* 0x000fe400000010ff */
[----:B------:R-:W2:Y:S04]  /*55530*/  LDL.LU R188, [R1+0xb70] ;  /* 0x000b700001bc7983 */ /* 0x000ea80000300800 */
[----:B------:R3:W-:Y:S01]  /*55540*/  @P6 STG.E.U16 desc[UR46][R8.64], R12 ;  /* 0x0000000c08006986 */ /* 0x0007e2000c10152e */
[----:B------:R-:W-:-:S03]  /*55550*/  ISETP.GT.AND P6, PT, R3, 0x1, PT ;  /* 0x000000010300780c */ /* 0x000fc60003fc4270 */
[----:B------:R-:W2:Y:S01]  /*55560*/  LDL.LU R187, [R1+0xb74] ;  /* 0x000b740001bb7983 */ /* 0x000ea20000300800 */
[----:B------:R-:W-:-:S03]  /*55570*/  ISETP.GT.AND P6, PT, R0, 0x80, P6 ;  /* 0x000000800000780c */ /* 0x000fc600037c4270 */
        /* <DEDUP_REMOVED lines=21> */
[----:B---3--:R-:W-:-:S03]  /*556d0*/  FMUL R12, R13, R2 ;  /* 0x000000020d0c7220 */ /* 0x008fc60000400000 */
[----:B------:R-:W3:Y:S02]  /*556e0*/  LDL.LU R165, [R1+0xbcc] ;  /* 0x000bcc0001a57983 */ /* 0x000ee40000300800 */
[----:B------:R-:W-:Y:S02]  /*556f0*/  F2FP.BF16.F32.PACK_AB R12, RZ, R12 ;  /* 0x0000000cff0c723e */ /* 0x000fe400000010ff */
[----:B------:R-:W3:Y:S04]  /*55700*/  LDL.LU R163, [R1+0xbd0] ;  /* 0x000bd00001a37983 */ /* 0x000ee80000300800 */
[----:B------:R0:W-:Y:S01]  /*55710*/  @P6 STG.E.U16 desc[UR46][R8.64+0x2], R12 ;  /* 0x0000020c08006986 */ /* 0x0001e2000c10152e */
[----:B----4-:R-:W-:-:S03]  /*55720*/  FMUL R14, R14, R2 ;  /* 0x000000020e0e7220 */ /* 0x010fc60000400000 */
[----:B------:R-:W4:Y:S04]  /*55730*/  LDL.LU R162, [R1+0xbd4] ;  /* 0x000bd40001a27983 */ /* 0x000f280000300800 */
[----:B------:R-:W4:Y:S01]  /*55740*/  LDL.LU R161, [R1+0xbd8] ;  /* 0x000bd80001a17983 */ /* 0x000f220000300800 */
[----:B0-----:R-:W-:-:S03]  /*55750*/  IADD3 R12, P6, R8, UR5, RZ ;  /* 0x00000005080c7c10 */ /* 0x001fc6000ffde0ff */
[----:B------:R-:W4:Y:S01]  /*55760*/  LDL.LU R160, [R1+0xbdc] ;  /* 0x000bdc0001a07983 */ /* 0x000f220000300800 */
[----:B------:R-:W-:-:S03]  /*55770*/  IADD3.X R13, R9, UR4, RZ, P6, !PT ;  /* 0x00000004090d7c10 */ /* 0x000fc6000b7fe4ff */
[----:B------:R-:W4:Y:S01]  /*55780*/  LDL.LU R159, [R1+0xbe0] ;  /* 0x000be000019f7983 */ /* 0x000f220000300800 */
[----:B------:R-:W-:Y:S02]  /*55790*/  IADD3 R22, P6, R8, UR5, RZ ;  /* 0x0000000508167c10 */ /* 0x000fe4000ffde0ff */
[----:B------:R-:W-:Y:S01]  /*557a0*/  F2FP.BF16.F32.PACK_AB R14, RZ, R14 ;  /* 0x0000000eff0e723e */ /* 0x000fe200000010ff */
[----:B------:R-:W4:Y:S01]  /*557b0*/  LDL.LU R158, [R1+0xbe4] ;  /* 0x000be400019e7983 */ /* 0x000f220000300800 */
[----:B------:R-:W-:Y:S02]  /*557c0*/  IADD3.X R23, R9, UR4, RZ, P6, !PT ;  /* 0x0000000409177c10 */ /* 0x000fe4000b7fe4ff */
[----:B------:R-:W-:Y:S01]  /*557d0*/  IADD3 R152, P6, R4, UR5, RZ ;  /* 0x0000000504987c10 */ /* 0x000fe2000ffde0ff */
[----:B------:R-:W4:Y:S03]  /*557e0*/  LDL.LU R157, [R1+0xbe8] ;  /* 0x000be800019d7983 */ /* 0x000f260000300800 */
[----:B------:R-:W-:Y:S01]  /*557f0*/  IADD3.X R153, R5, UR4, RZ, P6, !PT ;  /* 0x0000000405997c10 */ /* 0x000fe2000b7fe4ff */
[----:B------:R-:W4:Y:S01]  /*55800*/  LDL.LU R156, [R1+0xbec] ;  /* 0x000bec00019c7983 */ /* 0x000f220000300800 */
[----:B------:R-:W-:-:S03]  /*55810*/  ISETP.GT.AND P6, PT, R0, 0x88, P5 ;  /* 0x000000880000780c */ /* 0x000fc60002fc4270 */
[----:B------:R-:W4:Y:S04]  /*55820*/  LDL.LU R155, [R1+0xbf0] ;  /* 0x000bf000019b7983 */ /* 0x000f280000300800 */
[----:B------:R-:W4:Y:S04]  /*55830*/  LDL.LU R154, [R1+0xbf4] ;  /* 0x000bf400019a7983 */ /* 0x000f280000300800 */
[----:B------:R-:W4:Y:S04]  /*55840*/  LDL.LU R21, [R1+0xbf8] ;  /* 0x000bf80001157983 */ /* 0x000f280000300800 */
[----:B------:R-:W4:Y:S04]  /*55850*/  LDL.LU R15, [R1+0xbfc] ;  /* 0x000bfc00010f7983 */ /* 0x000f280000300800 */
[----:B------:R0:W-:Y:S04]  /*55860*/  @P6 STG.E.U16 desc[UR46][R12.64], R14 ;  /* 0x0000000e0c006986 */ /* 0x0001e8000c10152e */
[----:B0-----:R-:W5:Y:S01]  /*55870*/  LDL.LU R14, [R1+0xa0c] ;  /* 0x000a0c00010e7983 */ /* 0x001f620000300800 */
[----:B------:R-:W-:-:S04]  /*55880*/  ISETP.GT.AND P6, PT, R3, 0x1, PT ;  /* 0x000000010300780c */ /* 0x000fc80003fc4270 */
[----:B------:R-:W-:Y:S01]  /*55890*/  ISETP.GT.AND P6, PT, R0, 0x88, P6 ;  /* 0x000000880000780c */ /* 0x000fe200037c4270 */
[----:B-----5:R-:W-:-:S05]  /*558a0*/  FMUL R14, R14, R2 ;  /* 0x000000020e0e7220 */ /* 0x020fca0000400000 */
[----:B------:R-:W-:-:S07]  /*558b0*/  F2FP.BF16.F32.PACK_AB R14, RZ, R14 ;  /* 0x0000000eff0e723e */ /* 0x000fce00000010ff */
        /* <DEDUP_REMOVED lines=240> */
[----:B------:R0:W-:Y:S01]  /*567c0*/  @P6 STG.E.U16 desc[UR46][R22.64+0xa2], R14 ;  /* 0x0000a20e16006986 */ /* 0x0001e2000c10152e */
[----:B------:R-:W-:-:S04]  /*567d0*/  ISETP.GT.AND P6, PT, R3, 0x58, PT ;  /* 0x000000580300780c */ /* 0x000fc80003fc4270 */
[----:B------:R-:W-:Y:S01]  /*567e0*/  ISETP.GT.AND P6, PT, R0, 0x80, P6 ;  /* 0x000000800000780c */ /* 0x000fe200037c4270 */
[----:B0-----:R-:W-:-:S05]  /*567f0*/  FMUL R14, R20, R2 ;  /* 0x00000002140e7220 */ /* 0x001fca0000400000 */
        /* <DEDUP_REMOVED lines=234> */
[----:B--2---:R-:W-:-:S05]  /*576a0*/  FMUL R14, R189, R2 ;  /* 0x00000002bd0e7220 */ /* 0x004fca0000400000 */
        /* <DEDUP_REMOVED lines=119> */
[----:B---3--:R-:W-:-:S05]  /*57e20*/  FMUL R14, R165, R2 ;  /* 0x00000002a50e7220 */ /* 0x008fca0000400000 */
[----:B------:R-:W-:-:S07]  /*57e30*/  F2FP.BF16.F32.PACK_AB R14, RZ, R14 ;  /* 0x0000000eff0e723e */ /* 0x000fce00000010ff */
[----:B------:R0:W-:Y:S01]  /*57e40*/  @P6 STG.E.U16 desc[UR46][R22.64+0x1c2], R14 ;  /* 0x0001c20e16006986 */ /* 0x0001e2000c10152e */
[----:B------:R-:W-:-:S04]  /*57e50*/  ISETP.GT.AND P6, PT, R3, 0xe8, PT ;  /* 0x000000e80300780c */ /* 0x000fc80003fc4270 */
[----:B------:R-:W-:Y:S01]  /*57e60*/  ISETP.GT.AND P6, PT, R0, 0x80, P6 ;  /* 0x000000800000780c */ /* 0x000fe200037c4270 */
[----:B0-----:R-:W-:-:S05]  /*57e70*/  FMUL R14, R163, R2 ;  /* 0x00000002a30e7220 */ /* 0x001fca0000400000 */
[----:B------:R-:W-:-:S07]  /*57e80*/  F2FP.BF16.F32.PACK_AB R14, RZ, R14 ;  /* 0x0000000eff0e723e */ /* 0x000fce00000010ff */
[----:B------:R4:W-:Y:S01]  /*57e90*/  @P6 STG.E.U16 desc[UR46][R8.64+0x1d0], R14 ;  /* 0x0001d00e08006986 */ /* 0x0009e2000c10152e */
[----:B------:R-:W-:Y:S01]  /*57ea0*/  ISETP.GT.AND P6, PT, R0, 0x80, P4 ;  /* 0x000000800000780c */ /* 0x000fe200027c4270 */
[----:B----4-:R-:W-:-:S05]  /*57eb0*/  FMUL R14, R162, R2 ;  /* 0x00000002a20e7220 */ /* 0x010fca0000400000 */
        /* <DEDUP_REMOVED lines=36> */
[----:B0-----:R-:W-:Y:S02]  /*58100*/  FMUL R14, R21, R2 ;  /* 0x00000002150e7220 */ /* 0x001fe40000400000 */
[----:B------:R-:W2:Y:S03]  /*58110*/  LDL.LU R21, [R1+0x800] ;  /* 0x0008000001157983 */ /* 0x000ea60000300800 */
        /* <DEDUP_REMOVED lines=83> */
[----:B------:R-:W4:Y:S01]  /*58650*/  LDL.LU R14, [R1+0x808] ;  /* 0x00080800010e7983 */ /* 0x000f220000300800 */
[----:B------:R-:W-:-:S02]  /*58660*/  ISETP.GT.AND P6, PT, R0, 0x88, P1 ;  /* 0x000000880000780c */ /* 0x000fc40000fc4270 */
[----:B------:R-:W-:-:S11]  /*58670*/  F2FP.BF16.F32.PACK_AB R12, RZ, R12 ;  /* 0x0000000cff0c723e */ /* 0x000fd600000010ff */
[----:B------:R2:W-:Y:S01]  /*58680*/  @P6 STG.E.U16 desc[UR46][R22.64+0x1f2], R12 ;  /* 0x0001f20c16006986 */ /* 0x0005e2000c10152e */
[----:B------:R-:W-:Y:S01]  /*58690*/  ISETP.GT.AND P6, PT, R0, 0x100, P5 ;  /* 0x000001000000780c */ /* 0x000fe20002fc4270 */
[----:B--2---:R-:W-:-:S05]  /*586a0*/  FMUL R12, R21, R2 ;  /* 0x00000002150c7220 */ /* 0x004fca0000400000 */
[----:B------:R-:W-:-:S07]  /*586b0*/  F2FP.BF16.F32.PACK_AB R12, RZ, R12 ;  /* 0x0000000cff0c723e */ /* 0x000fce00000010ff */
[----:B------:R3:W-:Y:S01]  /*586c0*/  @P6 STG.E.U16 desc[UR46][R4.64], R12 ;  /* 0x0000000c04006986 */ /* 0x0007e2000c10152e */
[----:B------:R-:W-:-:S04]  /*586d0*/  ISETP.GT.AND P6, PT, R3, 0x1, PT ;  /* 0x000000010300780c */ /* 0x000fc80003fc4270 */
[----:B------:R-:W-:Y:S01]  /*586e0*/  ISETP.GT.AND P6, PT, R0, 0x100, P6 ;  /* 0x000001000000780c */ /* 0x000fe200037c4270 */
[----:B---3--:R-:W-:Y:S01]  /*586f0*/  FMUL R12, R15, R2 ;  /* 0x000000020f0c7220 */ /* 0x008fe20000400000 */
[----:B------:R-:W-:-:S04]  /*58700*/  IMAD.U32 R154, RZ, RZ, UR6 ;  /* 0x00000006ff9a7e24 */ /* 0x000fc8000f8e00ff */
[----:B------:R-:W-:Y:S01]  /*58710*/  F2FP.BF16.F32.PACK_AB R12, RZ, R12 ;  /* 0x0000000cff0c723e */ /* 0x000fe200000010ff */
[----:B------:R-:W-:Y:S01]  /*58720*/  UIMAD UR10, UR7, 0x300, URZ ;  /* 0x00000300070a78a4 */ /* 0x000fe2000f8e023f */
[----:B------:R-:W-:-:S05]  /*58730*/  IMAD.WIDE.U32 R154, R154, 0x300, R10 ;  /* 0x000003009a9a7825 */ /* 0x000fca00078e000a */
[----:B------:R0:W-:Y:S01]  /*58740*/  @P6 STG.E.U16 desc[UR46][R4.64+0x2], R12 ;  /* 0x0000020c04006986 */ /* 0x0001e2000c10152e */
[----:B------:R-:W-:Y:S01]  /*58750*/  IADD3 R20, P6, R4, UR5, RZ ;  /* 0x0000000504147c10 */ /* 0x000fe2000ffde0ff */
[----:B------:R-:W-:-:S03]  /*58760*/  VIADD R15, R155, UR10 ;  /* 0x0000000a9b0f7c36 */ /* 0x000fc60008000000 */
[----:B------:R-:W-:Y:S02]  /*58770*/  IADD3.X R21, R5, UR4, RZ, P6, !PT ;  /* 0x0000000405157c10 */ /* 0x000fe4000b7fe4ff */
[----:B0-----:R-:W-:-:S04]  /*58780*/  IADD3 R12, P6, R154, UR5, RZ ;  /* 0x000000059a0c7c10 */ /* 0x001fc8000ffde0ff */
[----:B------:R-:W-:Y:S02]  /*58790*/  IADD3.X R13, R15, UR4, RZ, P6, !PT ;  /* 0x000000040f0d7c10 */ /* 0x000fe4000b7fe4ff */
[----:B------:R-:W-:Y:S01]  /*587a0*/  ISETP.GT.AND P6, PT, R0, 0x108, P5 ;  /* 0x000001080000780c */ /* 0x000fe20002fc4270 */
[----:B----4-:R-:W-:-:S05]  /*587b0*/  FMUL R14, R14, R2 ;  /* 0x000000020e0e7220 */ /* 0x010fca0000400000 */
[----:B------:R-:W-:-:S07]  /*587c0*/  F2FP.BF16.F32.PACK_AB R14, RZ, R14 ;  /* 0x0000000eff0e723e */ /* 0x000fce00000010ff */
[----:B------:R0:W-:Y:S04]  /*587d0*/  @P6 STG.E.U16 desc[UR46][R152.64], R14 ;  /* 0x0000000e98006986 */ /* 0x0001e8000c10152e */
[----:B0-----:R-:W2:Y:S01]  /*587e0*/  LDL.LU R14, [R1+0x80c] ;  /* 0x00080c00010e7983 */ /* 0x001ea20000300800 */
[----:B------:R-:W-:-:S04]  /*587f0*/  ISETP.GT.AND P6, PT, R3, 0x1, PT ;  /* 0x000000010300780c */ /* 0x000fc80003fc4270 */
[----:B------:R-:W-:Y:S01]  /*58800*/  ISETP.GT.AND P6, PT, R0, 0x108, P6 ;  /* 0x000001080000780c */ /* 0x000fe200037c4270 */
[----:B--2---:R-:W-:-:S05]  /*58810*/  FMUL R14, R14, R2 ;  /* 0x000000020e0e7220 */ /* 0x004fca0000400000 */
        /* <DEDUP_REMOVED lines=652> */
[----:B------:R0:W-:Y:S04]  /*5b0e0*/  @P6 STG.E.U16 desc[UR46][R152.64+0x1f0], R14 ;  /* 0x0001f00e98006986 */ /* 0x0001e8000c10152e */
[----:B0-----:R-:W2:Y:S04]  /*5b0f0*/  LDL.LU R152, [R1+0x6c0] ;  /* 0x0006c00001987983 */ /* 0x001ea80000300800 */
        /* <DEDUP_REMOVED lines=65> */
[----:B------:R-:W5:Y:S01]  /*5b510*/  LDL.LU R171, [R1+0x7c4] ;  /* 0x0007c40001ab7983 */ /* 0x000f620000300800 */
[----:B------:R-:W-:-:S03]  /*5b520*/  FMUL R14, R156, R2 ;  /* 0x000000029c0e7220 */ /* 0x000fc60000400000 */
        /* <DEDUP_REMOVED lines=15> */
[----:B------:R0:W-:Y:S04]  /*5b620*/  @P6 STG.E.U16 desc[UR46][R20.64+0x1f2], R14 ;  /* 0x0001f20e14006986 */ /* 0x0001e8000c10152e */
[----:B0-----:R-:W2:Y:S01]  /*5b630*/  LDL.LU R14, [R1+0x600] ;  /* 0x00060000010e7983 */ /* 0x001ea20000300800 */
[----:B------:R-:W-:Y:S01]  /*5b640*/  ISETP.GT.AND P6, PT, R0, 0x180, P5 ;  /* 0x000001800000780c */ /* 0x000fe20002fc4270 */
[----:B--2---:R-:W-:-:S05]  /*5b650*/  FMUL R14, R14, R2 ;  /* 0x000000020e0e7220 */ /* 0x004fca0000400000 */
[----:B------:R-:W-:-:S04]  /*5b660*/  F2FP.BF16.F32.PACK_AB R14, RZ, R14 ;  /* 0x0000000eff0e723e */ /* 0x000fc800000010ff */
[----:B------:R-:W-:-:S03]  /*5b670*/  PRMT R19, R14, 0x7610, R19 ;  /* 0x000076100e137816 */ /* 0x000fc60000000013 */
[----:B------:R-:W-:-:S05]  /*5b680*/  @P6 IMAD.MOV.U32 R14, RZ, RZ, R154 ;  /* 0x000000ffff0e6224 */ /* 0x000fca00078e009a */
[----:B------:R0:W-:Y:S04]  /*5b690*/  @P6 STG.E.U16 desc[UR46][R14.64], R19 ;  /* 0x000000130e006986 */ /* 0x0001e8000c10152e */
[----:B0-----:R-:W2:Y:S01]  /*5b6a0*/  LDL.LU R14, [R1+0x604] ;  /* 0x00060400010e7983 */ /* 0x001ea20000300800 */
[----:B------:R-:W-:-:S04]  /*5b6b0*/  ISETP.GT.AND P6, PT, R3, 0x1, PT ;  /* 0x000000010300780c */ /* 0x000fc80003fc4270 */
[----:B------:R-:W-:Y:S01]  /*5b6c0*/  ISETP.GT.AND P6, PT, R0, 0x180, P6 ;  /* 0x000001800000780c */ /* 0x000fe200037c4270 */
[----:B--2---:R-:W-:-:S05]  /*5b6d0*/  FMUL R14, R14, R2 ;  /* 0x000000020e0e7220 */ /* 0x004fca0000400000 */
[----:B------:R-:W-:-:S04]  /*5b6e0*/  F2FP.BF16.F32.PACK_AB R14, RZ, R14 ;  /* 0x0000000eff0e723e */ /* 0x000fc800000010ff */
[----:B------:R-:W-:-:S03]  /*5b6f0*/  PRMT R19, R14, 0x7610, R19 ;  /* 0x000076100e137816 */ /* 0x000fc60000000013 */
[----:B------:R-:W-:-:S05]  /*5b700*/  @P6 IMAD.MOV.U32 R14, RZ, RZ, R154 ;  /* 0x000000ffff0e6224 */ /* 0x000fca00078e009a */
[----:B------:R0:W-:Y:S04]  /*5b710*/  @P6 STG.E.U16 desc[UR46][R14.64+0x2], R19 ;  /* 0x000002130e006986 */ /* 0x0001e8000c10152e */
[----:B0-----:R-:W2:Y:S01]  /*5b720*/  LDL.LU R14, [R1+0x608] ;  /* 0x00060800010e7983 */ /* 0x001ea20000300800 */
        /* <DEDUP_REMOVED lines=303> */
[----:B------:R-:W-:Y:S02]  /*5ca20*/  ISETP.GT.AND P5, PT, R0, 0x188, P6 ;  /* 0x000001880000780c */ /* 0x000fe400037a4270 */
[----:B------:R-:W-:Y:S01]  /*5ca30*/  ISETP.GT.AND P6, PT, R3, 0x60, PT ;  /* 0x000000600300780c */ /* 0x000fe20003fc4270 */
[----:B--2---:R-:W-:-:S05]  /*5ca40*/  FMUL R14, R14, R2 ;  /* 0x000000020e0e7220 */ /* 0x004fca0000400000 */
[----:B------:R-:W-:-:S05]  /*5ca50*/  F2FP.BF16.F32.PACK_AB R14, RZ, R14 ;  /* 0x0000000eff0e723e */ /* 0x000fca00000010ff */
[----:B------:R0:W-:Y:S01]  /*5ca60*/  @P5 STG.E.U16 desc[UR46][R12.64+0xb2], R14 ;  /* 0x0000b20e0c005986 */ /* 0x0001e2000c10152e */
[----:B------:R-:W-:Y:S01]  /*5ca70*/  ISETP.GT.AND P5, PT, R0, 0x180, P6 ;  /* 0x000001800000780c */ /* 0x000fe200037a4270 */
[----:B0-----:R-:W-:-:S05]  /*5ca80*/  FMUL R14, R152, R2 ;  /* 0x00000002980e7220 */ /* 0x001fca0000400000 */
[----:B------:R-:W-:-:S04]  /*5ca90*/  F2FP.BF16.F32.PACK_AB R14, RZ, R14 ;  /* 0x0000000eff0e723e */ /* 0x000fc800000010ff */
[----:B------:R-:W-:-:S03]  /*5caa0*/  PRMT R19, R14, 0x7610, R19 ;  /* 0x000076100e137816 */ /* 0x000fc60000000013 */
[----:B------:R-:W-:Y:S01]  /*5cab0*/  @P5 IMAD.MOV.U32 R14, RZ, RZ, R154 ;  /* 0x000000ffff0e5224 */ /* 0x000fe200078e009a */
[----:B------:R-:W-:-:S04]  /*5cac0*/  ISETP.GT.AND P6, PT, R3, 0x61, PT ;  /* 0x000000610300780c */ /* 0x000fc80003fc4270 */
[----:B------:R3:W-:Y:S01]  /*5cad0*/  @P5 STG.E.U16 desc[UR46][R14.64+0xc0], R19 ;  /* 0x0000c0130e005986 */ /* 0x0007e2000c10152e */
[----:B------:R-:W-:Y:S01]  /*5cae0*/  ISETP.GT.AND P5, PT, R0, 0x180, P6 ;  /* 0x000001800000780c */ /* 0x000fe200037a4270 */
[----:B---3--:R-:W-:Y:S02]  /*5caf0*/  FMUL R14, R235, R2 ;  /* 0x00000002eb0e7220 */ /* 0x008fe40000400000 */
[----:B------:R-:W2:Y:S03]  /*5cb00*/  LDL.LU R235, [R1+0x4e4] ;  /* 0x0004e40001eb7983 */ /* 0x000ea60000300800 */
[----:B------:R-:W-:-:S04]  /*5cb10*/  F2FP.BF16.F32.PACK_AB R14, RZ, R14 ;  /* 0x0000000eff0e723e */ /* 0x000fc800000010ff */
[----:B------:R-:W-:-:S03]  /*5cb20*/  PRMT R19, R14, 0x7610, R19 ;  /* 0x000076100e137816 */ /* 0x000fc60000000013 */
[----:B------:R-:W-:-:S05]  /*5cb30*/  @P5 IMAD.MOV.U32 R14, RZ, RZ, R154 ;  /* 0x000000ffff0e5224 */ /* 0x000fca00078e009a */
[----:B------:R4:W-:Y:S01]  /*5cb40*/  @P5 STG.E.U16 desc[UR46][R14.64+0xc2], R19 ;  /* 0x0000c2130e005986 */ /* 0x0009e2000c10152e */
[----:B------:R-:W-:-:S04]  /*5cb50*/  ISETP.GT.AND P5, PT, R3, 0x60, PT ;  /* 0x000000600300780c */ /* 0x000fc80003fa4270 */
[----:B------:R-:W-:Y:S01]  /*5cb60*/  ISETP.GT.AND P5, PT, R0, 0x188, P5 ;  /* 0x000001880000780c */ /* 0x000fe20002fa4270 */
[----:B----4-:R-:W-:Y:S02]  /*5cb70*/  FMUL R14, R234, R2 ;  /* 0x00000002ea0e7220 */ /* 0x010fe40000400000 */
[----:B------:R-:W3:Y:S03]  /*5cb80*/  LDL.LU R234, [R1+0x4e8] ;  /* 0x0004e80001ea7983 */ /* 0x000ee60000300800 */
[----:B------:R-:W-:-:S07]  /*5cb90*/  F2FP.BF16.F32.PACK_AB R14, RZ, R14 ;  /* 0x0000000eff0e723e */ /* 0x000fce00000010ff */
[----:B------:R5:W-:Y:S01]  /*5cba0*/  @P5 STG.E.U16 desc[UR46][R12.64+0xc0], R14 ;  /* 0x0000c00e0c005986 */ /* 0x000be2000c10152e */
[----:B------:R-:W-:Y:S02]  /*5cbb0*/  ISETP.GT.AND P5, PT, R0, 0x188, P6 ;  /* 0x000001880000780c */ /* 0x000fe400037a4270 */
[----:B------:R-:W-:Y:S01]  /*5cbc0*/  ISETP.GT.AND P6, PT, R3, 0x68, PT ;  /* 0x000000680300780c */ /* 0x000fe20003fc4270 */
[----:B-----5:R-:W-:Y:S02]  /*5cbd0*/  FMUL R14, R233, R2 ;  /* 0x00000002e90e7220 */ /* 0x020fe40000400000 */
[----:B------:R-:W4:Y:S03]  /*5cbe0*/  LDL.LU R233, [R1+0x4ec] ;  /* 0x0004ec0001e97983 */ /* 0x000f260000300800 */
[----:B------:R-:W-:-:S05]  /*5cbf0*/  F2FP.BF16.F32.PACK_AB R14, RZ, R14 ;  /* 0x0000000eff0e723e */ /* 0x000fca00000010ff */
[----:B------:R0:W-:Y:S01]  /*5cc00*/  @P5 STG.E.U16 desc[UR46][R12.64+0xc2], R14 ;  /* 0x0000c20e0c005986 */ /* 0x0001e2000c10152e */
[----:B------:R-:W-:Y:S01]  /*5cc10*/  ISETP.GT.AND P5, PT, R0, 0x180, P6 ;  /* 0x000001800000780c */ /* 0x000fe200037a4270 */
[----:B0-----:R-:W-:Y:S01]  /*5cc20*/  FMUL R14, R232, R2 ;  /* 0x00000002e80e7220 */ /* 0x001fe20000400000 */
[----:B------:R-:W-:Y:S01]  /*5cc30*/  ISETP.GT.AND P6, PT, R3, 0x69, PT ;  /* 0x000000690300780c */ /* 0x000fe20003fc4270 */
[----:B------:R-:W5:Y:S03]  /*5cc40*/  LDL.LU R232, [R1+0x4f0] ;  /* 0x0004f00001e87983 */ /* 0x000f660000300800 */
[----:B------:R-:W-:-:S04]  /*5cc50*/  F2FP.BF16.F32.PACK_AB R14, RZ, R14 ;  /* 0x0000000eff0e723e */ /* 0x000fc800000010ff */
[----:B------:R-:W-:-:S03]  /*5cc60*/  PRMT R19, R14, 0x7610, R19 ;  /* 0x000076100e137816 */ /* 0x000fc60000000013 */
[----:B------:R-:W-:-:S05]  /*5cc70*/  @P5 IMAD.MOV.U32 R14, RZ, RZ, R154 ;  /* 0x000000ffff0e5224 */ /* 0x000fca00078e009a */
[----:B------:R0:W-:Y:S01]  /*5cc80*/  @P5 STG.E.U16 desc[UR46][R14.64+0xd0], R19 ;  /* 0x0000d0130e005986 */ /* 0x0001e2000c10152e */
[----:B------:R-:W-:Y:S01]  /*5cc90*/  ISETP.GT.AND P5, PT, R0, 0x180, P6 ;  /* 0x000001800000780c */ /* 0x000fe200037a4270 */
[----:B0-----:R-:W-:Y:S02]  /*5cca0*/  FMUL R14, R231, R2 ;  /* 0x00000002e70e7220 */ /* 0x001fe40000400000 */
[----:B------:R-:W5:Y:S03]  /*5ccb0*/  LDL.LU R231, [R1+0x4f4] ;  /* 0x0004f40001e77983 */ /* 0x000f660000300800 */
[----:B------:R-:W-:-:S04]  /*5ccc0*/  F2FP.BF16.F32.PACK_AB R14, RZ, R14 ;  /* 0x0000000eff0e723e */ /* 0x000fc800000010ff */
[----:B------:R-:W-:-:S03]  /*5ccd0*/  PRMT R19, R14, 0x7610, R19 ;  /* 0x000076100e137816 */ /* 0x000fc60000000013 */
[----:B------:R-:W-:-:S05]  /*5cce0*/  @P5 IMAD.MOV.U32 R14, RZ, RZ, R154 ;  /* 0x000000ffff0e5224 */ /* 0x000fca00078e009a */
[----:B------:R0:W-:Y:S01]  /*5ccf0*/  @P5 STG.E.U16 desc[UR46][R14.64+0xd2], R19 ;  /* 0x0000d2130e005986 */ /* 0x0001e2000c10152e */
[----:B------:R-:W-:-:S04]  /*5cd00*/  ISETP.GT.AND P5, PT, R3, 0x68, PT ;  /* 0x000000680300780c */ /* 0x000fc80003fa4270 */
[----:B------:R-:W-:Y:S01]  /*5cd10*/  ISETP.GT.AND P5, PT, R0, 0x188, P5 ;  /* 0x000001880000780c */ /* 0x000fe20002fa4270 */
[----:B0-----:R-:W-:Y:S02]  /*5cd20*/  FMUL R14, R230, R2 ;  /* 0x00000002e60e7220 */ /* 0x001fe40000400000 */
[----:B------:R-:W5:Y:S03]  /*5cd30*/  LDL.LU R230, [R1+0x4f8] ;  /* 0x0004f80001e67983 */ /* 0x000f660000300800 */
[----:B------:R-:W-:-:S07]  /*5cd40*/  F2FP.BF16.F32.PACK_AB R14, RZ, R14 ;  /* 0x0000000eff0e723e */ /* 0x000fce00000010ff */
[----:B------:R0:W-:Y:S01]  /*5cd50*/  @P5 STG.E.U16 desc[UR46][R12.64+0xd0], R14 ;  /* 0x0000d00e0c005986 */ /* 0x0001e2000c10152e */
[----:B------:R-:W-:Y:S02]  /*5cd60*/  ISETP.GT.AND P5, PT, R0, 0x188, P6 ;  /* 0x000001880000780c */ /* 0x000fe400037a4270 */
[----:B------:R-:W-:Y:S01]  /*5cd70*/  ISETP.GT.AND P6, PT, R3, 0x70, PT ;  /* 0x000000700300780c */ /* 0x000fe20003fc4270 */
[----:B0-----:R-:W-:Y:S02]  /*5cd80*/  FMUL R14, R229, R2 ;  /* 0x00000002e50e7220 */ /* 0x001fe40000400000 */
[----:B------:R-:W5:Y:S03]  /*5cd90*/  LDL.LU R229, [R1+0x4fc] ;  /* 0x0004fc0001e57983 */ /* 0x000f660000300800 */
        /* <DEDUP_REMOVED lines=79> */
[-C--:B0-----:R-:W-:Y:S01]  /*5d290*/  FMUL R14, R217, R2.reuse ;  /* 0x00000002d90e7220 */ /* 0x081fe20000400000 */
[----:B------:R-:W-:Y:S01]  /*5d2a0*/  FMUL R152, R167, R2 ;  /* 0x00000002a7987220 */ /* 0x000fe20000400000 */
        /* <DEDUP_REMOVED lines=39> */
[----:B0-----:R-:W-:Y:S01]  /*5d520*/  FMUL R14, R211, R2 ;  /* 0x00000002d30e7220 */ /* 0x001fe20000400000 */
[----:B------:R-:W-:Y:S01]  /*5d530*/  F2FP.BF16.F32.PACK_AB R152, RZ, R152 ;  /* 0x00000098ff98723e */ /* 0x000fe200000010ff */
        /* <DEDUP_REMOVED lines=53> */
[-C--:B0-----:R-:W-:Y:S01]  /*5d890*/  FMUL R14, R203, R2.reuse ;  /* 0x00000002cb0e7220 */ /* 0x081fe20000400000 */
[----:B------:R-:W-:Y:S01]  /*5d8a0*/  FMUL R157, R157, R2 ;  /* 0x000000029d9d7220 */ /* 0x000fe20000400000 */
        /* <DEDUP_REMOVED lines=232> */
[----:B------:R-:W-:Y:S01]  /*5e730*/  ISETP.GT.AND P5, PT, R0, 0x188, P6 ;  /* 0x000001880000780c */ /* 0x000fe200037a4270 */
[----:B0-----:R-:W-:Y:S01]  /*5e740*/  FMUL R14, R169, R2 ;  /* 0x00000002a90e7220 */ /* 0x001fe20000400000 */
[----:B------:R-:W-:Y:S01]  /*5e750*/  ISETP.GT.AND P6, PT, R3, 0xe8, PT ;  /* 0x000000e80300780c */ /* 0x000fe20003fc4270 */
[----:B------:R-:W5:Y:S03]  /*5e760*/  LDL.LU R169, [R1+0x5ec] ;  /* 0x0005ec0001a97983 */ /* 0x000f660000300800 */
[----:B------:R-:W-:-:S04]  /*5e770*/  F2FP.BF16.F32.PACK_AB R14, RZ, R14 ;  /* 0x0000000eff0e723e */ /* 0x000fc800000010ff */
[----:B------:R-:W-:Y:S01]  /*5e780*/  PRMT R19, R14, 0x7610, R19 ;  /* 0x000076100e137816 */ /* 0x000fe20000000013 */
[----:B------:R-:W-:Y:S02]  /*5e790*/  FMUL R14, R168, R2 ;  /* 0x00000002a80e7220 */ /* 0x000fe40000400000 */
[----:B------:R-:W5:Y:S04]  /*5e7a0*/  LDL.LU R168, [R1+0x5f4] ;  /* 0x0005f40001a87983 */ /* 0x000f680000300800 */
[----:B------:R0:W-:Y:S01]  /*5e7b0*/  @P5 STG.E.U16 desc[UR46][R12.64+0x1c2], R19 ;  /* 0x0001c2130c005986 */ /* 0x0001e2000c10152e */
[----:B------:R-:W-:Y:S02]  /*5e7c0*/  ISETP.GT.AND P5, PT, R0, 0x180, P6 ;  /* 0x000001800000780c */ /* 0x000fe400037a4270 */
[----:B------:R-:W-:Y:S01]  /*5e7d0*/  F2FP.BF16.F32.PACK_AB R14, RZ, R14 ;  /* 0x0000000eff0e723e */ /* 0x000fe200000010ff */
[----:B------:R-:W5:Y:S03]  /*5e7e0*/  LDL.LU R167, [R1+0x5f0] ;  /* 0x0005f00001a77983 */ /* 0x000f660000300800 */
[----:B------:R-:W-:-:S07]  /*5e7f0*/  PRMT R153, R14, 0x7610, R153 ;  /* 0x000076100e997816 */ /* 0x000fce0000000099 */
[----:B------:R-:W-:-:S05]  /*5e800*/  @P5 IMAD.MOV.U32 R14, RZ, RZ, R154 ;  /* 0x000000ffff0e5224 */ /* 0x000fca00078e009a */
[----:B------:R1:W-:Y:S01]  /*5e810*/  @P5 STG.E.U16 desc[UR46][R14.64+0x1d0], R153 ;  /* 0x0001d0990e005986 */ /* 0x0003e2000c10152e */
[----:B------:R-:W-:Y:S01]  /*5e820*/  ISETP.GT.AND P5, PT, R0, 0x180, P4 ;  /* 0x000001800000780c */ /* 0x000fe200027a4270 */
[----:B0-----:R-:W-:Y:S01]  /*5e830*/  FMUL R19, R166, R2 ;  /* 0x00000002a6137220 */ /* 0x001fe20000400000 */
[----:B------:R-:W-:Y:S01]  /*5e840*/  ISETP.GT.AND P6, PT, R0, 0x188, P6 ;  /* 0x000001880000780c */ /* 0x000fe200037c4270 */
[----:B------:R-:W5:Y:S03]  /*5e850*/  LDL.LU R166, [R1+0x5f8] ;  /* 0x0005f80001a67983 */ /* 0x000f660000300800 */
[----:B------:R-:W-:-:S07]  /*5e860*/  F2FP.BF16.F32.PACK_AB R19, RZ, R19 ;  /* 0x00000013ff13723e */ /* 0x000fce00000010ff */
[----:B-1----:R-:W-:Y:S01]  /*5e870*/  @P5 IMAD.MOV.U32 R14, RZ, RZ, R154 ;  /* 0x000000ffff0e5224 */ /* 0x002fe200078e009a */
[----:B------:R-:W-:-:S04]  /*5e880*/  PRMT R164, R19, 0x7610, R164 ;  /* 0x0000761013a47816 */ /* 0x000fc800000000a4 */
[----:B------:R0:W-:Y:S01]  /*5e890*/  @P5 STG.E.U16 desc[UR46][R14.64+0x1d2], R152 ;  /* 0x0001d2980e005986 */ /* 0x0001e2000c10152e */
[C---:B------:R-:W-:Y:S02]  /*5e8a0*/  ISETP.GT.AND P5, PT, R0.reuse, 0x180, P0 ;  /* 0x000001800000780c */ /* 0x040fe400007a4270 */
[C---:B------:R-:W-:Y:S01]  /*5e8b0*/  ISETP.GT.AND P4, PT, R0.reuse, 0x188, P4 ;  /* 0x000001880000780c */ /* 0x040fe20002784270 */
[----:B------:R-:W-:Y:S01]  /*5e8c0*/  FMUL R153, R165, R2 ;  /* 0x00000002a5997220 */ /* 0x000fe20000400000 */
[----:B------:R1:W-:Y:S01]  /*5e8d0*/  @P6 STG.E.U16 desc[UR46][R12.64+0x1d0], R164 ;  /* 0x0001d0a40c006986 */ /* 0x0003e2000c10152e */
[----:B------:R-:W-:-:S03]  /*5e8e0*/  ISETP.GT.AND P6, PT, R0, 0x180, P3 ;  /* 0x000001800000780c */ /* 0x000fc60001fc4270 */
[----:B------:R-:W-:Y:S01]  /*5e8f0*/  F2FP.BF16.F32.PACK_AB R19, RZ, R153 ;  /* 0x00000099ff13723e */ /* 0x000fe200000010ff */
[----:B------:R-:W-:Y:S01]  /*5e900*/  FMUL R163, R163, R2 ;  /* 0x00000002a3a37220 */ /* 0x000fe20000400000 */
[----:B0-----:R-:W-:Y:S01]  /*5e910*/  F2FP.BF16.F32.PACK_AB R14, RZ, R157 ;  /* 0x0000009dff0e723e */ /* 0x001fe200000010ff */
[----:B------:R-:W5:Y:S01]  /*5e920*/  LDL.LU R165, [R1+0x5fc] ;  /* 0x0005fc0001a57983 */ /* 0x000f620000300800 */
[----:B------:R-:W-:Y:S02]  /*5e930*/  F2FP.BF16.F32.PACK_AB R152, RZ, R156 ;  /* 0x0000009cff98723e */ /* 0x000fe400000010ff */
[----:B------:R-:W-:Y:S01]  /*5e940*/  ISETP.GT.AND P0, PT, R0, 0x188, P0 ;  /* 0x000001880000780c */ /* 0x000fe20000704270 */
[----:B------:R0:W-:Y:S01]  /*5e950*/  @P4 STG.E.U16 desc[UR46][R12.64+0x1d2], R19 ;  /* 0x0001d2130c004986 */ /* 0x0001e2000c10152e */
[----:B------:R-:W-:Y:S01]  /*5e960*/  PRMT R156, R14, 0x7610, R156 ;  /* 0x000076100e9c7816 */ /* 0x000fe2000000009c */
[----:B------:R-:W-:Y:S01]  /*5e970*/  @P5 IMAD.MOV.U32 R14, RZ, RZ, R154 ;  /* 0x000000ffff0e5224 */ /* 0x000fe200078e009a */
[----:B------:R-:W-:Y:S01]  /*5e980*/  PRMT R153, R152, 0x7610, R153 ;  /* 0x0000761098997816 */ /* 0x000fe20000000099 */
[----:B------:R-:W-:Y:S01]  /*5e990*/  FMUL R162, R162, R2 ;  /* 0x00000002a2a27220 */ /* 0x000fe20000400000 */
[----:B------:R-:W-:Y:S01]  /*5e9a0*/  ISETP.GT.AND P4, PT, R0, 0x180, P2 ;  /* 0x000001800000780c */ /* 0x000fe20001784270 */
[----:B-1----:R-:W2:Y:S04]  /*5e9b0*/  LDL.LU R164, [R1+0x4e0] ;  /* 0x0004e00001a47983 */ /* 0x002ea80000300800 */
[----:B------:R1:W-:Y:S01]  /*5e9c0*/  @P5 STG.E.U16 desc[UR46][R14.64+0x1e0], R156 ;  /* 0x0001e09c0e005986 */ /* 0x0003e2000c10152e */
[----:B0-----:R-:W-:-:S02]  /*5e9d0*/  F2FP.BF16.F32.PACK_AB R19, RZ, R158 ;  /* 0x0000009eff13723e */ /* 0x001fc400000010ff */
[C---:B------:R-:W-:Y:S01]  /*5e9e0*/  ISETP.GT.AND P3, PT, R0.reuse, 0x188, P3 ;  /* 0x000001880000780c */ /* 0x040fe20001f64270 */
[----:B------:R-:W3:Y:S01]  /*5e9f0*/  LDL.LU R157, [R1+0x4dc] ;  /* 0x0004dc00019d7983 */ /* 0x000ee20000300800 */
[----:B------:R-:W-:Y:S01]  /*5ea00*/  PRMT R152, R19, 0x7610, R152 ;  /* 0x0000761013987816 */ /* 0x000fe20000000098 */
[----:B-1----:R-:W-:Y:S01]  /*5ea10*/  @P6 IMAD.MOV.U32 R14, RZ, RZ, R154 ;  /* 0x000000ffff0e6224 */ /* 0x002fe200078e009a */
[C---:B------:R-:W-:Y:S01]  /*5ea20*/  ISETP.GT.AND P2, PT, R0.reuse, 0x188, P2 ;  /* 0x000001880000780c */ /* 0x040fe20001744270 */
[----:B------:R-:W4:Y:S04]  /*5ea30*/  LDL.LU R158, [R1+0x4d8] ;  /* 0x0004d800019e7983 */ /* 0x000f280000300800 */
[----:B------:R0:W-:Y:S04]  /*5ea40*/  @P6 STG.E.U16 desc[UR46][R14.64+0x1e2], R153 ;  /* 0x0001e2990e006986 */ /* 0x0001e8000c10152e */
[----:B------:R1:W-:Y:S01]  /*5ea50*/  @P0 STG.E.U16 desc[UR46][R12.64+0x1e0], R152 ;  /* 0x0001e0980c000986 */ /* 0x0003e2000c10152e */
[----:B------:R-:W-:-:S02]  /*5ea60*/  ISETP.GT.AND P0, PT, R0, 0x180, P1 ;  /* 0x000001800000780c */ /* 0x000fc40000f04270 */
[----:B------:R-:W-:Y:S01]  /*5ea70*/  F2FP.BF16.F32.PACK_AB R19, RZ, R159 ;  /* 0x0000009fff13723e */ /* 0x000fe200000010ff */
[----:B------:R-:W5:Y:S01]  /*5ea80*/  LDL.LU R156, [R1+0x4d4] ;  /* 0x0004d400019c7983 */ /* 0x000f620000300800 */
[----:B0-----:R-:W-:-:S03]  /*5ea90*/  F2FP.BF16.F32.PACK_AB R14, RZ, R161 ;  /* 0x000000a1ff0e723e */ /* 0x001fc600000010ff */
[----:B------:R0:W-:Y:S01]  /*5eaa0*/  @P3 STG.E.U16 desc[UR46][R12.64+0x1e2], R19 ;  /* 0x0001e2130c003986 */ /* 0x0001e2000c10152e */
[----:B------:R-:W-:Y:S01]  /*5eab0*/  PRMT R153, R14, 0x7610, R153 ;  /* 0x000076100e997816 */ /* 0x000fe20000000099 */
[----:B------:R-:W-:Y:S01]  /*5eac0*/  @P4 IMAD.MOV.U32 R14, RZ, RZ, R154 ;  /* 0x000000ffff0e4224 */ /* 0x000fe200078e009a */
[----:B-1----:R-:W-:Y:S01]  /*5ead0*/  F2FP.BF16.F32.PACK_AB R152, RZ, R160 ;  /* 0x000000a0ff98723e */ /* 0x002fe200000010ff */
[----:B------:R-:W2:Y:S01]  /*5eae0*/  LDL.LU R159, [R1+0x4d0] ;  /* 0x0004d000019f7983 */ /* 0x000ea20000300800 */
[----:B------:R-:W-:-:S03]  /*5eaf0*/  ISETP.GT.AND P1, PT, R0, 0x188, P1 ;  /* 0x000001880000780c */ /* 0x000fc60000f24270 */
[----:B------:R1:W-:Y:S01]  /*5eb00*/  @P4 STG.E.U16 desc[UR46][R14.64+0x1f0], R153 ;  /* 0x0001f0990e004986 */ /* 0x0003e2000c10152e */
[----:B0-----:R-:W-:-:S03]  /*5eb10*/  F2FP.BF16.F32.PACK_AB R19, RZ, R162 ;  /* 0x000000a2ff13723e */ /* 0x001fc600000010ff */
[----:B------:R-:W3:Y:S04]  /*5eb20*/  LDL.LU R161, [R1+0x4cc] ;  /* 0x0004cc0001a17983 */ /* 0x000ee80000300800 */
[----:B------:R-:W4:Y:S01]  /*5eb30*/  LDL.LU R160, [R1+0x4c8] ;  /* 0x0004c80001a07983 */ /* 0x000f220000300800 */
[----:B-1----:R-:W-:-:S03]  /*5eb40*/  @P0 IMAD.MOV.U32 R14, RZ, RZ, R154 ;  /* 0x000000ffff0e0224 */ /* 0x002fc600078e009a */
[----:B------:R-:W5:Y:S04]  /*5eb50*/  LDL.LU R162, [R1+0x4c4] ;  /* 0x0004c40001a27983 */ /* 0x000f680000300800 */
[----:B------:R0:W-:Y:S04]  /*5eb60*/  @P0 STG.E.U16 desc[UR46][R14.64+0x1f2], R152 ;  /* 0x0001f2980e000986 */ /* 0x0001e8000c10152e */
[----:B------:R1:W-:Y:S01]  /*5eb70*/  @P2 STG.E.U16 desc[UR46][R12.64+0x1f0], R19 ;  /* 0x0001f0130c002986 */ /* 0x0003e2000c10152e */
[----:B0-----:R-:W-:-:S03]  /*5eb80*/  F2FP.BF16.F32.PACK_AB R14, RZ, R163 ;  /* 0x000000a3ff0e723e */ /* 0x001fc600000010ff */
[----:B------:R-:W2:Y:S01]  /*5eb90*/  LDL.LU R15, [R1+0x400] ;  /* 0x00040000010f7983 */ /* 0x000ea20000300800 */
[----:B------:R-:W-:-:S03]  /*5eba0*/  PRMT R153, R14, 0x7610, R153 ;  /* 0x000076100e997816 */ /* 0x000fc60000000099 */
[----:B------:R-:W3:Y:S04]  /*5ebb0*/  LDL.LU R152, [R1+0x408] ;  /* 0x0004080001987983 */ /* 0x000ee80000300800 */
[----:B-1----:R-:W4:Y:S04]  /*5ebc0*/  LDL.LU R19, [R1+0x404] ;  /* 0x0004040001137983 */ /* 0x002f280000300800 */
[----:B------:R-:W5:Y:S04]  /*5ebd0*/  LDL.LU R163, [R1+0x4c0] ;  /* 0x0004c00001a37983 */ /* 0x000f680000300800 */
[----:B------:R0:W-:Y:S04]  /*5ebe0*/  @P1 STG.E.U16 desc[UR46][R12.64+0x1f2], R153 ;  /* 0x0001f2990c001986 */ /* 0x0001e8000c10152e */
[----:B0-----:R-:W5:Y:S01]  /*5ebf0*/  LDL.LU R13, [R1+0x40c] ;  /* 0x00040c00010d7983 */ /* 0x001f620000300800 */
[----:B------:R-:W-:-:S02]  /*5ec00*/  ISETP.GT.AND P6, PT, R3, 0x100, PT ;  /* 0x000001000300780c */ /* 0x000fc40003fc4270 */
[----:B------:R-:W-:Y:S01]  /*5ec10*/  ISETP.GT.AND P5, PT, R3, 0x101, PT ;  /* 0x000001010300780c */ /* 0x000fe20003fa4270 */
[----:B------:R-:W5:Y:S01]  /*5ec20*/  LDL.LU R153, [R1+0x4bc] ;  /* 0x0004bc0001997983 */ /* 0x000f620000300800 */
[C---:B------:R-:W-:Y:S02]  /*5ec30*/  ISETP.GT.AND P2, PT, R0.reuse, RZ, P6 ;  /* 0x000000ff0000720c */ /* 0x040fe40003744270 */
[C---:B------:R-:W-:Y:S02]  /*5ec40*/  ISETP.GT.AND P3, PT, R0.reuse, RZ, P5 ;  /* 0x000000ff0000720c */ /* 0x040fe40002f64270 */
[C---:B------:R-:W-:Y:S02]  /*5ec50*/  ISETP.GT.AND P4, PT, R0.reuse, 0x8, P6 ;  /* 0x000000080000780c */ /* 0x040fe40003784270 */
[----:B------:R-:W-:Y:S01]  /*5ec60*/  ISETP.GT.AND P0, PT, R0, 0x8, P5 ;  /* 0x000000080000780c */ /* 0x000fe20002f04270 */
[-C--:B--2---:R-:W-:Y:S01]  /*5ec70*/  FMUL R15, R15, R2.reuse ;  /* 0x000000020f0f7220 */ /* 0x084fe20000400000 */
[----:B---3--:R-:W-:-:S04]  /*5ec80*/  FMUL R152, R152, R2 ;  /* 0x0000000298987220 */ /* 0x008fc80000400000 */
[----:B------:R-:W-:Y:S01]  /*5ec90*/  F2FP.BF16.F32.PACK_AB R15, RZ, R15 ;  /* 0x0000000fff0f723e */ /* 0x000fe200000010ff */
[----:B----4-:R-:W-:Y:S01]  /*5eca0*/  FMUL R19, R19, R2 ;  /* 0x0000000213137220 */ /* 0x010fe20000400000 */
[----:B------:R-:W-:Y:S02]  /*5ecb0*/  F2FP.BF16.F32.PACK_AB R12, RZ, R152 ;  /* 0x00000098ff0c723e */ /* 0x000fe400000010ff */
[----:B------:R-:W2:Y:S02]  /*5ecc0*/  LDL.LU R152, [R1+0x4b8] ;  /* 0x0004b80001987983 */ /* 0x000ea40000300800 */
[----:B------:R-:W-:Y:S02]  /*5ecd0*/  F2FP.BF16.F32.PACK_AB R14, RZ, R19 ;  /* 0x00000013ff0e723e */ /* 0x000fe400000010ff */
[----:B------:R-:W-:Y:S02]  /*5ece0*/  PRMT R19, R15, 0x7610, R19 ;  /* 0x000076100f137816 */ /* 0x000fe40000000013 */
[----:B------:R-:W-:Y:S01]  /*5ecf0*/  PRMT R15, R12, 0x7610, R15 ;  /* 0x000076100c0f7816 */ /* 0x000fe2000000000f */
[----:B------:R0:W-:Y:S01]  /*5ed00*/  @P3 STG.E.U16 desc[UR46][R10.64+0x202], R14 ;  /* 0x0002020e0a003986 */ /* 0x0001e2000c10152e */
[----:B-----5:R-:W-:-:S03]  /*5ed10*/  FMUL R13, R13, R2 ;  /* 0x000000020d0d7220 */ /* 0x020fc60000400000 */
[----:B------:R1:W-:Y:S02]  /*5ed20*/  @P2 STG.E.U16 desc[UR46][R10.64+0x200], R19 ;  /* 0x000200130a002986 */ /* 0x0003e4000c10152e */
[----:B------:R-:W-:-:S04]  /*5ed30*/  F2FP.BF16.F32.PACK_AB R12, RZ, R13 ;  /* 0x0000000dff0c723e */ /* 0x000fc800000010ff */
[----:B0-----:R-:W-:Y:S01]  /*5ed40*/  PRMT R14, R12, 0x7610, R14 ;  /* 0x000076100c0e7816 */ /* 0x001fe2000000000e */
[----:B-1----:R-:W3:Y:S04]  /*5ed50*/  LDL.LU R19, [R1+0x4b4] ;  /* 0x0004b40001137983 */ /* 0x002ee80000300800 */
[----:B------:R-:W4:Y:S04]  /*5ed60*/  LDL.LU R13, [R1+0x410] ;  /* 0x00041000010d7983 */ /* 0x000f280000300800 */
[----:B------:R-:W5:Y:S04]  /*5ed70*/  LDL.LU R12, [R1+0x414] ;  /* 0x00041400010c7983 */ /* 0x000f680000300800 */
[----:B------:R-:W-:Y:S04]  /*5ed80*/  @P4 STG.E.U16 desc[UR46][R6.64+0x200], R15 ;  /* 0x0002000f06004986 */ /* 0x000fe8000c10152e */
[----:B------:R0:W-:Y:S04]  /*5ed90*/  @P0 STG.E.U16 desc[UR46][R6.64+0x202], R14 ;  /* 0x0002020e06000986 */ /* 0x0001e8000c10152e */
[----:B0-----:R-:W2:Y:S01]  /*5eda0*/  LDL.LU R14, [R1+0x418] ;  /* 0x00041800010e7983 */ /* 0x001ea20000300800 */
[----:B------:R-:W-:-:S02]  /*5edb0*/  ISETP.GT.AND P6, PT, R3, 0x108, PT ;  /* 0x000001080300780c */ /* 0x000fc40003fc4270 */
[----:B------:R-:W-:Y:S02]  /*5edc0*/  ISETP.GT.AND P5, PT, R3, 0x109, PT ;  /* 0x000001090300780c */ /* 0x000fe40003fa4270 */
[C---:B------:R-:W-:Y:S02]  /*5edd0*/  ISETP.GT.AND P1, PT, R0.reuse, RZ, P6 ;  /* 0x000000ff0000720c */ /* 0x040fe40003724270 */
[C---:B------:R-:W-:Y:S02]  /*5ede0*/  ISETP.GT.AND P2, PT, R0.reuse, RZ, P5 ;  /* 0x000000ff0000720c */ /* 0x040fe40002f44270 */
[----:B------:R-:W-:Y:S01]  /*5edf0*/  ISETP.GT.AND P0, PT, R0, 0x8, P6 ;  /* 0x000000080000780c */ /* 0x000fe20003704270 */
[-C--:B----4-:R-:W-:Y:S01]  /*5ee00*/  FMUL R13, R13, R2.reuse ;  /* 0x000000020d0d7220 */ /* 0x090fe20000400000 */
[----:B-----5:R-:W-:-:S04]  /*5ee10*/  FMUL R12, R12, R2 ;  /* 0x000000020c0c7220 */ /* 0x020fc80000400000 */
[----:B------:R-:W-:Y:S02]  /*5ee20*/  F2FP.BF16.F32.PACK_AB R13, RZ, R13 ;  /* 0x0000000dff0d723e */ /* 0x000fe400000010ff */
[----:B------:R-:W-:Y:S02]  /*5ee30*/  F2FP.BF16.F32.PACK_AB R12, RZ, R12 ;  /* 0x0000000cff0c723e */ /* 0x000fe400000010ff */
[----:B------:R-:W-:Y:S02]  /*5ee40*/  PRMT R15, R13, 0x7610, R15 ;  /* 0x000076100d0f7816 */ /* 0x000fe4000000000f */
[----:B------:R-:W-:-:S03]  /*5ee50*/  PRMT R13, R12, 0x7610, R13 ;  /* 0x000076100c0d7816 */ /* 0x000fc6000000000d */
[----:B------:R0:W-:Y:S01]  /*5ee60*/  @P1 STG.E.U16 desc[UR46][R10.64+0x210], R15 ;  /* 0x0002100f0a001986 */ /* 0x0001e2000c10152e */
[----:B--2---:R-:W-:-:S03]  /*5ee70*/  FMUL R14, R14, R2 ;  /* 0x000000020e0e7220 */ /* 0x004fc60000400000 */
[----:B------:R1:W-:Y:S02]  /*5ee80*/  @P2 STG.E.U16 desc[UR46][R10.64+0x212], R13 ;  /* 0x0002120d0a002986 */ /* 0x0003e4000c10152e */
[----:B------:R-:W-:Y:S02]  /*5ee90*/  F2FP.BF16.F32.PACK_AB R12, RZ, R14 ;  /* 0x0000000eff0c723e */ /* 0x000fe400000010ff */
[----:B0-----:R-:W2:Y:S04]  /*5eea0*/  LDL.LU R15, [R1+0x430] ;  /* 0x00043000010f7983 */ /* 0x001ea80000300800 */
[----:B------:R0:W-:Y:S04]  /*5eeb0*/  @P0 STG.E.U16 desc[UR46][R6.64+0x210], R12 ;  /* 0x0002100c06000986 */ /* 0x0001e8000c10152e */
[----:B-1----:R-:W4:Y:S04]  /*5eec0*/  LDL.LU R13, [R1+0x41c] ;  /* 0x00041c00010d7983 */ /* 0x002f280000300800 */
[----:B0-----:R-:W5:Y:S01]  /*5eed0*/  LDL.LU R12, [R1+0x420] ;  /* 0x00042000010c7983 */ /* 0x001f620000300800 */
[-C--:B----4-:R-:W-:Y:S01]  /*5eee0*/  FMUL R13, R13, R2.reuse ;  /* 0x000000020d0d7220 */ /* 0x090fe20000400000 */
[----:B-----5:R-:W-:-:S04]  /*5eef0*/  FMUL R12, R12, R2 ;  /* 0x000000020c0c7220 */ /* 0x020fc80000400000 */
[----:B------:R-:W-:Y:S02]  /*5ef00*/  F2FP.BF16.F32.PACK_AB R13, RZ, R13 ;  /* 0x0000000dff0d723e */ /* 0x000fe400000010ff */
[----:B------:R-:W-:Y:S02]  /*5ef10*/  F2FP.BF16.F32.PACK_AB R12, RZ, R12 ;  /* 0x0000000cff0c723e */ /* 0x000fe400000010ff */
[----:B------:R-:W-:Y:S02]  /*5ef20*/  PRMT R14, R13, 0x7610, R14 ;  /* 0x000076100d0e7816 */ /* 0x000fe4000000000e */
[----:B------:R-:W-:Y:S02]  /*5ef30*/  PRMT R13, R12, 0x7610, R13 ;  /* 0x000076100c0d7816 */ /* 0x000fe4000000000d */
[----:B------:R-:W4:Y:S01]  /*5ef40*/  LDL.LU R12, [R1+0x424] ;  /* 0x00042400010c7983 */ /* 0x000f220000300800 */
[----:B------:R-:W-:Y:S02]  /*5ef50*/  ISETP.GT.AND P3, PT, R3, 0x110, PT ;  /* 0x000001100300780c */ /* 0x000fe40003f64270 */
[----:B------:R-:W-:-:S02]  /*5ef60*/  ISETP.GT.AND P1, PT, R0, 0x8, P5 ;  /* 0x000000080000780c */ /* 0x000fc40002f24270 */
[----:B------:R-:W-:Y:S02]  /*5ef70*/  ISETP.GT.AND P0, PT, R0, RZ, P3 ;  /* 0x000000ff0000720c */ /* 0x000fe40001f04270 */
[----:B------:R-:W-:-:S09]  /*5ef80*/  ISETP.GT.AND P2, PT, R3, 0x111, PT ;  /* 0x000001110300780c */ /* 0x000fd20003f44270 */
[----:B------:R-:W-:Y:S04]  /*5ef90*/  @P1 STG.E.U16 desc[UR46][R6.64+0x212], R14 ;  /* 0x0002120e06001986 */ /* 0x000fe8000c10152e */
[----:B------:R0:W-:Y:S01]  /*5efa0*/  @P0 STG.E.U16 desc[UR46][R10.64+0x220], R13 ;  /* 0x0002200d0a000986 */ /* 0x0001e2000c10152e */
[----:B------:R-:W-:Y:S01]  /*5efb0*/  ISETP.GT.AND P0, PT, R0, RZ, P2 ;  /* 0x000000ff0000720c */ /* 0x000fe20001704270 */
[----:B----4-:R-:W-:-:S05]  /*5efc0*/  FMUL R12, R12, R2 ;  /* 0x000000020c0c7220 */ /* 0x010fca0000400000 */
[----:B------:R-:W-:-:S04]  /*5efd0*/  F2FP.BF16.F32.PACK_AB R12, RZ, R12 ;  /* 0x0000000cff0c723e */ /* 0x000fc800000010ff */
[----:B0-----:R-:W-:Y:S02]  /*5efe0*/  PRMT R13, R12, 0x7610, R13 ;  /* 0x000076100c0d7816 */ /* 0x001fe4000000000d */
[----:B------:R-:W4:Y:S04]  /*5eff0*/  LDL.LU R12, [R1+0x428] ;  /* 0x00042800010c7983 */ /* 0x000f280000300800 */
[----:B------:R0:W-:Y:S04]  /*5f000*/  @P0 STG.E.U16 desc[UR46][R10.64+0x222], R13 ;  /* 0x0002220d0a000986 */ /* 0x0001e8000c10152e */
[----:B0-----:R-:W5:Y:S01]  /*5f010*/  LDL.LU R13, [R1+0x42c] ;  /* 0x00042c00010d7983 */ /* 0x001f620000300800 */
[----:B------:R-:W-:Y:S01]  /*5f020*/  ISETP.GT.AND P0, PT, R0, 0x8, P3 ;  /* 0x000000080000780c */ /* 0x000fe20001f04270 */
[----:B----4-:R-:W-:-:S05]  /*5f030*/  FMUL R12, R12, R2 ;  /* 0x000000020c0c7220 */ /* 0x010fca0000400000 */
[----:B------:R-:W-:-:S07]  /*5f040*/  F2FP.BF16.F32.PACK_AB R12, RZ, R12 ;  /* 0x0000000cff0c723e */ /* 0x000fce00000010ff */
[----:B------:R5:W-:Y:S01]  /*5f050*/  @P0 STG.E.U16 desc[UR46][R6.64+0x220], R12 ;  /* 0x0002200c06000986 */ /* 0x000be2000c10152e */
[----:B------:R-:W-:Y:S01]  /*5f060*/  ISETP.GT.AND P0, PT, R0, 0x8, P2 ;  /* 0x000000080000780c */ /* 0x000fe20001704270 */
[----:B-----5:R-:W-:-:S05]  /*5f070*/  FMUL R12, R13, R2 ;  /* 0x000000020d0c7220 */ /* 0x020fca0000400000 */
[----:B------:R-:W-:-:S04]  /*5f080*/  F2FP.BF16.F32.PACK_AB R12, RZ, R12 ;  /* 0x0000000cff0c723e */ /* 0x000fc800000010ff */
[----:B------:R-:W-:Y:S01]  /*5f090*/  PRMT R14, R12, 0x7610, R14 ;  /* 0x000076100c0e7816 */ /* 0x000fe2000000000e */
[----:B------:R-:W-:Y:S01]  /*5f0a0*/  VIADD R13, R155, UR10 ;  /* 0x0000000a9b0d7c36 */ /* 0x000fe20008000000 */
[----:B------:R-:W-:-:S03]  /*5f0b0*/  ISETP.GT.AND P2, PT, R3, 0x118, PT ;  /* 0x000001180300780c */ /* 0x000fc60003f44270 */
[----:B------:R0:W-:Y:S01]  /*5f0c0*/  @P0 STG.E.U16 desc[UR46][R6.64+0x222], R14 ;  /* 0x0002220e06000986 */ /* 0x0001e2000c10152e */
[----:B--2---:R-:W-:Y:S01]  /*5f0d0*/  FMUL R12, R15, R2 ;  /* 0x000000020f0c7220 */ /* 0x004fe20000400000 */
[----:B0-----:R-:W-:-:S04]  /*5f0e0*/  IADD3 R14, P0, R154, UR5, RZ ;  /* 0x000000059a0e7c10 */ /* 0x001fc8000ff1e0ff */
[----:B------:R-:W-:Y:S02]  /*5f0f0*/  IADD3.X R15, R13, UR4, RZ, P0, !PT ;  /* 0x000000040d0f7c10 */ /* 0x000fe400087fe4ff */
[----:B------:R-:W-:Y:S02]  /*5f100*/  ISETP.GT.AND P0, PT, R0, RZ, P2 ;  /* 0x000000ff0000720c */ /* 0x000fe40001704270 */
[----:B------:R-:W-:-:S11]  /*5f110*/  F2FP.BF16.F32.PACK_AB R12, RZ, R12 ;  /* 0x0000000cff0c723e */ /* 0x000fd600000010ff */
[----:B------:R0:W-:Y:S04]  /*5f120*/  @P0 STG.E.U16 desc[UR46][R10.64+0x230], R12 ;  /* 0x0002300c0a000986 */ /* 0x0001e8000c10152e */
[----:B0-----:R-:W2:Y:S01]  /*5f130*/  LDL.LU R12, [R1+0x434] ;  /* 0x00043400010c7983 */ /* 0x001ea20000300800 */
[----:B------:R-:W-:-:S04]  /*5f140*/  ISETP.GT.AND P1, PT, R3, 0x119, PT ;  /* 0x000001190300780c */ /* 0x000fc80003f24270 */
[----:B------:R-:W-:Y:S01]  /*5f150*/  ISETP.GT.AND P0, PT, R0, RZ, P1 ;  /* 0x000000ff0000720c */ /* 0x000fe20000f04270 */
        /* <DEDUP_REMOVED lines=169> */
[----:B------:R-:W-:Y:S02]  /*5fbf0*/  ISETP.GT.AND P0, PT, R0, RZ, P2 ;  /* 0x000000ff0000720c */ /* 0x000fe40001704270 */
[----:B------:R-:W-:Y:S01]  /*5fc00*/  ISETP.GT.AND P1, PT, R3, 0x159, PT ;  /* 0x000001590300780c */ /* 0x000fe20003f24270 */
[----:B--2---:R-:W-:-:S05]  /*5fc10*/  FMUL R12, R12, R2 ;  /* 0x000000020c0c7220 */ /* 0x004fca0000400000 */
[----:B------:R-:W-:-:S05]  /*5fc20*/  F2FP.BF16.F32.PACK_AB R12, RZ, R12 ;  /* 0x0000000cff0c723e */ /* 0x000fca00000010ff */
[----:B------:R3:W-:Y:S01]  /*5fc30*/  @P0 STG.E.U16 desc[UR46][R10.64+0x2b0], R12 ;  /* 0x0002b00c0a000986 */ /* 0x0007e2000c10152e */
[----:B------:R-:W-:Y:S01]  /*5fc40*/  ISETP.GT.AND P0, PT, R0, RZ, P1 ;  /* 0x000000ff0000720c */ /* 0x000fe20000f04270 */
[----:B---3--:R-:W-:-:S05]  /*5fc50*/  FMUL R12, R19, R2 ;  /* 0x00000002130c7220 */ /* 0x008fca0000400000 */
[----:B------:R-:W-:-:S07]  /*5fc60*/  F2FP.BF16.F32.PACK_AB R12, RZ, R12 ;  /* 0x0000000cff0c723e */ /* 0x000fce00000010ff */
[----:B------:R0:W-:Y:S01]  /*5fc70*/  @P0 STG.E.U16 desc[UR46][R10.64+0x2b2], R12 ;  /* 0x0002b20c0a000986 */ /* 0x0001e2000c10152e */
[----:B------:R-:W-:Y:S01]  /*5fc80*/  ISETP.GT.AND P0, PT, R0, 0x8, P2 ;  /* 0x000000080000780c */ /* 0x000fe20001704270 */
[----:B0-----:R-:W-:-:S05]  /*5fc90*/  FMUL R12, R152, R2 ;  /* 0x00000002980c7220 */ /* 0x001fca0000400000 */
[----:B------:R-:W-:-:S07]  /*5fca0*/  F2FP.BF16.F32.PACK_AB R12, RZ, R12 ;  /* 0x0000000cff0c723e */ /* 0x000fce00000010ff */
[----:B------:R0:W-:Y:S01]  /*5fcb0*/  @P0 STG.E.U16 desc[UR46][R6.64+0x2b0], R12 ;  /* 0x0002b00c06000986 */ /* 0x0001e2000c10152e */
[----:B------:R-:W-:Y:S02]  /*5fcc0*/  ISETP.GT.AND P0, PT, R0, 0x8, P1 ;  /* 0x000000080000780c */ /* 0x000fe40000f04270 */
[----:B------:R-:W-:Y:S01]  /*5fcd0*/  ISETP.GT.AND P2, PT, R3, 0x160, PT ;  /* 0x000001600300780c */ /* 0x000fe20003f44270 */
[----:B0-----:R-:W-:-:S05]  /*5fce0*/  FMUL R12, R153, R2 ;  /* 0x00000002990c7220 */ /* 0x001fca0000400000 */
[----:B------:R-:W-:-:S05]  /*5fcf0*/  F2FP.BF16.F32.PACK_AB R12, RZ, R12 ;  /* 0x0000000cff0c723e */ /* 0x000fca00000010ff */
        /* <DEDUP_REMOVED lines=428> */
[----:B------:R-:W5:Y:S01]  /*617c0*/  LDL.LU R177, [R1+0x3cc] ;  /* 0x0003cc0001b17983 */ /* 0x000f620000300800 */
[----:B0-----:R-:W-:-:S03]  /*617d0*/  FMUL R10, R165, R2 ;  /* 0x00000002a50a7220 */ /* 0x001fc60000400000 */
        /* <DEDUP_REMOVED lines=15> */
[----:B------:R-:W-:-:S03]  /*618d0*/  ISETP.GT.AND P6, PT, R3, 0x100, PT ;  /* 0x000001000300780c */ /* 0x000fc60003fc4270 */
[----:B------:R-:W3:Y:S01]  /*618e0*/  LDL.LU R7, [R1+0x2ac] ;  /* 0x0002ac0001077983 */ /* 0x000ee20000300800 */
        /* <DEDUP_REMOVED lines=258> */
[----:B---3--:R-:W-:Y:S02]  /*62910*/  FMUL R6, R7, R2 ;  /* 0x0000000207067220 */ /* 0x008fe40000400000 */
[----:B------:R-:W2:Y:S03]  /*62920*/  LDL.LU R7, [R1+0x9c] ;  /* 0x00009c0001077983 */ /* 0x000ea60000300800 */
[----:B------:R-:W-:-:S07]  /*62930*/  F2FP.BF16.F32.PACK_AB R6, RZ, R6 ;  /* 0x00000006ff06723e */ /* 0x000fce00000010ff */
[----:B------:R0:W-:Y:S01]  /*62940*/  @P6 STG.E.U16 desc[UR46][R22.64+0x2a2], R6 ;  /* 0x0002a20616006986 */ /* 0x0001e2000c10152e */
[----:B------:R-:W-:-:S04]  /*62950*/  ISETP.GT.AND P6, PT, R3, 0x158, PT ;  /* 0x000001580300780c */ /* 0x000fc80003fc4270 */
[----:B------:R-:W-:Y:S01]  /*62960*/  ISETP.GT.AND P6, PT, R0, 0x80, P6 ;  /* 0x000000800000780c */ /* 0x000fe200037c4270 */
[----:B0-----:R-:W-:Y:S02]  /*62970*/  FMUL R6, R11, R2 ;  /* 0x000000020b067220 */ /* 0x001fe40000400000 */
[----:B------:R-:W3:Y:S03]  /*62980*/  LDL.LU R11, [R1+0xb0] ;  /* 0x0000b000010b7983 */ /* 0x000ee60000300800 */
        /* <DEDUP_REMOVED lines=10> */
[----:B----4-:R-:W-:Y:S02]  /*62a30*/  FMUL R6, R152, R2 ;  /* 0x0000000298067220 */ /* 0x010fe40000400000 */
[----:B------:R-:W4:Y:S03]  /*62a40*/  LDL.LU R152, [R1+0xb8] ;  /* 0x0000b80001987983 */ /* 0x000f260000300800 */
[----:B------:R-:W-:-:S07]  /*62a50*/  F2FP.BF16.F32.PACK_AB R6, RZ, R6 ;  /* 0x00000006ff06723e */ /* 0x000fce00000010ff */
[----:B------:R5:W-:Y:S01]  /*62a60*/  @P6 STG.E.U16 desc[UR46][R22.64+0x2b0], R6 ;  /* 0x0002b00616006986 */ /* 0x000be2000c10152e */
[----:B------:R-:W-:-:S04]  /*62a70*/  ISETP.GT.AND P6, PT, R3, 0x159, PT ;  /* 0x000001590300780c */ /* 0x000fc80003fc4270 */
[----:B------:R-:W-:Y:S01]  /*62a80*/  ISETP.GT.AND P6, PT, R0, 0x88, P6 ;  /* 0x000000880000780c */ /* 0x000fe200037c4270 */
[----:B-----5:R-:W-:Y:S02]  /*62a90*/  FMUL R6, R153, R2 ;  /* 0x0000000299067220 */ /* 0x020fe40000400000 */
[----:B------:R-:W5:Y:S03]  /*62aa0*/  LDL.LU R153, [R1+0xbc] ;  /* 0x0000bc0001997983 */ /* 0x000f660000300800 */
[----:B------:R-:W-:-:S07]  /*62ab0*/  F2FP.BF16.F32.PACK_AB R6, RZ, R6 ;  /* 0x00000006ff06723e */ /* 0x000fce00000010ff */
[----:B------:R0:W-:Y:S01]  /*62ac0*/  @P6 STG.E.U16 desc[UR46][R22.64+0x2b2], R6 ;  /* 0x0002b20616006986 */ /* 0x0001e2000c10152e */
[----:B------:R-:W-:-:S04]  /*62ad0*/  ISETP.GT.AND P6, PT, R3, 0x160, PT ;  /* 0x000001600300780c */ /* 0x000fc80003fc4270 */
[----:B------:R-:W-:Y:S01]  /*62ae0*/  ISETP.GT.AND P6, PT, R0, 0x80, P6 ;  /* 0x000000800000780c */ /* 0x000fe200037c4270 */
[----:B0-----:R-:W-:Y:S02]  /*62af0*/  FMUL R6, R163, R2 ;  /* 0x00000002a3067220 */ /* 0x001fe40000400000 */
        /* <DEDUP_REMOVED lines=464> */
[----:B------:R0:W-:Y:S04]  /*64800*/  @P6 STG.E.U16 desc[UR46][R22.64+0x3f2], R6 ;  /* 0x0003f20616006986 */ /* 0x0001e8000c10152e */
[----:B0-----:R-:W2:Y:S01]  /*64810*/  LDL.LU R6, [R1] ;  /* 0x0000000001067983 */ /* 0x001ea20000300800 */
[----:B------:R-:W-:-:S03]  /*64820*/  ISETP.GT.AND P6, PT, R3, 0x100, PT ;  /* 0x000001000300780c */ /* 0x000fc60003fc4270 */
[----:B------:R-:W3:Y:S01]  /*64830*/  LDL.LU R22, [R1+0xa8] ;  /* 0x0000a80001167983 */ /* 0x000ee20000300800 */
[----:B------:R-:W-:-:S03]  /*64840*/  ISETP.GT.AND P6, PT, R0, 0x100, P6 ;  /* 0x000001000000780c */ /* 0x000fc600037c4270 */
[----:B------:R-:W4:Y:S01]  /*64850*/  LDL.LU R23, [R1+0xac] ;  /* 0x0000ac0001177983 */ /* 0x000f220000300800 */
[----:B--2---:R-:W-:-:S05]  /*64860*/  FMUL R6, R6, R2 ;  /* 0x0000000206067220 */ /* 0x004fca0000400000 */
[----:B------:R-:W-:-:S05]  /*64870*/  F2FP.BF16.F32.PACK_AB R6, RZ, R6 ;  /* 0x00000006ff06723e */ /* 0x000fca00000010ff */
        /* <DEDUP_REMOVED lines=226> */
[----:B------:R-:W-:-:S05]  /*656a0*/  FMUL R7, R7, R2 ;  /* 0x0000000207077220 */ /* 0x000fca0000400000 */
[----:B------:R-:W-:-:S04]  /*656b0*/  F2FP.BF16.F32.PACK_AB R7, RZ, R7 ;  /* 0x00000007ff07723e */ /* 0x000fc800000010ff */
[----:B------:R-:W-:Y:S01]  /*656c0*/  PRMT R10, R7, 0x7610, R10 ;  /* 0x00007610070a7816 */ /* 0x000fe2000000000a */
[----:B--2---:R-:W-:-:S05]  /*656d0*/  FMUL R6, R6, R2 ;  /* 0x0000000206067220 */ /* 0x004fca0000400000 */
[----:B------:R-:W-:-:S05]  /*656e0*/  F2FP.BF16.F32.PACK_AB R6, RZ, R6 ;  /* 0x00000006ff06723e */ /* 0x000fca00000010ff */
[----:B------:R0:W-:Y:S04]  /*656f0*/  @P6 STG.E.U16 desc[UR46][R20.64+0x290], R6 ;  /* 0x0002900614006986 */ /* 0x0001e8000c10152e */
[----:B0-----:R-:W2:Y:S04]  /*65700*/  LDL.LU R6, [R1+0xa4] ;  /* 0x0000a40001067983 */ /* 0x001ea80000300800 */
[----:B------:R-:W5:Y:S01]  /*65710*/  LDL.LU R7, [R1+0xa0] ;  /* 0x0000a00001077983 */ /* 0x000f620000300800 */
[----:B------:R-:W-:-:S04]  /*65720*/  ISETP.GT.AND P6, PT, R3, 0x149, PT ;  /* 0x000001490300780c */ /* 0x000fc80003fc4270 */
[----:B------:R-:W-:-:S13]  /*65730*/  ISETP.GT.AND P6, PT, R0, 0x108, P6 ;  /* 0x000001080000780c */ /* 0x000fda00037c4270 */
[----:B------:R0:W-:Y:S01]  /*65740*/  @P6 STG.E.U16 desc[UR46][R20.64+0x292], R10 ;  /* 0x0002920a14006986 */ /* 0x0001e2000c10152e */
[----:B------:R-:W-:-:S04]  /*65750*/  ISETP.GT.AND P6, PT, R3, 0x150, PT ;  /* 0x000001500300780c */ /* 0x000fc80003fc4270 */
[----:B------:R-:W-:Y:S01]  /*65760*/  ISETP.GT.AND P6, PT, R0, 0x100, P6 ;  /* 0x000001000000780c */ /* 0x000fe200037c4270 */
[----:B-----5:R-:W-:-:S05]  /*65770*/  FMUL R7, R7, R2 ;  /* 0x0000000207077220 */ /* 0x020fca0000400000 */
[----:B------:R-:W-:Y:S01]  /*65780*/  F2FP.BF16.F32.PACK_AB R7, RZ, R7 ;  /* 0x00000007ff07723e */ /* 0x000fe200000010ff */
[----:B--2---:R-:W-:-:S06]  /*65790*/  FMUL R6, R6, R2 ;  /* 0x0000000206067220 */ /* 0x004fcc0000400000 */
[----:B------:R1:W-:Y:S01]  /*657a0*/  @P6 STG.E.U16 desc[UR46][R4.64+0x2a0], R7 ;  /* 0x0002a00704006986 */ /* 0x0003e2000c10152e */
[----:B------:R-:W-:-:S04]  /*657b0*/  ISETP.GT.AND P6, PT, R3, 0x151, PT ;  /* 0x000001510300780c */ /* 0x000fc80003fc4270 */
[----:B------:R-:W-:Y:S02]  /*657c0*/  ISETP.GT.AND P6, PT, R0, 0x100, P6 ;  /* 0x000001000000780c */ /* 0x000fe400037c4270 */
[----:B------:R-:W-:-:S04]  /*657d0*/  F2FP.BF16.F32.PACK_AB R6, RZ, R6 ;  /* 0x00000006ff06723e */ /* 0x000fc800000010ff */
[----:B------:R-:W-:Y:S01]  /*657e0*/  PRMT R8, R6, 0x7610, R8 ;  /* 0x0000761006087816 */ /* 0x000fe20000000008 */
[----:B---3--:R-:W-:-:S06]  /*657f0*/  FMUL R6, R22, R2 ;  /* 0x0000000216067220 */ /* 0x008fcc0000400000 */
[----:B------:R2:W-:Y:S01]  /*65800*/  @P6 STG.E.U16 desc[UR46][R4.64+0x2a2], R8 ;  /* 0x0002a20804006986 */ /* 0x0005e2000c10152e */
[----:B------:R-:W-:-:S04]  /*65810*/  ISETP.GT.AND P6, PT, R3, 0x150, PT ;  /* 0x000001500300780c */ /* 0x000fc80003fc4270 */
[----:B------:R-:W-:Y:S02]  /*65820*/  ISETP.GT.AND P6, PT, R0, 0x108, P6 ;  /* 0x000001080000780c */ /* 0x000fe400037c4270 */
[----:B------:R-:W-:-:S04]  /*65830*/  F2FP.BF16.F32.PACK_AB R6, RZ, R6 ;  /* 0x00000006ff06723e */ /* 0x000fc800000010ff */
[----:B0-----:R-:W-:Y:S01]  /*65840*/  PRMT R10, R6, 0x7610, R10 ;  /* 0x00007610060a7816 */ /* 0x001fe2000000000a */
[----:B----4-:R-:W-:-:S06]  /*65850*/  FMUL R6, R23, R2 ;  /* 0x0000000217067220 */ /* 0x010fcc0000400000 */
[----:B------:R0:W-:Y:S01]  /*65860*/  @P6 STG.E.U16 desc[UR46][R20.64+0x2a0], R10 ;  /* 0x0002a00a14006986 */ /* 0x0001e2000c10152e */
[----:B------:R-:W-:-:S04]  /*65870*/  ISETP.GT.AND P6, PT, R3, 0x151, PT ;  /* 0x000001510300780c */ /* 0x000fc80003fc4270 */
[----:B------:R-:W-:Y:S02]  /*65880*/  ISETP.GT.AND P6, PT, R0, 0x108, P6 ;  /* 0x000001080000780c */ /* 0x000fe400037c4270 */
[----:B------:R-:W-:-:S04]  /*65890*/  F2FP.BF16.F32.PACK_AB R6, RZ, R6 ;  /* 0x00000006ff06723e */ /* 0x000fc800000010ff */
[----:B-1----:R-:W-:Y:S01]  /*658a0*/  PRMT R7, R6, 0x7610, R7 ;  /* 0x0000761006077816 */ /* 0x002fe20000000007 */
[----:B------:R-:W-:-:S06]  /*658b0*/  FMUL R6, R11, R2 ;  /* 0x000000020b067220 */ /* 0x000fcc0000400000 */
[----:B------:R1:W-:Y:S01]  /*658c0*/  @P6 STG.E.U16 desc[UR46][R20.64+0x2a2], R7 ;  /* 0x0002a20714006986 */ /* 0x0003e2000c10152e */
[----:B------:R-:W-:-:S04]  /*658d0*/  ISETP.GT.AND P6, PT, R3, 0x158, PT ;  /* 0x000001580300780c */ /* 0x000fc80003fc4270 */
[----:B------:R-:W-:Y:S02]  /*658e0*/  ISETP.GT.AND P6, PT, R0, 0x100, P6 ;  /* 0x000001000000780c */ /* 0x000fe400037c4270 */
[----:B------:R-:W-:-:S04]  /*658f0*/  F2FP.BF16.F32.PACK_AB R6, RZ, R6 ;  /* 0x00000006ff06723e */ /* 0x000fc800000010ff */
[----:B--2---:R-:W-:Y:S01]  /*65900*/  PRMT R8, R6, 0x7610, R8 ;  /* 0x0000761006087816 */ /* 0x004fe20000000008 */
[----:B------:R-:W-:-:S06]  /*65910*/  FMUL R6, R19, R2 ;  /* 0x0000000213067220 */ /* 0x000fcc0000400000 */
[----:B------:R2:W-:Y:S01]  /*65920*/  @P6 STG.E.U16 desc[UR46][R4.64+0x2b0], R8 ;  /* 0x0002b00804006986 */ /* 0x0005e2000c10152e */
[----:B------:R-:W-:-:S04]  /*65930*/  ISETP.GT.AND P6, PT, R3, 0x159, PT ;  /* 0x000001590300780c */ /* 0x000fc80003fc4270 */
[----:B------:R-:W-:Y:S02]  /*65940*/  ISETP.GT.AND P6, PT, R0, 0x100, P6 ;  /* 0x000001000000780c */ /* 0x000fe400037c4270 */
[----:B------:R-:W-:-:S04]  /*65950*/  F2FP.BF16.F32.PACK_AB R6, RZ, R6 ;  /* 0x00000006ff06723e */ /* 0x000fc800000010ff */
[----:B------:R-:W-:Y:S01]  /*65960*/  PRMT R9, R6, 0x7610, R9 ;  /* 0x0000761006097816 */ /* 0x000fe20000000009 */
[----:B------:R-:W-:-:S06]  /*65970*/  FMUL R6, R152, R2 ;  /* 0x0000000298067220 */ /* 0x000fcc0000400000 */
[----:B------:R3:W-:Y:S01]  /*65980*/  @P6 STG.E.U16 desc[UR46][R4.64+0x2b2], R9 ;  /* 0x0002b20904006986 */ /* 0x0007e2000c10152e */
[----:B------:R-:W-:-:S04]  /*65990*/  ISETP.GT.AND P6, PT, R3, 0x158, PT ;  /* 0x000001580300780c */ /* 0x000fc80003fc4270 */
[----:B------:R-:W-:Y:S02]  /*659a0*/  ISETP.GT.AND P6, PT, R0, 0x108, P6 ;  /* 0x000001080000780c */ /* 0x000fe400037c4270 */
[----:B------:R-:W-:-:S04]  /*659b0*/  F2FP.BF16.F32.PACK_AB R6, RZ, R6 ;  /* 0x00000006ff06723e */ /* 0x000fc800000010ff */
[----:B0-----:R-:W-:Y:S01]  /*659c0*/  PRMT R10, R6, 0x7610, R10 ;  /* 0x00007610060a7816 */ /* 0x001fe2000000000a */
[----:B------:R-:W-:-:S06]  /*659d0*/  FMUL R6, R153, R2 ;  /* 0x0000000299067220 */ /* 0x000fcc0000400000 */
        /* <DEDUP_REMOVED lines=16> */
[----:B---3--:R-:W-:Y:S01]  /*65ae0*/  PRMT R9, R6, 0x7610, R9 ;  /* 0x0000761006097816 */ /* 0x008fe20000000009 */
        /* <DEDUP_REMOVED lines=398> */
[----:B------:R-:W-:Y:S02]  /*673d0*/  ISETP.GT.AND P6, PT, R0, 0x100, P5 ;  /* 0x000001000000780c */ /* 0x000fe40002fc4270 */
[----:B------:R-:W-:-:S04]  /*673e0*/  F2FP.BF16.F32.PACK_AB R6, RZ, R6 ;  /* 0x00000006ff06723e */ /* 0x000fc800000010ff */
[----:B--2---:R-:W-:Y:S01]  /*673f0*/  PRMT R8, R6, 0x7610, R8 ;  /* 0x0000761006087816 */ /* 0x004fe20000000008 */
[----:B------:R-:W-:-:S06]  /*67400*/  FMUL R6, R175, R2 ;  /* 0x00000002af067220 */ /* 0x000fcc0000400000 */
[----:B------:R2:W-:Y:S01]  /*67410*/  @P6 STG.E.U16 desc[UR46][R4.64+0x3d0], R8 ;  /* 0x0003d00804006986 */ /* 0x0005e2000c10152e */
[----:B------:R-:W-:Y:S02]  /*67420*/  ISETP.GT.AND P6, PT, R0, 0x100, P3 ;  /* 0x000001000000780c */ /* 0x000fe40001fc4270 */
[----:B------:R-:W-:-:S04]  /*67430*/  F2FP.BF16.F32.PACK_AB R6, RZ, R6 ;  /* 0x00000006ff06723e */ /* 0x000fc800000010ff */
[----:B---3--:R-:W-:Y:S01]  /*67440*/  PRMT R9, R6, 0x7610, R9 ;  /* 0x0000761006097816 */ /* 0x008fe20000000009 */
[----:B------:R-:W-:-:S06]  /*67450*/  FMUL R6, R174, R2 ;  /* 0x00000002ae067220 */ /* 0x000fcc0000400000 */
[----:B------:R3:W-:Y:S01]  /*67460*/  @P6 STG.E.U16 desc[UR46][R4.64+0x3d2], R9 ;  /* 0x0003d20904006986 */ /* 0x0007e2000c10152e */
[----:B------:R-:W-:Y:S02]  /*67470*/  ISETP.GT.AND P6, PT, R0, 0x108, P5 ;  /* 0x000001080000780c */ /* 0x000fe40002fc4270 */
[----:B------:R-:W-:-:S04]  /*67480*/  F2FP.BF16.F32.PACK_AB R6, RZ, R6 ;  /* 0x00000006ff06723e */ /* 0x000fc800000010ff */
[----:B0-----:R-:W-:Y:S01]  /*67490*/  PRMT R10, R6, 0x7610, R10 ;  /* 0x00007610060a7816 */ /* 0x001fe2000000000a */
[----:B------:R-:W-:-:S06]  /*674a0*/  FMUL R6, R173, R2 ;  /* 0x00000002ad067220 */ /* 0x000fcc0000400000 */
[----:B------:R0:W-:Y:S01]  /*674b0*/  @P6 STG.E.U16 desc[UR46][R20.64+0x3d0], R10 ;  /* 0x0003d00a14006986 */ /* 0x0001e2000c10152e */
        /* <DEDUP_REMOVED lines=41> */
[----:B------:R-:W-:Y:S01]  /*67750*/  F2FP.BF16.F32.PACK_AB R6, RZ, R6 ;  /* 0x00000006ff06723e */ /* 0x000fe200000010ff */
[----:B------:R-:W-:-:S10]  /*67760*/  FMUL R24, R24, R2 ;  /* 0x0000000218187220 */ /* 0x000fd40000400000 */
[----:B------:R1:W-:Y:S01]  /*67770*/  @P6 STG.E.U16 desc[UR46][R20.64+0x3f2], R6 ;  /* 0x0003f20614006986 */ /* 0x0003e2000c10152e */
[----:B------:R-:W-:-:S04]  /*67780*/  ISETP.GT.AND P6, PT, R3, 0x100, PT ;  /* 0x000001000300780c */ /* 0x000fc80003fc4270 */
[----:B------:R-:W-:Y:S02]  /*67790*/  ISETP.GT.AND P6, PT, R0, 0x180, P6 ;  /* 0x000001800000780c */ /* 0x000fe400037c4270 */
[----:B------:R-:W-:Y:S01]  /*677a0*/  F2FP.BF16.F32.PACK_AB R24, RZ, R24 ;  /* 0x00000018ff18723e */ /* 0x000fe200000010ff */
[----:B------:R-:W-:Y:S02]  /*677b0*/  IMAD.MOV.U32 R12, RZ, RZ, R154 ;  /* 0x000000ffff0c7224 */ /* 0x000fe400078e009a */
[----:B------:R-:W-:-:S08]  /*677c0*/  FMUL R25, R25, R2 ;  /* 0x0000000219197220 */ /* 0x000fd00000400000 */
[----:B------:R1:W-:Y:S01]  /*677d0*/  @P6 STG.E.U16 desc[UR46][R12.64+0x200], R24 ;  /* 0x000200180c006986 */ /* 0x0003e2000c10152e */
[----:B------:R-:W-:-:S04]  /*677e0*/  ISETP.GT.AND P6, PT, R3, 0x101, PT ;  /* 0x000001010300780c */ /* 0x000fc80003fc4270 */
[----:B------:R-:W-:Y:S02]  /*677f0*/  ISETP.GT.AND P6, PT, R0, 0x180, P6 ;  /* 0x000001800000780c */ /* 0x000fe400037c4270 */
[----:B------:R-:W-:Y:S01]  /*67800*/  F2FP.BF16.F32.PACK_AB R25, RZ, R25 ;  /* 0x00000019ff19723e */ /* 0x000fe200000010ff */
[----:B------:R-:W-:-:S10]  /*67810*/  FMUL R26, R26, R2 ;  /* 0x000000021a1a7220 */ /* 0x000fd40000400000 */
        /* <DEDUP_REMOVED lines=571> */
[----:B------:R-:W-:Y:S02]  /*69bd0*/  ISETP.GT.AND P6, PT, R0, 0x180, P5 ;  /* 0x000001800000780c */ /* 0x000fe40002fc4270 */
[----:B------:R-:W-:Y:S01]  /*69be0*/  F2FP.BF16.F32.PACK_AB R140, RZ, R140 ;  /* 0x0000008cff8c723e */ /* 0x000fe200000010ff */
[----:B------:R-:W-:-:S10]  /*69bf0*/  FMUL R141, R141, R2 ;  /* 0x000000028d8d7220 */ /* 0x000fd40000400000 */
[----:B------:R1:W-:Y:S01]  /*69c00*/  @P6 STG.E.U16 desc[UR46][R12.64+0x3d0], R140 ;  /* 0x0003d08c0c006986 */ /* 0x0003e2000c10152e */
[C---:B------:R-:W-:Y:S02]  /*69c10*/  ISETP.GT.AND P6, PT, R0.reuse, 0x180, P3 ;  /* 0x000001800000780c */ /* 0x040fe40001fc4270 */
[----:B------:R-:W-:Y:S02]  /*69c20*/  F2FP.BF16.F32.PACK_AB R141, RZ, R141 ;  /* 0x0000008dff8d723e */ /* 0x000fe400000010ff */
[C---:B------:R-:W-:Y:S02]  /*69c30*/  ISETP.GT.AND P5, PT, R0.reuse, 0x188, P5 ;  /* 0x000001880000780c */ /* 0x040fe40002fa4270 */
[----:B------:R-:W-:Y:S01]  /*69c40*/  ISETP.GT.AND P3, PT, R0, 0x188, P3 ;  /* 0x000001880000780c */ /* 0x000fe20001f64270 */
[-C--:B------:R-:W-:Y:S01]  /*69c50*/  FMUL R142, R142, R2.reuse ;  /* 0x000000028e8e7220 */ /* 0x080fe20000400000 */
[-C--:B------:R-:W-:Y:S01]  /*69c60*/  FMUL R143, R143, R2.reuse ;  /* 0x000000028f8f7220 */ /* 0x080fe20000400000 */
[----:B------:R-:W-:-:S04]  /*69c70*/  FMUL R144, R144, R2 ;  /* 0x0000000290907220 */ /* 0x000fc80000400000 */
[----:B------:R1:W-:Y:S01]  /*69c80*/  @P6 STG.E.U16 desc[UR46][R12.64+0x3d2], R141 ;  /* 0x0003d28d0c006986 */ /* 0x0003e2000c10152e */
[C---:B------:R-:W-:Y:S02]  /*69c90*/  ISETP.GT.AND P6, PT, R0.reuse, 0x180, P0 ;  /* 0x000001800000780c */ /* 0x040fe400007c4270 */
[----:B------:R-:W-:Y:S02]  /*69ca0*/  F2FP.BF16.F32.PACK_AB R142, RZ, R142 ;  /* 0x0000008eff8e723e */ /* 0x000fe400000010ff */
[----:B------:R-:W-:Y:S02]  /*69cb0*/  F2FP.BF16.F32.PACK_AB R143, RZ, R143 ;  /* 0x0000008fff8f723e */ /* 0x000fe400000010ff */
[----:B------:R-:W-:Y:S02]  /*69cc0*/  F2FP.BF16.F32.PACK_AB R144, RZ, R144 ;  /* 0x00000090ff90723e */ /* 0x000fe400000010ff */
[C---:B------:R-:W-:Y:S01]  /*69cd0*/  ISETP.GT.AND P0, PT, R0.reuse, 0x188, P0 ;  /* 0x000001880000780c */ /* 0x040fe20000704270 */
[----:B------:R1:W-:Y:S01]  /*69ce0*/  @P5 STG.E.U16 desc[UR46][R14.64+0x3d0], R142 ;  /* 0x0003d08e0e005986 */ /* 0x0003e2000c10152e */
[----:B------:R-:W-:-:S03]  /*69cf0*/  ISETP.GT.AND P5, PT, R0, 0x180, P4 ;  /* 0x000001800000780c */ /* 0x000fc600027a4270 */
[----:B------:R1:W-:Y:S01]  /*69d00*/  @P3 STG.E.U16 desc[UR46][R14.64+0x3d2], R143 ;  /* 0x0003d28f0e003986 */ /* 0x0003e2000c10152e */
[C---:B------:R-:W-:Y:S02]  /*69d10*/  ISETP.GT.AND P4, PT, R0.reuse, 0x188, P4 ;  /* 0x000001880000780c */ /* 0x040fe40002784270 */
[C---:B------:R-:W-:Y:S01]  /*69d20*/  ISETP.GT.AND P3, PT, R0.reuse, 0x180, P1 ;  /* 0x000001800000780c */ /* 0x040fe20000f64270 */
[-C--:B------:R-:W-:Y:S01]  /*69d30*/  FMUL R145, R145, R2.reuse ;  /* 0x0000000291917220 */ /* 0x080fe20000400000 */
[----:B------:R1:W-:Y:S01]  /*69d40*/  @P6 STG.E.U16 desc[UR46][R12.64+0x3e0], R144 ;  /* 0x0003e0900c006986 */ /* 0x0003e2000c10152e */
[C---:B------:R-:W-:Y:S02]  /*69d50*/  ISETP.GT.AND P6, PT, R0.reuse, 0x180, P2 ;  /* 0x000001800000780c */ /* 0x040fe400017c4270 */
[C---:B------:R-:W-:Y:S02]  /*69d60*/  ISETP.GT.AND P2, PT, R0.reuse, 0x188, P2 ;  /* 0x000001880000780c */ /* 0x040fe40001744270 */
[----:B------:R-:W-:Y:S01]  /*69d70*/  ISETP.GT.AND P1, PT, R0, 0x188, P1 ;  /* 0x000001880000780c */ /* 0x000fe20000f24270 */
[-C--:B------:R-:W-:Y:S01]  /*69d80*/  FMUL R146, R146, R2.reuse ;  /* 0x0000000292927220 */ /* 0x080fe20000400000 */
[-C--:B------:R-:W-:Y:S01]  /*69d90*/  FMUL R147, R147, R2.reuse ;  /* 0x0000000293937220 */ /* 0x080fe20000400000 */
[-C--:B------:R-:W-:Y:S01]  /*69da0*/  FMUL R148, R148, R2.reuse ;  /* 0x0000000294947220 */ /* 0x080fe20000400000 */
[-C--:B------:R-:W-:Y:S01]  /*69db0*/  FMUL R149, R149, R2.reuse ;  /* 0x0000000295957220 */ /* 0x080fe20000400000 */
[-C--:B------:R-:W-:Y:S01]  /*69dc0*/  FMUL R150, R150, R2.reuse ;  /* 0x0000000296967220 */ /* 0x080fe20000400000 */
[----:B------:R-:W-:Y:S01]  /*69dd0*/  FMUL R151, R151, R2 ;  /* 0x0000000297977220 */ /* 0x000fe20000400000 */
[----:B------:R-:W-:-:S02]  /*69de0*/  F2FP.BF16.F32.PACK_AB R145, RZ, R145 ;  /* 0x00000091ff91723e */ /* 0x000fc400000010ff */
[----:B------:R-:W-:Y:S02]  /*69df0*/  F2FP.BF16.F32.PACK_AB R146, RZ, R146 ;  /* 0x00000092ff92723e */ /* 0x000fe400000010ff */
[----:B------:R-:W-:Y:S02]  /*69e00*/  F2FP.BF16.F32.PACK_AB R147, RZ, R147 ;  /* 0x00000093ff93723e */ /* 0x000fe400000010ff */
[----:B------:R-:W-:Y:S02]  /*69e10*/  F2FP.BF16.F32.PACK_AB R148, RZ, R148 ;  /* 0x00000094ff94723e */ /* 0x000fe400000010ff */
[----:B------:R-:W-:Y:S02]  /*69e20*/  F2FP.BF16.F32.PACK_AB R149, RZ, R149 ;  /* 0x00000095ff95723e */ /* 0x000fe400000010ff */
[----:B------:R-:W-:Y:S02]  /*69e30*/  F2FP.BF16.F32.PACK_AB R150, RZ, R150 ;  /* 0x00000096ff96723e */ /* 0x000fe400000010ff */
[----:B------:R-:W-:Y:S01]  /*69e40*/  F2FP.BF16.F32.PACK_AB R151, RZ, R151 ;  /* 0x00000097ff97723e */ /* 0x000fe200000010ff */
[----:B------:R1:W-:Y:S04]  /*69e50*/  @P5 STG.E.U16 desc[UR46][R12.64+0x3e2], R145 ;  /* 0x0003e2910c005986 */ /* 0x0003e8000c10152e */
[----:B------:R1:W-:Y:S04]  /*69e60*/  @P0 STG.E.U16 desc[UR46][R14.64+0x3e0], R146 ;  /* 0x0003e0920e000986 */ /* 0x0003e8000c10152e */
[----:B------:R1:W-:Y:S04]  /*69e70*/  @P4 STG.E.U16 desc[UR46][R14.64+0x3e2], R147 ;  /* 0x0003e2930e004986 */ /* 0x0003e8000c10152e */
[----:B------:R1:W-:Y:S04]  /*69e80*/  @P6 STG.E.U16 desc[UR46][R12.64+0x3f0], R148 ;  /* 0x0003f0940c006986 */ /* 0x0003e8000c10152e */
[----:B------:R1:W-:Y:S04]  /*69e90*/  @P3 STG.E.U16 desc[UR46][R12.64+0x3f2], R149 ;  /* 0x0003f2950c003986 */ /* 0x0003e8000c10152e */
[----:B------:R1:W-:Y:S04]  /*69ea0*/  @P2 STG.E.U16 desc[UR46][R14.64+0x3f0], R150 ;  /* 0x0003f0960e002986 */ /* 0x0003e8000c10152e */
[----:B------:R1:W-:Y:S02]  /*69eb0*/  @P1 STG.E.U16 desc[UR46][R14.64+0x3f2], R151 ;  /* 0x0003f2970e001986 */ /* 0x0003e4000c10152e */
.L_x_2068:
[----:B------:R-:W-:Y:S05]  /*69ec0*/  BSYNC B0 ;  /* 0x0000000000007941 */ /* 0x000fea0003800000 */
.L_x_28:
[----:B01----:R-:W2:Y:S04]  /*69ed0*/  LDL.LU R5, [R1+0xe00] ;  /* 0x000e000001057983 */ /* 0x003ea80000300800 */
[----:B------:R-:W2:Y:S01]  /*69ee0*/  LDL.LU R4, [R1+0xe04] ;  /* 0x000e040001047983 */ /* 0x000ea20000300800 */
[----:B------:R-:W-:Y:S01]  /*69ef0*/  ULDC UR4, c[0x0][0xc] ;  /* 0x0000030000047ab9 */ /* 0x000fe20000000800 */
[----:B------:R-:W-:Y:S01]  /*69f00*/  ULDC UR5, c[0x0][0x10] ;  /* 0x0000040000057ab9 */ /* 0x000fe20000000800 */
[----:B-----5:R-:W2:Y:S01]  /*69f10*/  LDC R3, c[0x0][0x14] ;  /* 0x00000500ff037b82 */ /* 0x020ea20000000800 */
[----:B------:R-:W-:Y:S01]  /*69f20*/  UIMAD.WIDE.U32 UR4, UR4, UR5, URZ ;  /* 0x00000005040472a5 */ /* 0x000fe2000f8e003f */
[----:B------:R-:W-:Y:S01]  /*69f30*/  PRMT R0, RZ, 0x7610, R0 ;  /* 0x00007610ff007816 */ /* 0x000fe20000000000 */
[----:B------:R-:W-:Y:S01]  /*69f40*/  UMOV UR41, 0xffffffff ;  /* 0xffffffff00297882 */ /* 0x000fe20000000000 */
[----:B------:R-:W-:-:S03]  /*69f50*/  UMOV UR42, 0xffffffff ;  /* 0xffffffff002a7882 */ /* 0x000fc60000000000 */
[----:B--2---:R-:W-:-:S04]  /*69f60*/  IMAD.WIDE.U32 R4, R3, UR4, R4 ;  /* 0x0000000403047c25 */ /* 0x004fc8000f8e0004 */
[----:B------:R-:W-:Y:S01]  /*69f70*/  IMAD R3, R3, UR5, RZ ;  /* 0x0000000503037c24 */ /* 0x000fe2000f8e02ff */
[----:B------:R-:W-:Y:S01]  /*69f80*/  ULDC.64 UR4, c[0x0][0x650] ;  /* 0x0001940000047ab9 */ /* 0x000fe20000000a00 */
[----:B------:R-:W-:Y:S01]  /*69f90*/  IMAD.MOV.U32 R7, RZ, RZ, R4 ;  /* 0x000000ffff077224 */ /* 0x000fe200078e0004 */
[----:B------:R-:W-:Y:S01]  /*69fa0*/  ISETP.GE.U32.AND P0, PT, R4, UR4, PT ;  /* 0x0000000404007c0c */ /* 0x000fe2000bf06070 */
[----:B------:R-:W-:-:S05]  /*69fb0*/  IMAD.IADD R6, R5, 0x1, R3 ;  /* 0x0000000105067824 */ /* 0x000fca00078e0203 */
[----:B------:R0:W-:Y:S01]  /*69fc0*/  STL [R1+0xe00], R6 ;  /* 0x000e000601007387 */ /* 0x0001e20000100800 */
[----:B------:R-:W-:-:S03]  /*69fd0*/  ISETP.GE.U32.AND.EX P0, PT, R6, UR5, PT, P0 ;  /* 0x0000000506007c0c */ /* 0x000fc6000bf06100 */
[----:B------:R0:W-:Y:S10]  /*69fe0*/  STL [R1+0xe04], R7 ;  /* 0x000e040701007387 */ /* 0x0001f40000100800 */
[----:B0-----:R-:W-:Y:S05]  /*69ff0*/  @P0 BRA `(.L_x_2069) ;  /* 0x0000000400880947 */ /* 0x001fea0003800000 */
[----:B------:R-:W0:Y:S01]  /*6a000*/  S2UR UR6, SR_CTAID.X ;  /* 0x00000000000679c3 */ /* 0x000e220000002500 */
[----:B------:R-:W-:Y:S01]  /*6a010*/  ULDC.64 UR12, c[0x0][0x628] ;  /* 0x00018a00000c7ab9 */ /* 0x000fe20000000a00 */
[----:B------:R-:W-:Y:S01]  /*6a020*/  ULDC UR4, c[0x0][0x150] ;  /* 0x0000540000047ab9 */ /* 0x000fe20000000800 */
[----:B------:R-:W-:Y:S01]  /*6a030*/  ISETP.NE.U32.AND P0, PT, RZ, UR12, PT ;  /* 0x0000000cff007c0c */ /* 0x000fe2000bf05070 */
[----:B------:R-:W-:Y:S01]  /*6a040*/  ULDC UR15, c[0x0][0x630] ;  /* 0x00018c00000f7ab9 */ /* 0x000fe20000000800 */
[C---:B------:R-:W-:Y:S01]  /*6a050*/  R2UR UR16, R7.reuse ;  /* 0x00000000071072ca */ /* 0x040fe200000e0000 */
[----:B------:R-:W-:Y:S01]  /*6a060*/  ULDC UR19, c[0x0][0x154] ;  /* 0x0000550000137ab9 */ /* 0x000fe20000000800 */
[----:B------:R-:W-:Y:S01]  /*6a070*/  ISETP.NE.AND.EX P0, PT, RZ, UR13, PT, P0 ;  /* 0x0000000dff007c0c */ /* 0x000fe2000bf05300 */
[----:B------:R-:W1:Y:S01]  /*6a080*/  S2UR UR18, SR_CTAID.Y ;  /* 0x00000000001279c3 */ /* 0x000e620000002600 */
[----:B------:R-:W-:Y:S02]  /*6a090*/  R2UR UR17, R6 ;  /* 0x00000000061172ca */ /* 0x000fe400000e0000 */
[----:B------:R-:W-:-:S02]  /*6a0a0*/  R2UR UR10, R7 ;  /* 0x00000000070a72ca */ /* 0x000fc400000e0000 */
[----:B------:R-:W-:Y:S02]  /*6a0b0*/  R2UR UR11, R6 ;  /* 0x00000000060b72ca */ /* 0x000fe400000e0000 */
[----:B0-----:R-:W-:-:S05]  /*6a0c0*/  I2FP.F32.U32 R0, UR6 ;  /* 0x0000000600007c45 */ /* 0x001fca0008201000 */
[----:B------:R-:W-:-:S04]  /*6a0d0*/  FMUL R0, R0, UR4 ;  /* 0x0000000400007c20 */ /* 0x000fc80008400000 */
[----:B------:R0:W2:Y:S01]  /*6a0e0*/  F2I.U32.TRUNC.NTZ R3, R0 ;  /* 0x0000000000037305 */ /* 0x0000a2000020f000 */
[----:B-1----:R-:W-:Y:S05]  /*6a0f0*/  @!P0 BRA `(.L_x_2070) ;  /* 0x0000000000308947 */ /* 0x002fea0003800000 */
        /* <DEDUP_REMOVED lines=12> */
.L_x_2070:
[----:B------:R-:W-:Y:S01]  /*6a1c0*/  USHF.R.U64 UR42, UR10, UR15, UR11 ;  /* 0x0000000f0a2a7299 */ /* 0x000fe2000800120b */
[----:B0-----:R-:W-:Y:S01]  /*6a1d0*/  I2FP.F32.U32 R0, UR18 ;  /* 0x0000001200007c45 */ /* 0x001fe20008201000 */
[----:B------:R-:W-:Y:S02]  /*6a1e0*/  USHF.R.U32.HI UR4, URZ, UR15, UR11 ;  /* 0x0000000f3f047299 */ /* 0x000fe4000801160b */
        /* <DEDUP_REMOVED lines=8> */
[----:B------:R-:W-:Y:S01]  /*6a270*/  UIMAD.WIDE.U32 UR8, UR10, UR12, UR8 ;  /* 0x0000000c0a0872a5 */ /* 0x000fe2000f8e0008 */
[----:B--2---:R-:W-:Y:S01]  /*6a280*/  R2UR UR12, R3 ;  /* 0x00000000030c72ca */ /* 0x004fe200000e0000 */
[----:B------:R-:W-:Y:S01]  /*6a290*/  UIMAD UR10, UR10, UR13, UR4 ;  /* 0x0000000d0a0a72a4 */ /* 0x000fe2000f8e0204 */
[----:B------:R-:W-:Y:S01]  /*6a2a0*/  ULDC UR11, c[0x0][0x618] ;  /* 0x00018600000b7ab9 */ /* 0x000fe20000000800 */
[----:B------:R-:W-:Y:S02]  /*6a2b0*/  ULDC UR21, c[0x0][0x658] ;  /* 0x0001960000157ab9 */ /* 0x000fe40000000800 */
[----:B------:R-:W-:Y:S01]  /*6a2c0*/  UIADD3 UR9, UR9, UR10, URZ ;  /* 0x0000000a09097290 */ /* 0x000fe2000fffe03f */
[----:B------:R-:W-:Y:S01]  /*6a2d0*/  UMOV UR15, 0xffffffff ;  /* 0xffffffff000f7882 */ /* 0x000fe20000000000 */
[----:B------:R-:W-:Y:S01]  /*6a2e0*/  ULDC.64 UR4, c[0x0][0x640] ;  /* 0x0001900000047ab9 */ /* 0x000fe20000000a00 */
[----:B------:R-:W-:Y:S01]  /*6a2f0*/  USHF.L.U32 UR15, UR15, UR21, URZ ;  /* 0x000000150f0f7299 */ /* 0x000fe2000800063f */
[----:B------:R-:W-:Y:S01]  /*6a300*/  ISETP.NE.U32.AND P0, PT, RZ, UR4, PT ;  /* 0x00000004ff007c0c */ /* 0x000fe2000bf05070 */
[----:B------:R-:W-:-:S02]  /*6a310*/  USHF.R.U64 UR16, UR8, UR11, UR9 ;  /* 0x0000000b08107299 */ /* 0x000fc40008001209 */
[----:B------:R-:W-:Y:S01]  /*6a320*/  USHF.R.U32.HI UR8, URZ, UR11, UR9 ;  /* 0x0000000b3f087299 */ /* 0x000fe20008011609 */
[----:B0-----:R-:W-:Y:S01]  /*6a330*/  R2UR UR14, R0 ;  /* 0x00000000000e72ca */ /* 0x001fe200000e0000 */
[----:B------:R-:W-:Y:S01]  /*6a340*/  ULDC UR17, c[0x0][0x608] ;  /* 0x0001820000117ab9 */ /* 0x000fe20000000800 */
[----:B------:R-:W-:Y:S01]  /*6a350*/  ULOP3.LUT UR40, URZ, UR15, URZ, 0x33, !UPT ;  /* 0x0000000f3f287292 */ /* 0x000fe2000f8e333f */
[----:B------:R-:W-:Y:S01]  /*6a360*/  ISETP.NE.AND.EX P0, PT, RZ, UR5, PT, P0 ;  /* 0x00000005ff007c0c */ /* 0x000fe2000bf05300 */
[----:B------:R-:W-:Y:S02]  /*6a370*/  USHF.R.U64 UR15, UR16, UR17, UR8 ;  /* 0x00000011100f7299 */ /* 0x000fe40008001208 */
[----:B------:R-:W-:Y:S02]  /*6a380*/  USHF.R.U32.HI UR8, URZ, UR17, UR8 ;  /* 0x000000113f087299 */ /* 0x000fe40008011608 */
[----:B------:R-:W-:Y:S02]  /*6a390*/  UIADD3 UR12, -UR12, URZ, URZ ;  /* 0x0000003f0c0c7290 */ /* 0x000fe4000fffe13f */
[----:B------:R-:W-:Y:S01]  /*6a3a0*/  USHF.R.U64 UR17, UR15, UR21, UR8 ;  /* 0x000000150f117299 */ /* 0x000fe20008001208 */
[----:B------:R-:W-:Y:S01]  /*6a3b0*/  UMOV UR19, 0x1 ;  /* 0x0000000100137882 */ /* 0x000fe20000000000 */
[----:B------:R-:W-:Y:S01]  /*6a3c0*/  ULDC UR13, c[0x0][0x144] ;  /* 0x00005100000d7ab9 */ /* 0x000fe20000000800 */
[----:B------:R-:W-:Y:S01]  /*6a3d0*/  ULDC UR7, c[0x0][0x600] ;  /* 0x0001800000077ab9 */ /* 0x000fe20000000800 */
[----:B------:R-:W-:-:S02]  /*6a3e0*/  USHF.L.U32 UR24, UR19, UR21, URZ ;  /* 0x0000001513187299 */ /* 0x000fc4000800063f */
[----:B------:R-:W-:Y:S02]  /*6a3f0*/  USHF.R.U32.HI UR8, URZ, UR21, UR8 ;  /* 0x000000153f087299 */ /* 0x000fe40008011608 */
[----:B------:R-:W-:Y:S02]  /*6a400*/  UIMAD UR21, UR13, UR12, UR6 ;  /* 0x0000000c0d1572a4 */ /* 0x000fe4000f8e0206 */
[----:B------:R-:W-:Y:S02]  /*6a410*/  UIADD3 UR20, UR7, -0x1, URZ ;  /* 0xffffffff07147890 */ /* 0x000fe4000fffe03f */
[----:B------:R-:W-:Y:S01]  /*6a420*/  UIADD3 UR19, -UR14, URZ, URZ ;  /* 0x0000003f0e137290 */ /* 0x000fe2000fffe13f */
        /* <DEDUP_REMOVED lines=17> */
.L_x_2071:
[----:B------:R-:W-:Y:S01]  /*6a540*/  UISETP.NE.AND UP0, UPT, UR39, URZ, UPT ;  /* 0x0000003f2700728c */ /* 0x000fe2000bf05270 */
[----:B------:R-:W-:Y:S01]  /*6a550*/  IMAD.MOV.U32 R0, RZ, RZ, 0x1 ;  /* 0x00000001ff007424 */ /* 0x000fe200078e00ff */
[----:B------:R-:W-:Y:S02]  /*6a560*/  USHF.R.U64 UR4, UR6, UR22, UR8 ;  /* 0x0000001606047299 */ /* 0x000fe40008001208 */
[----:B------:R-:W-:Y:S02]  /*6a570*/  ULOP3.LUT UR40, UR15, UR40, URZ, 0xc0, !UPT ;  /* 0x000000280f287292 */ /* 0x000fe4000f8ec03f */
[----:B------:R-:W-:Y:S02]  /*6a580*/  UIADD3 UR5, -UR4, URZ, URZ ;  /* 0x0000003f04057290 */ /* 0x000fe4000fffe13f */
[----:B------:R-:W-:Y:S02]  /*6a590*/  UIMAD UR40, UR24, UR4, UR40 ;  /* 0x00000004182872a4 */ /* 0x000fe4000f8e0228 */
[----:B------:R-:W-:-:S02]  /*6a5a0*/  ULOP3.LUT UR16, UR16, UR20, URZ, 0xc0, !UPT ;  /* 0x0000001410107292 */ /* 0x000fc4000f8ec03f */
[----:B------:R-:W-:Y:S02]  /*6a5b0*/  @UP0 UIMAD UR21, UR25, UR19, UR18 ;  /* 0x00000013191502a4 */ /* 0x000fe4000f8e0212 */
[----:B------:R-:W-:-:S03]  /*6a5c0*/  UIMAD UR4, UR5, UR23, UR17 ;  /* 0x00000017050472a4 */ /* 0x000fc6000f8e0211 */
[----:B------:R-:W-:Y:S01]  /*6a5d0*/  ULDC UR5, c[0x0][0x610] ;  /* 0x0001840000057ab9 */ /* 0x000fe20000000800 */
[----:B------:R-:W-:Y:S02]  /*6a5e0*/  UIMAD UR4, UR4, UR7, UR16 ;  /* 0x00000007040472a4 */ /* 0x000fe4000f8e0210 */
[----:B------:R-:W-:-:S04]  /*6a5f0*/  UIMAD UR40, UR40, UR5, UR21 ;  /* 0x00000005282872a4 */ /* 0x000fc8000f8e0215 */
[----:B------:R-:W-:Y:S02]  /*6a600*/  USEL UR41, UR4, UR40, !UP0 ;  /* 0x0000002804297287 */ /* 0x000fe4000c000000 */
[----:B------:R-:W-:-:S12]  /*6a610*/  USEL UR40, UR40, UR4, !UP0 ;  /* 0x0000000428287287 */ /* 0x000fd8000c000000 */
.L_x_2069:
[----:B------:R-:W-:-:S13]  /*6a620*/  LOP3.LUT P0, RZ, R0, 0xff, RZ, 0xc0, !PT ;  /* 0x000000ff00ff7812 */ /* 0x000fda000780c0ff */
[----:B------:R-:W-:Y:S05]  /*6a630*/  @P0 BRA `(.L_x_2072) ;  /* 0xfffff96800ac0947 */ /* 0x000fea000383ffff */
[----:B------:R-:W-:Y:S05]  /*6a640*/  EXIT ;  /* 0x000000000000794d */ /* 0x000fea0003800000 */
.L_x_3:
[----:B------:R-:W2:Y:S01]  /*6a650*/  LDL R4, [R1+0xe04] ;  /* 0x000e040001047983 */ /* 0x000ea20000100800 */
[----:B------:R-:W-:-:S03]  /*6a660*/  ULDC.64 UR8, c[0x0][0x650] ;  /* 0x0001940000087ab9 */ /* 0x000fc60000000a00 */
[----:B------:R-:W3:Y:S01]  /*6a670*/  LDL R3, [R1+0xe00] ;  /* 0x000e000001037983 */ /* 0x000ee20000100800 */
[----:B------:R-:W-:Y:S01]  /*6a680*/  PRMT R0, RZ, 0x7610, R0 ;  /* 0x00007610ff007816 */ /* 0x000fe20000000000 */
[----:B------:R-:W-:Y:S02]  /*6a690*/  IMAD.MOV.U32 R5, RZ, RZ, -0x1 ;  /* 0xffffffffff057424 */ /* 0x000fe400078e00ff */
[----:B------:R-:W-:Y:S02]  /*6a6a0*/  IMAD.MOV.U32 R2, RZ, RZ, -0x1 ;  /* 0xffffffffff027424 */ /* 0x000fe400078e00ff */
[----:B------:R-:W-:Y:S01]  /*6a6b0*/  IMAD.MOV.U32 R10, RZ, RZ, -0x1 ;  /* 0xffffffffff0a7424 */ /* 0x000fe200078e00ff */
[----:B--2---:R-:W-:-:S04]  /*6a6c0*/  ISETP.GE.U32.AND P0, PT, R4, UR8, PT ;  /* 0x0000000804007c0c */ /* 0x004fc8000bf06070 */
[----:B---3--:R-:W-:-:S13]  /*6a6d0*/  ISETP.GE.U32.AND.EX P0, PT, R3, UR9, PT, P0 ;  /* 0x0000000903007c0c */ /* 0x008fda000bf06100 */
[----:B------:R-:W-:Y:S05]  /*6a6e0*/  @P0 BRA `(.L_x_2073) ;  /* 0x00000004008c0947 */ /* 0x000fea0003800000 */
[----:B------:R-:W-:Y:S01]  /*6a6f0*/  I2FP.F32.U32 R0, UR4 ;  /* 0x0000000400007c45 */ /* 0x000fe20008201000 */
[----:B0-----:R-:W-:Y:S01]  /*6a700*/  ULDC.64 UR16, c[0x0][0x628] ;  /* 0x00018a0000107ab9 */ /* 0x001fe20000000a00 */
        /* <DEDUP_REMOVED lines=24> */
.L_x_2074:
        /* <DEDUP_REMOVED lines=24> */
[----:B------:R-:W-:Y:S01]  /*6aa10*/  UMOV UR19, 0x1 ;  /* 0x0000000100137882 */ /* 0x000fe20000000000 */
[----:B------:R-:W-:Y:S01]  /*6aa20*/  ULDC UR20, c[0x0][0x608] ;  /* 0x0001820000147ab9 */ /* 0x000fe20000000800 */
[----:B------:R-:W-:Y:S01]  /*6aa30*/  USHF.L.U32 UR26, UR19, UR23, URZ ;  /* 0x00000017131a7299 */ /* 0x000fe2000800063f */
[----:B------:R-:W-:Y:S01]  /*6aa40*/  ISETP.NE.AND.EX P0, PT, RZ, UR9, PT, P0 ;  /* 0x00000009ff007c0c */ /* 0x000fe2000bf05300 */
[----:B------:R-:W-:Y:S02]  /*6aa50*/  USHF.R.U64 UR19, UR18, UR20, UR11 ;  /* 0x0000001412137299 */ /* 0x000fe4000800120b */
[----:B------:R-:W-:Y:S02]  /*6aa60*/  USHF.R.U32.HI UR11, URZ, UR20, UR11 ;  /* 0x000000143f0b7299 */ /* 0x000fe4000801160b */
[----:B------:R-:W-:-:S02]  /*6aa70*/  UIADD3 UR15, -UR15, URZ, URZ ;  /* 0x0000003f0f0f7290 */ /* 0x000fc4000fffe13f */
[----:B------:R-:W-:Y:S01]  /*6aa80*/  USHF.R.U64 UR20, UR19, UR23, UR11 ;  /* 0x0000001713147299 */ /* 0x000fe2000800120b */
[----:B------:R-:W-:Y:S01]  /*6aa90*/  ULDC UR16, c[0x0][0x144] ;  /* 0x0000510000107ab9 */ /* 0x000fe20000000800 */
[----:B------:R-:W-:Y:S01]  /*6aaa0*/  ULDC UR6, c[0x0][0x600] ;  /* 0x0001800000067ab9 */ /* 0x000fe20000000800 */
[----:B------:R-:W-:Y:S02]  /*6aab0*/  USHF.R.U32.HI UR11, URZ, UR23, UR11 ;  /* 0x000000173f0b7299 */ /* 0x000fe4000801160b */
[----:B------:R-:W-:Y:S02]  /*6aac0*/  UIMAD UR23, UR16, UR15, UR4 ;  /* 0x0000000f101772a4 */ /* 0x000fe4000f8e0204 */
[----:B------:R-:W-:Y:S02]  /*6aad0*/  UIADD3 UR22, UR6, -0x1, URZ ;  /* 0xffffffff06167890 */ /* 0x000fe4000fffe03f */
[----:B------:R-:W-:Y:S02]  /*6aae0*/  ULOP3.LUT UR27, URZ, UR13, URZ, 0x33, !UPT ;  /* 0x0000000d3f1b7292 */ /* 0x000fe4000f8e333f */
        /* <DEDUP_REMOVED lines=18> */
.L_x_2075:
[----:B------:R-:W-:Y:S01]  /*6ac10*/  UISETP.NE.AND UP0, UPT, UR39, URZ, UPT ;  /* 0x0000003f2700728c */ /* 0x000fe2000bf05270 */
[----:B------:R-:W-:Y:S01]  /*6ac20*/  IMAD.MOV.U32 R0, RZ, RZ, 0x1 ;  /* 0x00000001ff007424 */ /* 0x000fe200078e00ff */
[----:B------:R-:W-:Y:S01]  /*6ac30*/  USHF.R.U64 UR8, UR4, UR24, UR11 ;  /* 0x0000001804087299 */ /* 0x000fe2000800120b */
[----:B------:R-:W-:Y:S01]  /*6ac40*/  IMAD.U32 R10, RZ, RZ, UR5 ;  /* 0x00000005ff0a7e24 */ /* 0x000fe2000f8e00ff */
[----:B------:R-:W-:Y:S02]  /*6ac50*/  ULOP3.LUT UR4, UR19, UR27, URZ, 0xc0, !UPT ;  /* 0x0000001b13047292 */ /* 0x000fe4000f8ec03f */
[----:B------:R-:W-:Y:S02]  /*6ac60*/  ULOP3.LUT UR18, UR18, UR22, URZ, 0xc0, !UPT ;  /* 0x0000001612127292 */ /* 0x000fe4000f8ec03f */
[----:B------:R-:W-:-:S03]  /*6ac70*/  UIMAD UR4, UR26, UR8, UR4 ;  /* 0x000000081a0472a4 */ /* 0x000fc6000f8e0204 */
[----:B------:R-:W-:Y:S02]  /*6ac80*/  @UP0 UIMAD UR23, UR28, UR21, UR7 ;  /* 0x000000151c1702a4 */ /* 0x000fe4000f8e0207 */
[----:B------:R-:W-:-:S03]  /*6ac90*/  UIADD3 UR7, -UR8, URZ, URZ ;  /* 0x0000003f08077290 */ /* 0x000fc6000fffe13f */
[----:B------:R-:W-:Y:S01]  /*6aca0*/  ULDC UR8, c[0x0][0x610] ;  /* 0x0001840000087ab9 */ /* 0x000fe20000000800 */
[----:B------:R-:W-:Y:S02]  /*6acb0*/  UIMAD UR7, UR7, UR25, UR20 ;  /* 0x00000019070772a4 */ /* 0x000fe4000f8e0214 */
[----:B------:R-:W-:Y:S02]  /*6acc0*/  UIMAD UR4, UR4, UR8, UR23 ;  /* 0x00000008040472a4 */ /* 0x000fe4000f8e0217 */
[----:B------:R-:W-:-:S04]  /*6acd0*/  UIMAD UR7, UR7, UR6, UR18 ;  /* 0x00000006070772a4 */ /* 0x000fc8000f8e0212 */
[----:B------:R-:W-:Y:S02]  /*6ace0*/  USEL UR6, UR7, UR4, !UP0 ;  /* 0x0000000407067287 */ /* 0x000fe4000c000000 */
[----:B------:R-:W-:-:S04]  /*6acf0*/  USEL UR4, UR4, UR7, !UP0 ;  /* 0x0000000704047287 */ /* 0x000fc8000c000000 */
[----:B------:R-:W-:Y:S02]  /*6ad00*/  IMAD.U32 R2, RZ, RZ, UR6 ;  /* 0x00000006ff027e24 */ /* 0x000fe4000f8e00ff */
[----:B------:R-:W-:-:S07]  /*6ad10*/  IMAD.U32 R5, RZ, RZ, UR4 ;  /* 0x00000004ff057e24 */ /* 0x000fce000f8e00ff */
.L_x_2073:
[----:B------:R-:W-:-:S08]  /*6ad20*/  NOP ;  /* 0x0000000000007918 */ /* 0x000fd00000000000 */
[----:B0-----:R-:W0:-:S00]  /*6ad30*/  USETMAXREG.DEALLOC.CTAPOOL 0x18 ;  /* 0x00000018000079c8 */ /* 0x001e0000080e0500 */
[----:B------:R-:W-:-:S13]  /*6ad40*/  ISETP.NE.AND P0, PT, RZ, UR10, PT ;  /* 0x0000000aff007c0c */ /* 0x000fda000bf05270 */
[----:B------:R-:W-:Y:S05]  /*6ad50*/  @P0 EXIT ;  /* 0x000000000000094d */ /* 0x000fea0003800000 */
[----:B0-----:R-:W-:Y:S01]  /*6ad60*/  LOP3.LUT P0, RZ, R0, 0xff, RZ, 0xc0, !PT ;  /* 0x000000ff00ff7812 */ /* 0x001fe2000780c0ff */
[----:B------:R-:W-:Y:S02]  /*6ad70*/  IMAD.MOV.U32 R0, RZ, RZ, 0x1 ;  /* 0x00000001ff007424 */ /* 0x000fe400078e00ff */
[----:B------:R-:W-:-:S10]  /*6ad80*/  IMAD.MOV.U32 R7, RZ, RZ, RZ ;  /* 0x000000ffff077224 */ /* 0x000fd400078e00ff */
[----:B------:R-:W-:Y:S05]  /*6ad90*/  @!P0 BRA `(.L_x_2076) ;  /* 0x0000000c005c8947 */ /* 0x000fea0003800000 */
[----:B------:R-:W0:Y:S01]  /*6ada0*/  S2R R3, SR_TID.X ;  /* 0x0000000000037919 */ /* 0x000e220000002100 */
[----:B------:R-:W1:Y:S01]  /*6adb0*/  LDC R0, c[0x0][0x28c] ;  /* 0x0000a300ff007b82 */ /* 0x000e620000000800 */
[----:B------:R-:W-:Y:S01]  /*6adc0*/  ULDC UR5, c[0x0][0x658] ;  /* 0x0001960000057ab9 */ /* 0x000fe20000000800 */
[----:B------:R-:W-:Y:S01]  /*6add0*/  UMOV UR7, 0xffffffff ;  /* 0xffffffff00077882 */ /* 0x000fe20000000000 */
[----:B------:R-:W-:Y:S01]  /*6ade0*/  ULDC UR6, c[0x0][0xc] ;  /* 0x0000030000067ab9 */ /* 0x000fe20000000800 */
[----:B------:R-:W-:Y:S01]  /*6adf0*/  USHF.L.U32 UR9, UR7, UR5, URZ ;  /* 0x0000000507097299 */ /* 0x000fe2000800063f */
[----:B------:R-:W-:Y:S01]  /*6ae00*/  BSSY B0, `(.L_x_2076) ;  /* 0x00000d0000007945 */ /* 0x000fe20003800000 */
[----:B------:R-:W-:Y:S01]  /*6ae10*/  UMOV UR8, 0x1 ;  /* 0x0000000100087882 */ /* 0x000fe20000000000 */
[----:B------:R-:W-:Y:S01]  /*6ae20*/  ULDC UR7, c[0x0][0x10] ;  /* 0x0000040000077ab9 */ /* 0x000fe20000000800 */
[----:B------:R-:W-:Y:S01]  /*6ae30*/  USHF.L.U32 UR5, UR8, UR5, URZ ;  /* 0x0000000508057299 */ /* 0x000fe2000800063f */
[----:B------:R-:W-:Y:S01]  /*6ae40*/  IMAD.MOV.U32 R8, RZ, RZ, 0x1 ;  /* 0x00000001ff087424 */ /* 0x000fe200078e00ff */
[----:B------:R-:W-:Y:S01]  /*6ae50*/  UIMAD.WIDE.U32 UR6, UR6, UR7, URZ ;  /* 0x00000007060672a5 */ /* 0x000fe2000f8e003f */
[----:B------:R-:W-:Y:S01]  /*6ae60*/  IMAD.MOV.U32 R7, RZ, RZ, RZ ;  /* 0x000000ffff077224 */ /* 0x000fe200078e00ff */
[----:B------:R-:W-:Y:S01]  /*6ae70*/  ULDC UR8, c[0x0][0x14] ;  /* 0x0000050000087ab9 */ /* 0x000fe20000000800 */
[----:B------:R-:W-:Y:S01]  /*6ae80*/  ULDC UR4, c[0x0][0x600] ;  /* 0x0001800000047ab9 */ /* 0x000fe20000000800 */
[----:B------:R-:W-:-:S02]  /*6ae90*/  UIMAD.WIDE.U32 UR20, UR6, UR8, URZ ;  /* 0x00000008061472a5 */ /* 0x000fc4000f8e003f */
[----:B------:R-:W-:Y:S02]  /*6aea0*/  UIMAD UR7, UR7, UR8, URZ ;  /* 0x00000008070772a4 */ /* 0x000fe4000f8e023f */
[----:B------:R-:W-:Y:S02]  /*6aeb0*/  ULOP3.LUT UR24, UR38, 0x2, URZ, 0xfc, !UPT ;  /* 0x0000000226187892 */ /* 0x000fe4000f8efc3f */
[----:B------:R-:W-:Y:S02]  /*6aec0*/  UIADD3 UR4, UR4, -0x1, URZ ;  /* 0xffffffff04047890 */ /* 0x000fe4000fffe03f */
[----:B------:R-:W-:Y:S01]  /*6aed0*/  ULOP3.LUT UR6, URZ, UR9, URZ, 0x33, !UPT ;  /* 0x000000093f067292 */ /* 0x000fe2000f8e333f */
[----:B-1----:R-:W-:Y:S01]  /*6aee0*/  VIADD R0, R0, 0x1f ;  /* 0x0000001f00007836 */ /* 0x002fe20000000000 */
[----:B------:R-:W-:Y:S01]  /*6aef0*/  UIADD3 UR7, UR21, UR7, URZ ;  /* 0x0000000715077290 */ /* 0x000fe2000fffe03f */
[----:B------:R-:W-:Y:S01]  /*6af00*/  ULDC.64 UR22, c[0x0][0x198] ;  /* 0x0000660000167ab9 */ /* 0x000fe20000000a00 */
[----:B0-----:R-:W-:-:S02]  /*6af10*/  LOP3.LUT P2, RZ, R3, 0x7f, RZ, 0xc0, !PT ;  /* 0x0000007f03ff7812 */ /* 0x001fc4000784c0ff */
[----:B------:R-:W-:Y:S02]  /*6af20*/  LOP3.LUT P0, RZ, R3, 0x1f, RZ, 0xc0, !PT ;  /* 0x0000001f03ff7812 */ /* 0x000fe4000780c0ff */
[----:B------:R-:W-:Y:S02]  /*6af30*/  SHF.R.S32.HI R3, RZ, 0x1f, R0 ;  /* 0x0000001fff037819 */ /* 0x000fe40000011400 */
[----:B------:R-:W-:Y:S02]  /*6af40*/  PLOP3.LUT P0, PT, P0, P2, PT, 0x8a, 0x0 ;  /* 0x000000000000781c */ /* 0x000fe40000705172 */
[----:B------:R-:W-:Y:S01]  /*6af50*/  LEA.HI R3, R3, R0, RZ, 0x5 ;  /* 0x0000000003037211 */ /* 0x000fe200078f28ff */
[----:B------:R-:W-:-:S03]  /*6af60*/  IMAD.MOV.U32 R0, RZ, RZ, 0x1 ;  /* 0x00000001ff007424 */ /* 0x000fc600078e00ff */
[----:B------:R-:W-:-:S05]  /*6af70*/  SHF.R.S32.HI R6, RZ, 0x5, R3 ;  /* 0x00000005ff067819 */ /* 0x000fca0000011403 */
[----:B------:R-:W-:-:S07]  /*6af80*/  VIADD R11, R6, 0x1 ;  /* 0x00000001060b7836 */ /* 0x000fce0000000000 */
.L_x_2088:
[----:B------:R-:W-:-:S03]  /*6af90*/  UMOV UR8, 0xffffffff ;  /* 0xffffffff00087882 */ /* 0x000fc60000000000 */
[----:B------:R-:W-:Y:S05]  /*6afa0*/  BRA.DIV UR8, `(.L_x_2077) ;  /* 0x0000000e08a47947 */ /* 0x000fea000b800000 */
[----:B------:R-:W-:-:S13]  /*6afb0*/  ELECT P6, URZ, PT ;  /* 0x00000000003f782f */ /* 0x000fda00038c0000 */
.L_x_2098:
[----:B------:R-:W0:Y:S01]  /*6afc0*/  LDC R3, c[0x0][0x28c] ;  /* 0x0000a300ff037b82 */ /* 0x000e220000000800 */
[----:B------:R-:W-:Y:S01]  /*6afd0*/  BSSY B1, `(.L_x_2078) ;  /* 0x0000036000017945 */ /* 0x000fe20003800000 */
[----:B0-----:R-:W-:-:S13]  /*6afe0*/  ISETP.LT.OR P6, PT, R3, 0x1, !P6 ;  /* 0x000000010300780c */ /* 0x001fda00077c1670 */
[----:B------:R-:W-:Y:S05]  /*6aff0*/  @P6 BRA `(.L_x_2079) ;  /* 0x0000000000cc6947 */ /* 0x000fea0003800000 */
[----:B------:R-:W-:Y:S02]  /*6b000*/  IMAD.SHL.U32 R2, R2, 0x200, RZ ;  /* 0x0000020002027824 */ /* 0x000fe400078e00ff */
[----:B------:R-:W-:Y:S02]  /*6b010*/  IMAD.SHL.U32 R5, R5, 0x200, RZ ;  /* 0x0000020005057824 */ /* 0x000fe400078e00ff */
[----:B------:R-:W-:Y:S02]  /*6b020*/  IMAD.MOV.U32 R14, RZ, RZ, RZ ;  /* 0x000000ffff0e7224 */ /* 0x000fe400078e00ff */
[----:B------:R-:W-:Y:S02]  /*6b030*/  IMAD.MOV.U32 R4, RZ, RZ, R11 ;  /* 0x000000ffff047224 */ /* 0x000fe400078e000b */
[----:B------:R-:W-:Y:S02]  /*6b040*/  IMAD.MOV.U32 R3, RZ, RZ, R0 ;  /* 0x000000ffff037224 */ /* 0x000fe400078e0000 */
[----:B------:R-:W-:-:S07]  /*6b050*/  IMAD.MOV.U32 R9, RZ, RZ, R7 ;  /* 0x000000ffff097224 */ /* 0x000fce00078e0007 */
.L_x_2083:
[----:B------:R-:W0:Y:S01]  /*6b060*/  S2R R13, SR_CgaCtaId ;  /* 0x00000000000d7919 */ /* 0x000e220000008800 */
[----:B------:R-:W-:-:S04]  /*6b070*/  MOV R12, 0x400 ;  /* 0x00000400000c7802 */ /* 0x000fc80000000f00 */
[----:B0-----:R-:W-:Y:S02]  /*6b080*/  LEA R16, R13, R12, 0x18 ;  /* 0x0000000c0d107211 */ /* 0x001fe400078ec0ff */
[----:B------:R-:W-:Y:S01]  /*6b090*/  SHF.L.U32 R12, R3, 0x1f, RZ ;  /* 0x0000001f030c7819 */ /* 0x000fe200000006ff */
[----:B------:R-:W0:Y:S02]  /*6b0a0*/  @!P2 LDC R13, c[0x0][0x500] ;  /* 0x00014000ff0dab82 */ /* 0x000e240000000800 */
[----:B------:R-:W-:-:S04]  /*6b0b0*/  IMAD R15, R9, 0x8, R16 ;  /* 0x00000008090f7824 */ /* 0x000fc800078e0210 */
[----:B------:R-:W1:Y:S02]  /*6b0c0*/  SYNCS.PHASECHK.TRANS64.TRYWAIT P1, [R15+URZ+0x18], R12 ;  /* 0x0000180c0f0075a7 */ /* 0x000e64000802017f */
[----:B-1----:R-:W-:Y:S05]  /*6b0d0*/  @!P1 BRA `(.L_x_2080) ;  /* 0x0000000c00789947 */ /* 0x002fea0003800000 */
.L_x_2099:
[----:B------:R-:W-:Y:S01]  /*6b0e0*/  UPRMT UR8, UR24, 0x9910, URZ ;  /* 0x0000991018087896 */ /* 0x000fe2000800003f */
[----:B0-----:R0:W-:Y:S03]  /*6b0f0*/  @!P2 SYNCS.ARRIVE.TRANS64 RZ, [R15+URZ], R13 ;  /* 0x0000000d0fffa9a7 */ /* 0x0011e6000800003f */
[----:B------:R-:W-:-:S06]  /*6b100*/  UISETP.NE.AND UP0, UPT, UR8, 0x2, UPT ;  /* 0x000000020800788c */ /* 0x000fcc000bf05270 */
[----:B------:R-:W-:-:S13]  /*6b110*/  PLOP3.LUT P1, PT, PT, PT, UP0, 0x80, 0x0 ;  /* 0x000000000000781c */ /* 0x000fda0003f2f008 */
[----:B0-----:R-:W-:Y:S05]  /*6b120*/  @P1 BRA `(.L_x_2081) ;  /* 0x0000000000041947 */ /* 0x001fea0003800000 */
[----:B------:R-:W-:Y:S01]  /*6b130*/  BPT.TRAP 0x1 ;  /* 0x000000040000795c */ /* 0x000fe20000300000 */
.L_x_2081:
[----:B------:R-:W-:Y:S05]  /*6b140*/  @P0 BRA `(.L_x_2082) ;  /* 0x0000000000040947 */ /* 0x000fea0003800000 */
[----:B------:R-:W-:Y:S01]  /*6b150*/  BPT.TRAP 0x1 ;  /* 0x000000040000795c */ /* 0x000fe20000300000 */
.L_x_2082:
[----:B------:R-:W-:Y:S01]  /*6b160*/  IMAD R16, R9, 0x8000, R16 ;  /* 0x0000800009107824 */ /* 0x000fe200078e0210 */
[----:B------:R-:W-:Y:S01]  /*6b170*/  R2UR UR9, R15 ;  /* 0x000000000f0972ca */ /* 0x000fe200000e0000 */
[----:B------:R-:W-:Y:S01]  /*6b180*/  VIADD R4, R4, 0xffffffff ;  /* 0xffffffff04047836 */ /* 0x000fe20000000000 */
[----:B------:R-:W-:Y:S01]  /*6b190*/  UIADD3 UR14, UP0, UR22, 0xf0, URZ ;  /* 0x000000f0160e7890 */ /* 0x000fe2000ff1e03f */
[----:B------:R-:W-:Y:S01]  /*6b1a0*/  R2UR UR11, R5 ;  /* 0x00000000050b72ca */ /* 0x000fe200000e0000 */
[----:B------:R-:W-:Y:S01]  /*6b1b0*/  UIADD3 UR26, UP1, UR22, 0x1f0, URZ ;  /* 0x000001f0161a7890 */ /* 0x000fe2000ff3e03f */
[----:B------:R-:W-:Y:S01]  /*6b1c0*/  R2UR UR8, R16 ;  /* 0x00000000100872ca */ /* 0x000fe200000e0000 */
[----:B------:R-:W-:Y:S01]  /*6b1d0*/  UIADD3.X UR15, URZ, UR23, URZ, UP0, !UPT ;  /* 0x000000173f0f7290 */ /* 0x000fe200087fe43f */
[----:B------:R-:W-:Y:S01]  /*6b1e0*/  R2UR UR10, R14 ;  /* 0x000000000e0a72ca */ /* 0x000fe200000e0000 */
[----:B------:R-:W-:Y:S01]  /*6b1f0*/  VIADD R9, R9, 0x1 ;  /* 0x0000000109097836 */ /* 0x000fe20000000000 */
[----:B------:R-:W-:Y:S01]  /*6b200*/  R2UR UR12, R10 ;  /* 0x000000000a0c72ca */ /* 0x000fe200000e0000 */
[----:B------:R-:W-:Y:S01]  /*6b210*/  UIADD3.X UR27, URZ, UR23, URZ, UP1, !UPT ;  /* 0x000000173f1b7290 */ /* 0x000fe20008ffe43f */
[----:B------:R-:W-:Y:S01]  /*6b220*/  R2UR UR19, R2 ;  /* 0x00000000021372ca */ /* 0x000fe200000e0000 */
[----:B------:R-:W-:Y:S01]  /*6b230*/  UMOV UR16, 0x0 ;  /* 0x0000000000107882 */ /* 0x000fe20000000000 */
[----:B------:R-:W-:Y:S01]  /*6b240*/  ISETP.GT.AND P3, PT, R4, 0x1, PT ;  /* 0x000000010400780c */ /* 0x000fe20003f64270 */
[----:B------:R-:W-:Y:S01]  /*6b250*/  UMOV UR17, 0x10000000 ;  /* 0x1000000000117882 */ /* 0x000fe20000000000 */
[----:B------:R-:W-:Y:S01]  /*6b260*/  ISETP.NE.AND P1, PT, R9, 0x3, PT ;  /* 0x000000030900780c */ /* 0x000fe20003f25270 */
[----:B------:R-:W-:-:S02]  /*6b270*/  VIADD R14, R14, 0x20 ;  /* 0x000000200e0e7836 */ /* 0x000fc40000000000 */
[----:B------:R-:W-:Y:S01]  /*6b280*/  UIADD3 UR13, UR8, 0x100, URZ ;  /* 0x00000100080d7890 */ /* 0x000fe2000fffe03f */
[----:B-1----:R-:W-:Y:S01]  /*6b290*/  SEL R12, RZ, 0x1, P1 ;  /* 0x00000001ff0c7807 */ /* 0x002fe20000800000 */
[----:B------:R-:W-:Y:S01]  /*6b2a0*/  UIADD3 UR18, UR8, 0x18100, URZ ;  /* 0x0001810008127890 */ /* 0x000fe2000fffe03f */
[----:B------:R-:W-:Y:S02]  /*6b2b0*/  SEL R9, R9, RZ, P1 ;  /* 0x000000ff09097207 */ /* 0x000fe40000800000 */
[----:B------:R-:W-:Y:S02]  /*6b2c0*/  LOP3.LUT R3, R3, R12, RZ, 0x3c, !PT ;  /* 0x0000000c03037212 */ /* 0x000fe400078e3cff */
[----:B------:R-:W-:Y:S02]  /*6b2d0*/  UMOV UR8, UR13 ;  /* 0x0000000d00087c82 */ /* 0x000fe40008000000 */
[----:B------:R0:W-:Y:S02]  /*6b2e0*/  UTMALDG.3D [UR8], [UR14], desc[UR16] ;  /* 0x000010080e0075b4 */ /* 0x0001e40008011000 */
[----:B0-----:R-:W-:Y:S01]  /*6b2f0*/  UMOV UR8, UR18 ;  /* 0x0000001200087c82 */ /* 0x001fe20008000000 */
[----:B------:R-:W-:-:S02]  /*6b300*/  UMOV UR11, UR19 ;  /* 0x00000013000b7c82 */ /* 0x000fc40008000000 */
[----:B------:R0:W-:Y:S02]  /*6b310*/  UTMALDG.3D [UR8], [UR26], desc[UR16] ;  /* 0x000010081a0075b4 */ /* 0x0001e40008011000 */
[----:B0-----:R-:W-:Y:S05]  /*6b320*/  @P3 BRA `(.L_x_2083) ;  /* 0xfffffffc004c3947 */ /* 0x001fea000383ffff */
.L_x_2079:
[----:B------:R-:W-:Y:S05]  /*6b330*/  BSYNC B1 ;  /* 0x0000000000017941 */ /* 0x000fea0003800000 */
.L_x_2078:
[----:B------:R-:W2:Y:S01]  /*6b340*/  LDL.LU R16, [R1+0xe00] ;  /* 0x000e000001107983 */ /* 0x000ea20000300800 */
[----:B------:R-:W-:Y:S01]  /*6b350*/  LOP3.LUT P1, RZ, R8, 0xff, RZ, 0xc0, !PT ;  /* 0x000000ff08ff7812 */ /* 0x000fe2000782c0ff */
[C---:B------:R-:W-:Y:S01]  /*6b360*/  IMAD.IADD R4, R6.reuse, 0x1, R7 ;  /* 0x0000000106047824 */ /* 0x040fe200078e0207 */
[----:B------:R-:W-:Y:S01]  /*6b370*/  ULDC.64 UR8, c[0x0][0x650] ;  /* 0x0001940000087ab9 */ /* 0x000fe20000000a00 */
[----:B------:R-:W3:Y:S01]  /*6b380*/  LDL.LU R15, [R1+0xe04] ;  /* 0x000e0400010f7983 */ /* 0x000ee20000300800 */
[----:B------:R-:W-:Y:S01]  /*6b390*/  ISETP.GE.U32.AND P3, PT, R6, 0x3, PT ;  /* 0x000000030600780c */ /* 0x000fe20003f66070 */
[----:B------:R-:W-:Y:S01]  /*6b3a0*/  BSSY B1, `(.L_x_2084) ;  /* 0x0000073000017945 */ /* 0x000fe20003800000 */
[----:B------:R-:W-:Y:S01]  /*6b3b0*/  IMAD.MOV.U32 R10, RZ, RZ, -0x1 ;  /* 0xffffffffff0a7424 */ /* 0x000fe200078e00ff */
[----:B------:R-:W-:-:S06]  /*6b3c0*/  PRMT R8, RZ, 0x7610, R8 ;  /* 0x00007610ff087816 */ /* 0x000fcc0000000008 */
[----:B------:R-:W0:Y:S01]  /*6b3d0*/  @P1 S2R R3, SR_CgaCtaId ;  /* 0x0000000000031919 */ /* 0x000e220000008800 */
[----:B------:R-:W-:-:S04]  /*6b3e0*/  @P1 MOV R2, 0x400 ;  /* 0x0000040000021802 */ /* 0x000fc80000000f00 */
[----:B0-----:R-:W-:-:S04]  /*6b3f0*/  @P1 LEA R2, R3, R2, 0x18 ;  /* 0x0000000203021211 */ /* 0x001fc800078ec0ff */
[----:B------:R0:W-:Y:S01]  /*6b400*/  @P1 SYNCS.ARRIVE.TRANS64.A1T0 RZ, [R2+URZ+0x48], RZ ;  /* 0x000048ff02ff19a7 */ /* 0x0001e2000810003f */
[----:B------:R-:W-:-:S04]  /*6b410*/  ISETP.GT.U32.AND P1, PT, R4, 0x2, PT ;  /* 0x000000020400780c */ /* 0x000fc80003f24070 */
[----:B------:R-:W-:Y:S01]  /*6b420*/  ISETP.LT.U32.AND P1, PT, R6, 0x3, P1 ;  /* 0x000000030600780c */ /* 0x000fe20000f21070 */
[----:B0-----:R-:W-:-:S04]  /*6b430*/  IMAD.WIDE.U32 R2, R4, -0x55555555, RZ ;  /* 0xaaaaaaab04027825 */ /* 0x001fc800078e00ff */
[----:B------:R-:W-:Y:S01]  /*6b440*/  IMAD.MOV.U32 R2, RZ, RZ, -0x1 ;  /* 0xffffffffff027424 */ /* 0x000fe200078e00ff */
[----:B------:R-:W-:Y:S02]  /*6b450*/  SHF.R.U32.HI R5, RZ, 0x1, R3 ;  /* 0x00000001ff057819 */ /* 0x000fe40000011603 */
[----:B------:R-:W-:-:S03]  /*6b460*/  SEL R3, RZ, 0x1, !P1 ;  /* 0x00000001ff037807 */ /* 0x000fc60004800000 */
[----:B------:R-:W-:Y:S01]  /*6b470*/  IMAD R7, R5, -0x3, R4 ;  /* 0xfffffffd05077824 */ /* 0x000fe200078e0204 */
[----:B------:R-:W-:Y:S02]  /*6b480*/  LOP3.LUT R0, R0, R3, RZ, 0x3c, !PT ;  /* 0x0000000300007212 */ /* 0x000fe400078e3cff */
[----:B------:R-:W-:Y:S02]  /*6b490*/  PRMT R3, RZ, 0x7610, R3 ;  /* 0x00007610ff037816 */ /* 0x000fe40000000003 */
[----:B------:R-:W-:Y:S01]  /*6b4a0*/  @P3 LOP3.LUT R0, R0, 0x1, R5, 0x78, !PT ;  /* 0x0000000100003812 */ /* 0x000fe200078e7805 */
[----:B------:R-:W-:Y:S01]  /*6b4b0*/  IMAD.MOV.U32 R5, RZ, RZ, -0x1 ;  /* 0xffffffffff057424 */ /* 0x000fe200078e00ff */
[----:B---3--:R-:W-:-:S04]  /*6b4c0*/  IADD3 R15, P1, R15, UR20, RZ ;  /* 0x000000140f0f7c10 */ /* 0x008fc8000ff3e0ff */
[----:B--2---:R-:W-:Y:S01]  /*6b4d0*/  IADD3.X R16, R16, UR7, RZ, P1, !PT ;  /* 0x0000000710107c10 */ /* 0x004fe20008ffe4ff */
[----:B------:R0:W-:Y:S01]  /*6b4e0*/  STL [R1+0xe04], R15 ;  /* 0x000e040f01007387 */ /* 0x0001e20000100800 */
[----:B------:R-:W-:-:S03]  /*6b4f0*/  ISETP.GE.U32.AND P1, PT, R15, UR8, PT ;  /* 0x000000080f007c0c */ /* 0x000fc6000bf26070 */
[----:B------:R0:W-:Y:S01]  /*6b500*/  STL [R1+0xe00], R16 ;  /* 0x000e001001007387 */ /* 0x0001e20000100800 */
[----:B------:R-:W-:-:S13]  /*6b510*/  ISETP.GE.U32.AND.EX P1, PT, R16, UR9, PT, P1 ;  /* 0x0000000910007c0c */ /* 0x000fda000bf26110 */
[----:B0-----:R-:W-:Y:S05]  /*6b520*/  @P1 BRA `(.L_x_2085) ;  /* 0x0000000400681947 */ /* 0x001fea0003800000 */
[----:B------:R-:W0:Y:S01]  /*6b530*/  S2UR UR8, SR_CTAID.X ;  /* 0x00000000000879c3 */ /* 0x000e220000002500 */
[----:B------:R-:W-:Y:S01]  /*6b540*/  ULDC.64 UR10, c[0x0][0x628] ;  /* 0x00018a00000a7ab9 */ /* 0x000fe20000000a00 */
[----:B------:R-:W-:Y:S01]  /*6b550*/  ULDC UR9, c[0x0][0x150] ;  /* 0x0000540000097ab9 */ /* 0x000fe20000000800 */
[----:B------:R-:W-:Y:S01]  /*6b560*/  ISETP.NE.U32.AND P1, PT, RZ, UR10, PT ;  /* 0x0000000aff007c0c */ /* 0x000fe2000bf25070 */
[----:B------:R-:W-:Y:S01]  /*6b570*/  ULDC UR12, c[0x0][0x630] ;  /* 0x00018c00000c7ab9 */ /* 0x000fe20000000800 */
[----:B------:R-:W-:Y:S01]  /*6b580*/  ULDC UR14, c[0x0][0x154] ;  /* 0x00005500000e7ab9 */ /* 0x000fe20000000800 */
[----:B------:R-:W-:Y:S01]  /*6b590*/  IMAD.MOV.U32 R3, RZ, RZ, R16 ;  /* 0x000000ffff037224 */ /* 0x000fe200078e0010 */
[----:B------:R-:W-:Y:S01]  /*6b5a0*/  ISETP.NE.AND.EX P1, PT, RZ, UR11, PT, P1 ;  /* 0x0000000bff007c0c */ /* 0x000fe2000bf25310 */
[----:B------:R-:W1:Y:S01]  /*6b5b0*/  S2UR UR13, SR_CTAID.Y ;  /* 0x00000000000d79c3 */ /* 0x000e620000002600 */
[----:B0-----:R-:W-:-:S05]  /*6b5c0*/  I2FP.F32.U32 R2, UR8 ;  /* 0x0000000800027c45 */ /* 0x001fca0008201000 */
[----:B------:R-:W-:Y:S01]  /*6b5d0*/  FMUL R9, R2, UR9 ;  /* 0x0000000902097c20 */ /* 0x000fe20008400000 */
[----:B------:R-:W-:Y:S01]  /*6b5e0*/  IMAD.MOV.U32 R2, RZ, RZ, R15 ;  /* 0x000000ffff027224 */ /* 0x000fe200078e000f */
[----:B-1----:R-:W-:-:S04]  /*6b5f0*/  I2FP.F32.U32 R12, UR13 ;  /* 0x0000000d000c7c45 */ /* 0x002fc80008201000 */
[----:B------:R-:W0:Y:S01]  /*6b600*/  F2I.U32.TRUNC.NTZ R9, R9 ;  /* 0x0000000900097305 */ /* 0x000e22000020f000 */
[----:B------:R-:W-:Y:S05]  /*6b610*/  @!P1 BRA `(.L_x_2086) ;  /* 0x0000000000289947 */ /* 0x000fea0003800000 */
[----:B------:R-:W-:Y:S02]  /*6b620*/  ULDC UR9, c[0x0][0x634] ;  /* 0x00018d0000097ab9 */ /* 0x000fe40000000800 */
[----:B------:R-:W-:-:S05]  /*6b630*/  IADD3 R3, P1, R15, UR9, RZ ;  /* 0x000000090f037c10 */ /* 0x000fca000ff3e0ff */
[----:B------:R-:W-:-:S04]  /*6b640*/  IMAD.X R13, RZ, RZ, R16, P1 ;  /* 0x000000ffff0d7224 */ /* 0x000fc800008e0610 */
[----:B------:R-:W-:-:S04]  /*6b650*/  IMAD.WIDE.U32 R4, R13, UR10, RZ ;  /* 0x0000000a0d047c25 */ /* 0x000fc8000f8e00ff */
[----:B------:R-:W-:-:S04]  /*6b660*/  IMAD.WIDE.U32 R4, P1, R3, UR11, R4 ;  /* 0x0000000b03047c25 */ /* 0x000fc8000f820004 */
[----:B------:R-:W-:-:S04]  /*6b670*/  IMAD.WIDE.U32 R2, R3, UR10, RZ ;  /* 0x0000000a03027c25 */ /* 0x000fc8000f8e00ff */
[----:B------:R-:W-:Y:S01]  /*6b680*/  IMAD.MOV.U32 R2, RZ, RZ, R5 ;  /* 0x000000ffff027224 */ /* 0x000fe200078e0005 */
[----:B------:R-:W-:Y:S01]  /*6b690*/  IADD3 RZ, P3, R3, R4, RZ ;  /* 0x0000000403ff7210 */ /* 0x000fe20007f7e0ff */
[----:B------:R-:W-:-:S04]  /*6b6a0*/  IMAD.X R3, RZ, RZ, RZ, P1 ;  /* 0x000000ffff037224 */ /* 0x000fc800008e06ff */
[----:B------:R-:W-:-:S08]  /*6b6b0*/  IMAD.WIDE.U32.X R2, R13, UR11, R2, P3 ;  /* 0x0000000b0d027c25 */ /* 0x000fd000098e0402 */
.L_x_2086:
[--C-:B------:R-:W-:Y:S01]  /*6b6c0*/  SHF.R.U64 R10, R2, UR12, R3.reuse ;  /* 0x0000000c020a7c19 */ /* 0x100fe20008001203 */
[----:B------:R-:W-:Y:S01]  /*6b6d0*/  ULDC.64 UR10, c[0x0][0x620] ;  /* 0x00018800000a7ab9 */ /* 0x000fe20000000a00 */
[----:B------:R-:W-:Y:S01]  /*6b6e0*/  SHF.R.U32.HI R2, RZ, UR12, R3 ;  /* 0x0000000cff027c19 */ /* 0x000fe20008011603 */
[----:B------:R-:W-:Y:S01]  /*6b6f0*/  IMAD.MOV.U32 R3, RZ, RZ, R16 ;  /* 0x000000ffff037224 */ /* 0x000fe200078e0010 */
[----:B------:R-:W-:Y:S01]  /*6b700*/  IADD3 R13, P1, RZ, -R10, RZ ;  /* 0x8000000aff0d7210 */ /* 0x000fe20007f3e0ff */
[----:B------:R-:W-:Y:S01]  /*6b710*/  FMUL R12, R12, UR14 ;  /* 0x0000000e0c0c7c20 */ /* 0x000fe20008400000 */
[----:B------:R-:W-:Y:S01]  /*6b720*/  ULDC.64 UR14, c[0x0][0x640] ;  /* 0x00019000000e7ab9 */ /* 0x000fe20000000a00 */
[----:B0-----:R-:W-:Y:S02]  /*6b730*/  R2UR UR9, R9 ;  /* 0x00000000090972ca */ /* 0x001fe400000e0000 */
[----:B------:R-:W-:Y:S01]  /*6b740*/  IMAD.X R2, RZ, RZ, ~R2, P1 ;  /* 0x000000ffff027224 */ /* 0x000fe200008e0e02 */
[----:B------:R-:W-:Y:S01]  /*6b750*/  ISETP.NE.U32.AND P1, PT, RZ, UR14, PT ;  /* 0x0000000eff007c0c */ /* 0x000fe2000bf25070 */
[----:B------:R-:W0:Y:S02]  /*6b760*/  F2I.U32.TRUNC.NTZ R12, R12 ;  /* 0x0000000c000c7305 */ /* 0x000e24000020f000 */
[----:B------:R-:W-:Y:S01]  /*6b770*/  IMAD R2, R2, UR10, RZ ;  /* 0x0000000a02027c24 */ /* 0x000fe2000f8e02ff */
[----:B------:R-:W-:-:S03]  /*6b780*/  ISETP.NE.AND.EX P1, PT, RZ, UR15, PT, P1 ;  /* 0x0000000fff007c0c */ /* 0x000fc6000bf25310 */
[----:B------:R-:W-:Y:S02]  /*6b790*/  IMAD R5, R13, UR11, R2 ;  /* 0x0000000b0d057c24 */ /* 0x000fe4000f8e0202 */
[----:B------:R-:W-:-:S04]  /*6b7a0*/  IMAD.MOV.U32 R2, RZ, RZ, R15 ;  /* 0x000000ffff027224 */ /* 0x000fc800078e000f */
[----:B------:R-:W-:Y:S01]  /*6b7b0*/  IMAD.WIDE.U32 R2, R13, UR10, R2 ;  /* 0x0000000a0d027c25 */ /* 0x000fe2000f8e0002 */
[----:B------:R-:W-:Y:S01]  /*6b7c0*/  ULDC UR10, c[0x0][0x618] ;  /* 0x00018600000a7ab9 */ /* 0x000fe20000000800 */
[----:B0-----:R-:W-:Y:S02]  /*6b7d0*/  R2UR UR11, R12 ;  /* 0x000000000c0b72ca */ /* 0x001fe400000e0000 */
[----:B------:R-:W-:-:S05]  /*6b7e0*/  IMAD.IADD R3, R3, 0x1, R5 ;  /* 0x0000000103037824 */ /* 0x000fca00078e0205 */
[--C-:B------:R-:W-:Y:S02]  /*6b7f0*/  SHF.R.U64 R9, R2, UR10, R3.reuse ;  /* 0x0000000a02097c19 */ /* 0x100fe40008001203 */
[----:B------:R-:W-:Y:S01]  /*6b800*/  SHF.R.U32.HI R2, RZ, UR10, R3 ;  /* 0x0000000aff027c19 */ /* 0x000fe20008011603 */
[----:B------:R-:W-:-:S03]  /*6b810*/  ULDC UR10, c[0x0][0x608] ;  /* 0x00018200000a7ab9 */ /* 0x000fc60000000800 */
[--C-:B------:R-:W-:Y:S02]  /*6b820*/  SHF.R.U64 R13, R9, UR10, R2.reuse ;  /* 0x0000000a090d7c19 */ /* 0x100fe40008001202 */
[----:B------:R-:W-:Y:S01]  /*6b830*/  SHF.R.U32.HI R2, RZ, UR10, R2 ;  /* 0x0000000aff027c19 */ /* 0x000fe20008011602 */
[----:B------:R-:W-:-:S03]  /*6b840*/  ULDC UR10, c[0x0][0x658] ;  /* 0x00019600000a7ab9 */ /* 0x000fc60000000800 */
[--C-:B------:R-:W-:Y:S02]  /*6b850*/  SHF.R.U64 R12, R13, UR10, R2.reuse ;  /* 0x0000000a0d0c7c19 */ /* 0x100fe40008001202 */
[----:B------:R-:W-:-:S03]  /*6b860*/  SHF.R.U32.HI R15, RZ, UR10, R2 ;  /* 0x0000000aff0f7c19 */ /* 0x000fc60008011602 */
[----:B------:R-:W-:Y:S02]  /*6b870*/  IMAD.MOV.U32 R2, RZ, RZ, R12 ;  /* 0x000000ffff027224 */ /* 0x000fe400078e000c */
[----:B------:R-:W-:Y:S01]  /*6b880*/  IMAD.MOV.U32 R3, RZ, RZ, R15 ;  /* 0x000000ffff037224 */ /* 0x000fe200078e000f */
[----:B------:R-:W-:Y:S06]  /*6b890*/  @!P1 BRA `(.L_x_2087) ;  /* 0x0000000000289947 */ /* 0x000fec0003800000 */
        /* <DEDUP_REMOVED lines=10> */
.L_x_2087:
[----:B------:R-:W-:Y:S01]  /*6b940*/  ULDC UR10, c[0x0][0x648] ;  /* 0x00019200000a7ab9 */ /* 0x000fe20000000800 */
[----:B------:R-:W-:Y:S01]  /*6b950*/  UISETP.NE.AND UP0, UPT, UR39, URZ, UPT ;  /* 0x0000003f2700728c */ /* 0x000fe2000bf05270 */
[----:B------:R-:W-:Y:S01]  /*6b960*/  SHF.R.U64 R2, R2, UR10, R3 ;  /* 0x0000000a02027c19 */ /* 0x000fe20008001203 */
[----:B------:R-:W-:Y:S01]  /*6b970*/  ULDC UR10, c[0x0][0x638] ;  /* 0x00018e00000a7ab9 */ /* 0x000fe20000000800 */
[----:B------:R-:W-:Y:S01]  /*6b980*/  UIADD3 UR11, -UR11, URZ, URZ ;  /* 0x0000003f0b0b7290 */ /* 0x000fe2000fffe13f */
[----:B------:R-:W-:Y:S02]  /*6b990*/  LOP3.LUT R13, R13, UR6, RZ, 0xc0, !PT ;  /* 0x000000060d0d7c12 */ /* 0x000fe4000f8ec0ff */
[----:B------:R-:W-:Y:S01]  /*6b9a0*/  IMAD.MOV R3, RZ, RZ, -R2 ;  /* 0x000000ffff037224 */ /* 0x000fe200078e0a02 */
[----:B------:R-:W-:Y:S02]  /*6b9b0*/  LOP3.LUT R9, R9, UR4, RZ, 0xc0, !PT ;  /* 0x0000000409097c12 */ /* 0x000fe4000f8ec0ff */
[----:B------:R-:W-:Y:S01]  /*6b9c0*/  IMAD R5, R2, UR5, R13 ;  /* 0x0000000502057c24 */ /* 0x000fe2000f8e020d */
[----:B------:R-:W-:Y:S01]  /*6b9d0*/  PLOP3.LUT P1, PT, PT, PT, UP0, 0x40, 0x0 ;  /* 0x000000000000781c */ /* 0x000fe20003f2e808 */
[----:B------:R-:W-:Y:S01]  /*6b9e0*/  IMAD R12, R3, UR10, R12 ;  /* 0x0000000a030c7c24 */ /* 0x000fe2000f8e020c */
[----:B------:R-:W-:Y:S01]  /*6b9f0*/  UIADD3 UR10, -UR9, URZ, URZ ;  /* 0x0000003f090a7290 */ /* 0x000fe2000fffe13f */
[----:B------:R-:W-:Y:S01]  /*6ba00*/  PLOP3.LUT P3, PT, PT, PT, UP0, 0x40, 0x0 ;  /* 0x000000000000781c */ /* 0x000fe20003f6e808 */
[----:B------:R-:W-:Y:S01]  /*6ba10*/  IMAD.MOV.U32 R3, RZ, RZ, 0x1 ;  /* 0x00000001ff037424 */ /* 0x000fe200078e00ff */
[----:B------:R-:W-:-:S02]  /*6ba20*/  ULDC UR9, c[0x0][0x144] ;  /* 0x0000510000097ab9 */ /* 0x000fc40000000800 */
[----:B------:R-:W-:-:S03]  /*6ba30*/  UIMAD UR8, UR9, UR10, UR8 ;  /* 0x0000000a090872a4 */ /* 0x000fc6000f8e0208 */
[----:B------:R-:W-:Y:S02]  /*6ba40*/  ULDC UR9, c[0x0][0x148] ;  /* 0x0000520000097ab9 */ /* 0x000fe40000000800 */
[----:B------:R-:W-:-:S03]  /*6ba50*/  @UP0 UIMAD UR8, UR9, UR11, UR13 ;  /* 0x0000000b090802a4 */ /* 0x000fc6000f8e020d */
[----:B------:R-:W-:Y:S02]  /*6ba60*/  ULDC UR9, c[0x0][0x600] ;  /* 0x0001800000097ab9 */ /* 0x000fe40000000800 */
[----:B------:R-:W-:Y:S02]  /*6ba70*/  IMAD R12, R12, UR9, R9 ;  /* 0x000000090c0c7c24 */ /* 0x000fe4000f8e0209 */
[----:B------:R-:W-:Y:S01]  /*6ba80*/  IMAD.U32 R2, RZ, RZ, UR8 ;  /* 0x00000008ff027e24 */ /* 0x000fe2000f8e00ff */
[----:B------:R-:W-:-:S03]  /*6ba90*/  ULDC UR8, c[0x0][0x610] ;  /* 0x0001840000087ab9 */ /* 0x000fc60000000800 */
[----:B------:R-:W-:-:S05]  /*6baa0*/  IMAD R5, R5, UR8, R2 ;  /* 0x0000000805057c24 */ /* 0x000fca000f8e0202 */
[----:B------:R-:W-:Y:S02]  /*6bab0*/  SEL R2, R12, R5, P1 ;  /* 0x000000050c027207 */ /* 0x000fe40000800000 */
[----:B------:R-:W-:-:S07]  /*6bac0*/  SEL R5, R5, R12, P3 ;  /* 0x0000000c05057207 */ /* 0x000fce0001800000 */
.L_x_2085:
[----:B------:R-:W-:Y:S05]  /*6bad0*/  BSYNC B1 ;  /* 0x0000000000017941 */ /* 0x000fea0003800000 */
.L_x_2084:
[----:B------:R-:W-:-:S13]  /*6bae0*/  LOP3.LUT P1, RZ, R3, 0xff, RZ, 0xc0, !PT ;  /* 0x000000ff03ff7812 */ /* 0x000fda000782c0ff */
[----:B------:R-:W-:Y:S05]  /*6baf0*/  @P1 BRA `(.L_x_2088) ;  /* 0xfffffff400241947 */ /* 0x000fea000383ffff */
[----:B------:R-:W-:Y:S05]  /*6bb00*/  BSYNC B0 ;  /* 0x0000000000007941 */ /* 0x000fea0003800000 */
.L_x_2076:
[----:B------:R-:W-:-:S03]  /*6bb10*/  UMOV UR8, 0xffffffff ;  /* 0xffffffff00087882 */ /* 0x000fc60000000000 */
[----:B------:R-:W-:Y:S05]  /*6bb20*/  BRA.DIV UR8, `(.L_x_2089) ;  /* 0x0000000208f87947 */ /* 0x000fea000b800000 */
[----:B------:R-:W-:-:S13]  /*6bb30*/  ELECT P6, URZ, PT ;  /* 0x00000000003f782f */ /* 0x000fda00038c0000 */
.L_x_2102:
[----:B------:R-:W-:Y:S04]  /*6bb40*/  BSSY B0, `(.L_x_2090) ;  /* 0x0000023000007945 */ /* 0x000fe80003800000 */
[----:B------:R-:W-:Y:S05]  /*6bb50*/  @!P6 BRA `(.L_x_2091) ;  /* 0x000000000084e947 */ /* 0x000fea0003800000 */
[----:B------:R-:W-:-:S04]  /*6bb60*/  ULOP3.LUT UR8, UR38, 0x2, URZ, 0xfc, !UPT ;  /* 0x0000000226087892 */ /* 0x000fc8000f8efc3f */
[----:B------:R-:W-:-:S06]  /*6bb70*/  UISETP.NE.AND UP0, UPT, UR8, 0x3, UPT ;  /* 0x000000030800788c */ /* 0x000fcc000bf05270 */
[----:B------:R-:W-:-:S13]  /*6bb80*/  PLOP3.LUT P0, PT, PT, PT, UP0, 0x80, 0x0 ;  /* 0x000000000000781c */ /* 0x000fda0003f0f008 */
[----:B------:R-:W-:Y:S05]  /*6bb90*/  @!P0 BRA `(.L_x_2092) ;  /* 0x0000000000048947 */ /* 0x000fea0003800000 */
[----:B------:R-:W-:Y:S01]  /*6bba0*/  BPT.TRAP 0x1 ;  /* 0x000000040000795c */ /* 0x000fe20000300000 */
.L_x_2092:
[----:B------:R-:W0:Y:S01]  /*6bbb0*/  S2R R3, SR_CgaCtaId ;  /* 0x0000000000037919 */ /* 0x000e220000008800 */
[----:B------:R-:W-:-:S04]  /*6bbc0*/  MOV R2, 0x400 ;  /* 0x0000040000027802 */ /* 0x000fc80000000f00 */
[----:B0-----:R-:W-:Y:S02]  /*6bbd0*/  LEA R2, R3, R2, 0x18 ;  /* 0x0000000203027211 */ /* 0x001fe400078ec0ff */
[----:B------:R-:W-:-:S03]  /*6bbe0*/  SHF.L.U32 R3, R0, 0x1f, RZ ;  /* 0x0000001f00037819 */ /* 0x000fc600000006ff */
[----:B------:R-:W-:-:S04]  /*6bbf0*/  VIADD R2, R2, 0x18 ;  /* 0x0000001802027836 */ /* 0x000fc80000000000 */
[----:B------:R-:W-:-:S04]  /*6bc00*/  IMAD R4, R7, 0x8, R2 ;  /* 0x0000000807047824 */ /* 0x000fc800078e0202 */
[----:B------:R-:W0:Y:S02]  /*6bc10*/  SYNCS.PHASECHK.TRANS64.TRYWAIT P0, [R4+URZ], R3 ;  /* 0x00000003040075a7 */ /* 0x000e24000800017f */
[----:B0-----:R-:W-:Y:S05]  /*6bc20*/  @!P0 BRA `(.L_x_2093) ;  /* 0x0000000000d88947 */ /* 0x001fea0003800000 */
.L_x_2103:
[----:B------:R-:W-:-:S05]  /*6bc30*/  VIADD R7, R7, 0x1 ;  /* 0x0000000107077836 */ /* 0x000fca0000000000 */
[----:B------:R-:W-:-:S04]  /*6bc40*/  ISETP.NE.AND P0, PT, R7, 0x3, PT ;  /* 0x000000030700780c */ /* 0x000fc80003f05270 */
[----:B0-----:R-:W-:Y:S02]  /*6bc50*/  SEL R3, RZ, 0x1, P0 ;  /* 0x00000001ff037807 */ /* 0x001fe40000000000 */
[----:B------:R-:W-:Y:S02]  /*6bc60*/  SEL R7, R7, RZ, P0 ;  /* 0x000000ff07077207 */ /* 0x000fe40000000000 */
[----:B------:R-:W-:-:S03]  /*6bc70*/  LOP3.LUT R5, R0, R3, RZ, 0x3c, !PT ;  /* 0x0000000300057212 */ /* 0x000fc600078e3cff */
[----:B------:R-:W-:Y:S01]  /*6bc80*/  IMAD R3, R7, 0x8, R2 ;  /* 0x0000000807037824 */ /* 0x000fe200078e0202 */
[----:B------:R-:W-:-:S04]  /*6bc90*/  SHF.L.U32 R0, R5, 0x1f, RZ ;  /* 0x0000001f05007819 */ /* 0x000fc800000006ff */
[----:B------:R-:W0:Y:S02]  /*6bca0*/  SYNCS.PHASECHK.TRANS64.TRYWAIT P0, [R3+URZ], R0 ;  /* 0x00000000030075a7 */ /* 0x000e24000800017f */
[----:B0-----:R-:W-:Y:S05]  /*6bcb0*/  @!P0 BRA `(.L_x_2094) ;  /* 0x0000000000c88947 */ /* 0x001fea0003800000 */
.L_x_2104:
[----:B0-----:R-:W-:-:S05]  /*6bcc0*/  VIADD R0, R7, 0x1 ;  /* 0x0000000107007836 */ /* 0x001fca0000000000 */
[----:B------:R-:W-:-:S04]  /*6bcd0*/  ISETP.NE.AND P0, PT, R0, 0x3, PT ;  /* 0x000000030000780c */ /* 0x000fc80003f05270 */
[----:B------:R-:W-:Y:S02]  /*6bce0*/  SEL R4, RZ, 0x1, P0 ;  /* 0x00000001ff047807 */ /* 0x000fe40000000000 */
[----:B------:R-:W-:Y:S02]  /*6bcf0*/  SEL R3, R0, RZ, P0 ;  /* 0x000000ff00037207 */ /* 0x000fe40000000000 */
[----:B------:R-:W-:-:S03]  /*6bd00*/  LOP3.LUT R0, R5, R4, RZ, 0x3c, !PT ;  /* 0x0000000405007212 */ /* 0x000fc600078e3cff */
[----:B------:R-:W-:Y:S01]  /*6bd10*/  IMAD R3, R3, 0x8, R2 ;  /* 0x0000000803037824 */ /* 0x000fe200078e0202 */
[----:B------:R-:W-:-:S07]  /*6bd20*/  SHF.L.U32 R0, R0, 0x1f, RZ ;  /* 0x0000001f00007819 */ /* 0x000fce00000006ff */
.L_x_2095:
[----:B0-----:R0:W1:Y:S02]  /*6bd30*/  SYNCS.PHASECHK.TRANS64.TRYWAIT P0, [R3+URZ], R0 ;  /* 0x00000000030075a7 */ /* 0x001064000800017f */
[----:B-1----:R-:W-:Y:S05]  /*6bd40*/  @!P0 NANOSLEEP.SYNCS 0x989680 ;  /* 0x009896800000895d */ /* 0x002fea0003900000 */
[----:B------:R-:W1:Y:S02]  /*6bd50*/  @!P0 SYNCS.PHASECHK.TRANS64 P0, [R3+URZ], R0 ;  /* 0x00000000030085a7 */ /* 0x000e64000800007f */
[----:B-1----:R-:W-:Y:S05]  /*6bd60*/  @!P0 BRA `(.L_x_2095) ;  /* 0xfffffffc00f08947 */ /* 0x002fea000383ffff */
.L_x_2091:
[----:B------:R-:W-:Y:S05]  /*6bd70*/  BSYNC B0 ;  /* 0x0000000000007941 */ /* 0x000fea0003800000 */
.L_x_2090:
[----:B------:R-:W-:Y:S05]  /*6bd80*/  EXIT ;  /* 0x000000000000794d */ /* 0x000fea0003800000 */
.L_x_17:
[----:B-1----:R1:W4:Y:S02]  /*6bd90*/  SYNCS.PHASECHK.TRANS64.TRYWAIT P1, [R3+URZ], R0 ;  /* 0x00000000030075a7 */ /* 0x002324000802017f */
[----:B----4-:R-:W-:Y:S05]  /*6bda0*/  @!P1 NANOSLEEP.SYNCS 0x989680 ;  /* 0x009896800000995d */ /* 0x010fea0003900000 */
[----:B------:R-:W4:Y:S02]  /*6bdb0*/  @!P1 SYNCS.PHASECHK.TRANS64 P1, [R3+URZ], R0 ;  /* 0x00000000030095a7 */ /* 0x000f24000802007f */
[----:B----4-:R-:W-:Y:S05]  /*6bdc0*/  @!P1 BRA `(.L_x_17) ;  /* 0xfffffffc00f09947 */ /* 0x010fea000383ffff */
[----:B------:R-:W-:Y:S05]  /*6bdd0*/  BRA `(.L_x_16) ;  /* 0xfffff95400887947 */ /* 0x000fea000383ffff */
.L_x_22:
[----:B--2---:R-:W-:-:S04]  /*6bde0*/  IMAD.U32 R6, RZ, RZ, UR8 ;  /* 0x00000008ff067e24 */ /* 0x004fc8000f8e00ff */
[----:B------:R2:W3:Y:S03]  /*6bdf0*/  SYNCS.PHASECHK.TRANS64.TRYWAIT P1, [R6+URZ], R4 ;  /* 0x00000004060075a7 */ /* 0x0004e6000802017f */
[----:B---3--:R-:W-:Y:S05]  /*6be00*/  @!P1 NANOSLEEP.SYNCS 0x989680 ;  /* 0x009896800000995d */ /* 0x008fea0003900000 */
[----:B------:R-:W3:Y:S02]  /*6be10*/  @!P1 SYNCS.PHASECHK.TRANS64 P1, [R6+URZ], R4 ;  /* 0x00000004060095a7 */ /* 0x000ee4000802007f */
[----:B---3--:R-:W-:Y:S05]  /*6be20*/  @!P1 BRA `(.L_x_22) ;  /* 0xfffffffc00ec9947 */ /* 0x008fea000383ffff */
[----:B------:R-:W-:Y:S05]  /*6be30*/  BRA `(.L_x_21) ;  /* 0xfffffa2c00307947 */ /* 0x000fea000383ffff */
.L_x_2077:
[----:B------:R-:W-:Y:S01]  /*6be40*/  BSSY B1, `(.L_x_2096) ;  /* 0x0000006000017945 */ /* 0x000fe20003800000 */
[----:B------:R-:W-:-:S07]  /*6be50*/  IMAD.MOV.U32 R15, RZ, RZ, -0x1 ;  /* 0xffffffffff0f7424 */ /* 0x000fce00078e00ff */
[----:B------:R-:W-:Y:S05]  /*6be60*/  WARPSYNC.COLLECTIVE R15, `(.L_x_2097) ;  /* 0x000000000f0c7348 */ /* 0x000fea0003c00000 */
[----:B------:R-:W-:Y:S02]  /*6be70*/  ELECT P6, UR62, PT ;  /* 0x00000000003e782f */ /* 0x000fe400038c0000 */
[----:B------:R-:W-:Y:S01]  /*6be80*/  MOV R14, UR62 ;  /* 0x0000003e000e7c02 */ /* 0x000fe20008000f00 */
[----:B------:R-:W-:Y:S10]  /*6be90*/  ENDCOLLECTIVE ;  /* 0x000000000000791b */ /* 0x000ff40003800000 */
.L_x_2097:
[----:B------:R-:W-:Y:S05]  /*6bea0*/  BSYNC B1 ;  /* 0x0000000000017941 */ /* 0x000fea0003800000 */
.L_x_2096:
[----:B------:R-:W-:Y:S05]  /*6beb0*/  BRA `(.L_x_2098) ;  /* 0xfffffff000407947 */ /* 0x000fea000383ffff */
.L_x_2080:
[----:B-1----:R1:W2:Y:S02]  /*6bec0*/  SYNCS.PHASECHK.TRANS64.TRYWAIT P1, [R15+URZ+0x18], R12 ;  /* 0x0000180c0f0075a7 */ /* 0x0022a4000802017f */
[----:B--2---:R-:W-:Y:S05]  /*6bed0*/  @!P1 NANOSLEEP.SYNCS 0x989680 ;  /* 0x009896800000995d */ /* 0x004fea0003900000 */
[----:B------:R-:W2:Y:S02]  /*6bee0*/  @!P1 SYNCS.PHASECHK.TRANS64 P1, [R15+URZ+0x18], R12 ;  /* 0x0000180c0f0095a7 */ /* 0x000ea4000802007f */
[----:B--2---:R-:W-:Y:S05]  /*6bef0*/  @!P1 BRA `(.L_x_2080) ;  /* 0xfffffffc00f09947 */ /* 0x004fea000383ffff */
[----:B------:R-:W-:Y:S05]  /*6bf00*/  BRA `(.L_x_2099) ;  /* 0xfffffff000747947 */ /* 0x000fea000383ffff */
.L_x_2089:
[----:B------:R-:W-:Y:S01]  /*6bf10*/  BSSY B0, `(.L_x_2100) ;  /* 0x0000006000007945 */ /* 0x000fe20003800000 */
[----:B------:R-:W-:-:S07]  /*6bf20*/  IMAD.MOV.U32 R15, RZ, RZ, -0x1 ;  /* 0xffffffffff0f7424 */ /* 0x000fce00078e00ff */
[----:B------:R-:W-:Y:S05]  /*6bf30*/  WARPSYNC.COLLECTIVE R15, `(.L_x_2101) ;  /* 0x000000000f0c7348 */ /* 0x000fea0003c00000 */
[----:B------:R-:W-:Y:S02]  /*6bf40*/  ELECT P6, UR62, PT ;  /* 0x00000000003e782f */ /* 0x000fe400038c0000 */
[----:B------:R-:W-:Y:S01]  /*6bf50*/  MOV R14, UR62 ;  /* 0x0000003e000e7c02 */ /* 0x000fe20008000f00 */
[----:B------:R-:W-:Y:S10]  /*6bf60*/  ENDCOLLECTIVE ;  /* 0x000000000000791b */ /* 0x000ff40003800000 */
.L_x_2101:
[----:B------:R-:W-:Y:S05]  /*6bf70*/  BSYNC B0 ;  /* 0x0000000000007941 */ /* 0x000fea0003800000 */
.L_x_2100:
[----:B------:R-:W-:Y:S05]  /*6bf80*/  BRA `(.L_x_2102) ;  /* 0xfffffff800ec7947 */ /* 0x000fea000383ffff */
.L_x_2093:
[----:B0-----:R0:W1:Y:S02]  /*6bf90*/  SYNCS.PHASECHK.TRANS64.TRYWAIT P0, [R4+URZ], R3 ;  /* 0x00000003040075a7 */ /* 0x001064000800017f */
[----:B-1----:R-:W-:Y:S05]  /*6bfa0*/  @!P0 NANOSLEEP.SYNCS 0x989680 ;  /* 0x009896800000895d */ /* 0x002fea0003900000 */
[----:B------:R-:W1:Y:S02]  /*6bfb0*/  @!P0 SYNCS.PHASECHK.TRANS64 P0, [R4+URZ], R3 ;  /* 0x00000003040085a7 */ /* 0x000e64000800007f */
[----:B-1----:R-:W-:Y:S05]  /*6bfc0*/  @!P0 BRA `(.L_x_2093) ;  /* 0xfffffffc00f08947 */ /* 0x002fea000383ffff */
[----:B------:R-:W-:Y:S05]  /*6bfd0*/  BRA `(.L_x_2103) ;  /* 0xfffffffc00147947 */ /* 0x000fea000383ffff */
.L_x_2094:
[----:B0-----:R0:W1:Y:S02]  /*6bfe0*/  SYNCS.PHASECHK.TRANS64.TRYWAIT P0, [R3+URZ], R0 ;  /* 0x00000000030075a7 */ /* 0x001064000800017f */
[----:B-1----:R-:W-:Y:S05]  /*6bff0*/  @!P0 NANOSLEEP.SYNCS 0x989680 ;  /* 0x009896800000895d */ /* 0x002fea0003900000 */
[----:B------:R-:W1:Y:S02]  /*6c000*/  @!P0 SYNCS.PHASECHK.TRANS64 P0, [R3+URZ], R0 ;  /* 0x00000000030085a7 */ /* 0x000e64000800007f */
[----:B-1----:R-:W-:Y:S05]  /*6c010*/  @!P0 BRA `(.L_x_2094) ;  /* 0xfffffffc00f08947 */ /* 0x002fea000383ffff */
[----:B------:R-:W-:Y:S05]  /*6c020*/  BRA `(.L_x_2104) ;  /* 0xfffffffc00247947 */ /* 0x000fea000383ffff */
.L_x_2105:
[----:B------:R-:W-:-:S00]  /*6c030*/  BRA `(.L_x_2105) ;  /* 0xfffffffc00fc7947 */ /* 0x000fc0000383ffff */
[----:B------:R-:W-:-:S00]  /*6c040*/  NOP ;  /* 0x0000000000007918 */ /* 0x000fc00000000000 */
        /* <DEDUP_REMOVED lines=11> */
.L_x_2106:


//--------------------- .nv.global.init           --------------------------
	.section	.nv.global.init,"aw",@progbits
.nv.global.init:
	.type		$str$22,@object
	.size		$str$22,($str$23 - $str$22)
$str$22:
        /*0000*/ 	.byte	0x6b, 0x5f, 0x74, 0x69, 0x6c, 0x65, 0x5f, 0x63, 0x6f, 0x75, 0x6e, 0x74, 0x20, 0x3e, 0x3d, 0x20
        /*0010*/ 	.byte	0x31, 0x00
	.type		$str$23,@object
	.size		$str$23,(__unnamed_1 - $str$23)
$str$23:
        /*0012*/ 	.byte	0x2f, 0x74, 0x6d, 0x70, 0x2f, 0x63, 0x75, 0x74, 0x6c, 0x61, 0x73, 0x73, 0x5f, 0x73, 0x77, 0x65
        /*0022*/ 	.byte	0x65, 0x70, 0x5f, 0x73, 0x72, 0x63, 0x2f, 0x69, 0x6e, 0x63, 0x6c, 0x75, 0x64, 0x65, 0x2f, 0x63
        /*0032*/ 	.byte	0x75, 0x74, 0x6c, 0x61, 0x73, 0x73, 0x2f, 0x67, 0x65, 0x6d, 0x6d, 0x2f, 0x63, 0x6f, 0x6c, 0x6c
        /*0042*/ 	.byte	0x65, 0x63, 0x74, 0x69, 0x76, 0x65, 0x2f, 0x73, 0x6d, 0x39, 0x30, 0x5f, 0x6d, 0x6d, 0x61, 0x5f
        /*0052*/ 	.byte	0x74, 0x6d, 0x61, 0x5f, 0x67, 0x6d, 0x6d, 0x61, 0x5f, 0x73, 0x73, 0x5f, 0x77, 0x61, 0x72, 0x70
        /*0062*/ 	.byte	0x73, 0x70, 0x65, 0x63, 0x69, 0x61, 0x6c, 0x69, 0x7a, 0x65, 0x64, 0x2e, 0x68, 0x70, 0x70, 0x00
	.type		__unnamed_1,@object
	.size		__unnamed_1,(.L_0 - __unnamed_1)
__unnamed_1:
        /* <DEDUP_REMOVED lines=181> */
        /*0bc2*/ 	.byte	0x3a, 0x69, 0x64, 0x65, 0x6e, 0x74, 0x69, 0x74, 0x79, 0x5d, 0x00
.L_0:


//--------------------- .nv.shared._ZN7cutlass13device_kernelINS_4gemm6kernel13GemmUniversalIN4cute5tupleIJiiiiEEENS1_10collective13CollectiveMmaINS1_34MainloopSm90TmaGmmaWarpSpecializedILi3ENS5_IJNS4_1CILi1EEESB_SB_EEENS1_35KernelTmaWarpSpecializedCooperativeEEENS5_IJNSA_ILi512EEESF_NSA_ILi32EEEEEENS_10bfloat16_tENS5_IJlSB_lEEESI_SJ_NS4_8TiledMMAINS4_8MMA_AtomIJNS4_4SM904GMMA28MMA_64x256x16_F32BF16BF16_SSILNSN_5MajorE0ELSP_0ELNSN_7ScaleInE1ELSQ_1EEEEEENS4_6LayoutINS5_IJNSA_ILi2EEESB_SB_EEENS5_IJSB_NSA_ILi0EEESW_EEEEENS5_IJNS4_10UnderscoreESZ_SZ_EEEEENS4_13SM90_TMA_LOADENS4_14ComposedLayoutINS4_7SwizzleILi2ELi4ELi3EEENS4_18smem_ptr_flag_bitsILi16EEENST_INS5_IJNSA_ILi8EEESG_EEENS5_IJSG_SB_EEEEEEEvNS4_8identityES12_S1C_vS1D_EENS_8epilogue10collective6detail29Sm90TmaWarpSpecializedAdapterINS1G_15DefaultEpilogueISI_SJ_SJ_NS1F_6thread17LinearCombinationISI_Li1EffLNS1K_9ScaleType4KindE0ELNS_15FloatRoundStyleE2ESI_EENS1_15EpilogueDefaultEEEEEvvEEEEvNT_6ParamsE --------------------------
	.section	.nv.shared._ZN7cutlass13device_kernelINS_4gemm6kernel13GemmUniversalIN4cute5tupleIJiiiiEEENS1_10collective13CollectiveMmaINS1_34MainloopSm90TmaGmmaWarpSpecializedILi3ENS5_IJNS4_1CILi1EEESB_SB_EEENS1_35KernelTmaWarpSpecializedCooperativeEEENS5_IJNSA_ILi512EEESF_NSA_ILi32EEEEEENS_10bfloat16_tENS5_IJlSB_lEEESI_SJ_NS4_8TiledMMAINS4_8MMA_AtomIJNS4_4SM904GMMA28MMA_64x256x16_F32BF16BF16_SSILNSN_5MajorE0ELSP_0ELNSN_7ScaleInE1ELSQ_1EEEEEENS4_6LayoutINS5_IJNSA_ILi2EEESB_SB_EEENS5_IJSB_NSA_ILi0EEESW_EEEEENS5_IJNS4_10UnderscoreESZ_SZ_EEEEENS4_13SM90_TMA_LOADENS4_14ComposedLayoutINS4_7SwizzleILi2ELi4ELi3EEENS4_18smem_ptr_flag_bitsILi16EEENST_INS5_IJNSA_ILi8EEESG_EEENS5_IJSG_SB_EEEEEEEvNS4_8identityES12_S1C_vS1D_EENS_8epilogue10collective6detail29Sm90TmaWarpSpecializedAdapterINS1G_15DefaultEpilogueISI_SJ_SJ_NS1F_6thread17LinearCombinationISI_Li1EffLNS1K_9ScaleType4KindE0ELNS_15FloatRoundStyleE2ESI_EENS1_15EpilogueDefaultEEEEEvvEEEEvNT_6ParamsE,"aw",@nobits
	.sectionflags	@""
	.align	16
	.zero		1024


//--------------------- .nv.shared.reserved.0     --------------------------
	.section	.nv.shared.reserved.0,"aw",@nobits
	.weak		__nv_reservedSMEM_offset_0_alias
	.size		__nv_reservedSMEM_offset_0_alias, 0, 0
	.other		__nv_reservedSMEM_offset_0_alias,@"STO_CUDA_RESERVED_SHARED STV_DEFAULT"
__nv_reservedSMEM_offset_0_alias:
	.zero		0


//--------------------- .nv.global                --------------------------
	.section	.nv.global,"aw",@nobits
.nv.global:
	.type		_ZN39_INTERNAL_a89c6bf4_4_k_cu_36c1dbd0_79184cute1_E,@object
	.size		_ZN39_INTERNAL_a89c6bf4_4_k_cu_36c1dbd0_79184cute1_E,(_ZN39_INTERNAL_a89c6bf4_4_k_cu_36c1dbd0_79184cuda3std3__45__cpo6cbeginE - _ZN39_INTERNAL_a89c6bf4_4_k_cu_36c1dbd0_79184cute1_E)
_ZN39_INTERNAL_a89c6bf4_4_k_cu_36c1dbd0_79184cute1_E:
	.zero		1
	.type		_ZN39_INTERNAL_a89c6bf4_4_k_cu_36c1dbd0_79184cuda3std3__45__cpo6cbeginE,@object
	.size		_ZN39_INTERNAL_a89c6bf4_4_k_cu_36c1dbd0_79184cuda3std3__45__cpo6cbeginE,(_ZN39_INTERNAL_a89c6bf4_4_k_cu_36c1dbd0_79184cuda3std3__48in_placeE - _ZN39_INTERNAL_a89c6bf4_4_k_cu_36c1dbd0_79184cuda3std3__45__cpo6cbeginE)
_ZN39_INTERNAL_a89c6bf4_4_k_cu_36c1dbd0_79184cuda3std3__45__cpo6cbeginE:
	.zero		1
	.type		_ZN39_INTERNAL_a89c6bf4_4_k_cu_36c1dbd0_79184cuda3std3__48in_placeE,@object
	.size		_ZN39_INTERNAL_a89c6bf4_4_k_cu_36c1dbd0_79184cuda3std3__48in_placeE,(_ZN39_INTERNAL_a89c6bf4_4_k_cu_36c1dbd0_79184cuda3std6ranges3__45__cpo9iter_moveE - _ZN39_INTERNAL_a89c6bf4_4_k_cu_36c1dbd0_79184cuda3std3__48in_placeE)
_ZN39_INTERNAL_a89c6bf4_4_k_cu_36c1dbd0_79184cuda3std3__48in_placeE:
	.zero		1
	.type		_ZN39_INTERNAL_a89c6bf4_4_k_cu_36c1dbd0_79184cuda3std6ranges3__45__cpo9iter_moveE,@object
	.size		_ZN39_INTERNAL_a89c6bf4_4_k_cu_36c1dbd0_79184cuda3std6ranges3__45__cpo9iter_moveE,(_ZN39_INTERNAL_a89c6bf4_4_k_cu_36c1dbd0_79184cuda3std3__45__cpo5beginE - _ZN39_INTERNAL_a89c6bf4_4_k_cu_36c1dbd0_79184cuda3std6ranges3__45__cpo9iter_moveE)
_ZN39_INTERNAL_a89c6bf4_4_k_cu_36c1dbd0_79184cuda3std6ranges3__45__cpo9iter_moveE:
	.zero		1
	.type		_ZN39_INTERNAL_a89c6bf4_4_k_cu_36c1dbd0_79184cuda3std3__45__cpo5beginE,@object
	.size		_ZN39_INTERNAL_a89c6bf4_4_k_cu_36c1dbd0_79184cuda3std3__45__cpo5beginE,(_ZN39_INTERNAL_a89c6bf4_4_k_cu_36c1dbd0_79184cuda3std3__441_GLOBAL__N__a89c6bf4_4_k_cu_36c1dbd0_79186ignoreE - _ZN39_INTERNAL_a89c6bf4_4_k_cu_36c1dbd0_79184cuda3std3__45__cpo5beginE)
_ZN39_INTERNAL_a89c6bf4_4_k_cu_36c1dbd0_79184cuda3std3__45__cpo5beginE:
	.zero		1
	.type		_ZN39_INTERNAL_a89c6bf4_4_k_cu_36c1dbd0_79184cuda3std3__441_GLOBAL__N__a89c6bf4_4_k_cu_36c1dbd0_79186ignoreE,@object
	.size		_ZN39_INTERNAL_a89c6bf4_4_k_cu_36c1dbd0_79184cuda3std3__441_GLOBAL__N__a89c6bf4_4_k_cu_36c1dbd0_79186ignoreE,(_ZN39_INTERNAL_a89c6bf4_4_k_cu_36c1dbd0_79184cute7productE - _ZN39_INTERNAL_a89c6bf4_4_k_cu_36c1dbd0_79184cuda3std3__441_GLOBAL__N__a89c6bf4_4_k_cu_36c1dbd0_79186ignoreE)
_ZN39_INTERNAL_a89c6bf4_4_k_cu_36c1dbd0_79184cuda3std3__441_GLOBAL__N__a89c6bf4_4_k_cu_36c1dbd0_79186ignoreE:
	.zero		1
	.type		_ZN39_INTERNAL_a89c6bf4_4_k_cu_36c1dbd0_79184cute7productE,@object
	.size		_ZN39_INTERNAL_a89c6bf4_4_k_cu_36c1dbd0_79184cute7productE,(_ZN39_INTERNAL_a89c6bf4_4_k_cu_36c1dbd0_79184cuda3std3__45__cpo3endE - _ZN39_INTERNAL_a89c6bf4_4_k_cu_36c1dbd0_79184cute7productE)
_ZN39_INTERNAL_a89c6bf4_4_k_cu_36c1dbd0_79184cute7productE:
	.zero		1
	.type		_ZN39_INTERNAL_a89c6bf4_4_k_cu_36c1dbd0_79184cuda3std3__45__cpo3endE,@object
	.size		_ZN39_INTERNAL_a89c6bf4_4_k_cu_36c1dbd0_79184cuda3std3__45__cpo3endE,(_ZN39_INTERNAL_a89c6bf4_4_k_cu_36c1dbd0_79184cuda3std3__419piecewise_constructE - _ZN39_INTERNAL_a89c6bf4_4_k_cu_36c1dbd0_79184cuda3std3__45__cpo3endE)
_ZN39_INTERNAL_a89c6bf4_4_k_cu_36c1dbd0_79184cuda3std3__45__cpo3endE:
	.zero		1
	.type		_ZN39_INTERNAL_a89c6bf4_4_k_cu_36c1dbd0_79184cuda3std3__419piecewise_constructE,@object
	.size		_ZN39_INTERNAL_a89c6bf4_4_k_cu_36c1dbd0_79184cuda3std3__419piecewise_constructE,(_ZN39_INTERNAL_a89c6bf4_4_k_cu_36c1dbd0_79184cuda3std3__45__cpo4cendE - _ZN39_INTERNAL_a89c6bf4_4_k_cu_36c1dbd0_79184cuda3std3__419piecewise_constructE)
_ZN39_INTERNAL_a89c6bf4_4_k_cu_36c1dbd0_79184cuda3std3__419piecewise_constructE:
	.zero		1
	.type		_ZN39_INTERNAL_a89c6bf4_4_k_cu_36c1dbd0_79184cuda3std3__45__cpo4cendE,@object
	.size		_ZN39_INTERNAL_a89c6bf4_4_k_cu_36c1dbd0_79184cuda3std3__45__cpo4cendE,(_ZN39_INTERNAL_a89c6bf4_4_k_cu_36c1dbd0_79184cuda3std6ranges3__45__cpo4swapE - _ZN39_INTERNAL_a89c6bf4_4_k_cu_36c1dbd0_79184cuda3std3__45__cpo4cendE)
_ZN39_INTERNAL_a89c6bf4_4_k_cu_36c1dbd0_79184cuda3std3__45__cpo4cendE:
	.zero		1
	.type		_ZN39_INTERNAL_a89c6bf4_4_k_cu_36c1dbd0_79184cuda3std6ranges3__45__cpo4swapE,@object
	.size		_ZN39_INTERNAL_a89c6bf4_4_k_cu_36c1dbd0_79184cuda3std6ranges3__45__cpo4swapE,(.L_8 - _ZN39_INTERNAL_a89c6bf4_4_k_cu_36c1dbd0_79184cuda3std6ranges3__45__cpo4swapE)
_ZN39_INTERNAL_a89c6bf4_4_k_cu_36c1dbd0_79184cuda3std6ranges3__45__cpo4swapE:
	.zero		1
.L_8:


//--------------------- .nv.constant0._ZN7cutlass13device_kernelINS_4gemm6kernel13GemmUniversalIN4cute5tupleIJiiiiEEENS1_10collective13CollectiveMmaINS1_34MainloopSm90TmaGmmaWarpSpecializedILi3ENS5_IJNS4_1CILi1EEESB_SB_EEENS1_35KernelTmaWarpSpecializedCooperativeEEENS5_IJNSA_ILi512EEESF_NSA_ILi32EEEEEENS_10bfloat16_tENS5_IJlSB_lEEESI_SJ_NS4_8TiledMMAINS4_8MMA_AtomIJNS4_4SM904GMMA28MMA_64x256x16_F32BF16BF16_SSILNSN_5MajorE0ELSP_0ELNSN_7ScaleInE1ELSQ_1EEEEEENS4_6LayoutINS5_IJNSA_ILi2EEESB_SB_EEENS5_IJSB_NSA_ILi0EEESW_EEEEENS5_IJNS4_10UnderscoreESZ_SZ_EEEEENS4_13SM90_TMA_LOADENS4_14ComposedLayoutINS4_7SwizzleILi2ELi4ELi3EEENS4_18smem_ptr_flag_bitsILi16EEENST_INS5_IJNSA_ILi8EEESG_EEENS5_IJSG_SB_EEEEEEEvNS4_8identityES12_S1C_vS1D_EENS_8epilogue10collective6detail29Sm90TmaWarpSpecializedAdapterINS1G_15DefaultEpilogueISI_SJ_SJ_NS1F_6thread17LinearCombinationISI_Li1EffLNS1K_9ScaleType4KindE0ELNS_15FloatRoundStyleE2ESI_EENS1_15EpilogueDefaultEEEEEvvEEEEvNT_6ParamsE --------------------------
	.section	.nv.constant0._ZN7cutlass13device_kernelINS_4gemm6kernel13GemmUniversalIN4cute5tupleIJiiiiEEENS1_10collective13CollectiveMmaINS1_34MainloopSm90TmaGmmaWarpSpecializedILi3ENS5_IJNS4_1CILi1EEESB_SB_EEENS1_35KernelTmaWarpSpecializedCooperativeEEENS5_IJNSA_ILi512EEESF_NSA_ILi32EEEEEENS_10bfloat16_tENS5_IJlSB_lEEESI_SJ_NS4_8TiledMMAINS4_8MMA_AtomIJNS4_4SM904GMMA28MMA_64x256x16_F32BF16BF16_SSILNSN_5MajorE0ELSP_0ELNSN_7ScaleInE1ELSQ_1EEEEEENS4_6LayoutINS5_IJNSA_ILi2EEESB_SB_EEENS5_IJSB_NSA_ILi0EEESW_EEEEENS5_IJNS4_10UnderscoreESZ_SZ_EEEEENS4_13SM90_TMA_LOADENS4_14ComposedLayoutINS4_7SwizzleILi2ELi4ELi3EEENS4_18smem_ptr_flag_bitsILi16EEENST_INS5_IJNSA_ILi8EEESG_EEENS5_IJSG_SB_EEEEEEEvNS4_8identityES12_S1C_vS1D_EENS_8epilogue10collective6detail29Sm90TmaWarpSpecializedAdapterINS1G_15DefaultEpilogueISI_SJ_SJ_NS1F_6thread17LinearCombinationISI_Li1EffLNS1K_9ScaleType4KindE0ELNS_15FloatRoundStyleE2ESI_EENS1_15EpilogueDefaultEEEEEvvEEEEvNT_6ParamsE,"a",@progbits
	.sectionflags	@""
	.align	4
.nv.constant0._ZN7cutlass13device_kernelINS_4gemm6kernel13GemmUniversalIN4cute5tupleIJiiiiEEENS1_10collective13CollectiveMmaINS1_34MainloopSm90TmaGmmaWarpSpecializedILi3ENS5_IJNS4_1CILi1EEESB_SB_EEENS1_35KernelTmaWarpSpecializedCooperativeEEENS5_IJNSA_ILi512EEESF_NSA_ILi32EEEEEENS_10bfloat16_tENS5_IJlSB_lEEESI_SJ_NS4_8TiledMMAINS4_8MMA_AtomIJNS4_4SM904GMMA28MMA_64x256x16_F32BF16BF16_SSILNSN_5MajorE0ELSP_0ELNSN_7ScaleInE1ELSQ_1EEEEEENS4_6LayoutINS5_IJNSA_ILi2EEESB_SB_EEENS5_IJSB_NSA_ILi0EEESW_EEEEENS5_IJNS4_10UnderscoreESZ_SZ_EEEEENS4_13SM90_TMA_LOADENS4_14ComposedLayoutINS4_7SwizzleILi2ELi4ELi3EEENS4_18smem_ptr_flag_bitsILi16EEENST_INS5_IJNSA_ILi8EEESG_EEENS5_IJSG_SB_EEEEEEEvNS4_8identityES12_S1C_vS1D_EENS_8epilogue10collective6detail29Sm90TmaWarpSpecializedAdapterINS1G_15DefaultEpilogueISI_SJ_SJ_NS1F_6thread17LinearCombinationISI_Li1EffLNS1K_9ScaleType4KindE0ELNS_15FloatRoundStyleE2ESI_EENS1_15EpilogueDefaultEEEEEvvEEEEvNT_6ParamsE:
	.zero		1664


//--------------------- SYMBOLS --------------------------

	.type		.nv.reservedSmem.offset0,@object
	.size		.nv.reservedSmem.offset0,0x4
	.type		__assertfail,@function
